//
// Generated by NVIDIA NVVM Compiler
//
// Compiler Build ID: CL-36424714
// Cuda compilation tools, release 13.0, V13.0.88
// Based on NVVM 20.0.0
//

.version 9.0
.target sm_100
.address_size 64

	// .globl	_Z10fillKernelPffi

.visible .entry _Z10fillKernelPffi(
	.param .u64 .ptr .align 1 _Z10fillKernelPffi_param_0,
	.param .f32 _Z10fillKernelPffi_param_1,
	.param .u32 _Z10fillKernelPffi_param_2
)
{
	.reg .pred 	%p<2>;
	.reg .b32 	%r<6>;
	.reg .b32 	%f<2>;
	.reg .b64 	%rd<5>;

	ld.param.u64 	%rd1, [_Z10fillKernelPffi_param_0];
	ld.param.f32 	%f1, [_Z10fillKernelPffi_param_1];
	ld.param.u32 	%r2, [_Z10fillKernelPffi_param_2];
	mov.u32 	%r3, %ctaid.x;
	mov.u32 	%r4, %ntid.x;
	mov.u32 	%r5, %tid.x;
	mad.lo.s32 	%r1, %r3, %r4, %r5;
	setp.ge.s32 	%p1, %r1, %r2;
	@%p1 bra 	$L__BB0_2;
	cvta.to.global.u64 	%rd2, %rd1;
	mul.wide.s32 	%rd3, %r1, 4;
	add.s64 	%rd4, %rd2, %rd3;
	st.global.f32 	[%rd4], %f1;
$L__BB0_2:
	ret;

}
	// .globl	_Z15scalarAddKernelPfPKffi
.visible .entry _Z15scalarAddKernelPfPKffi(
	.param .u64 .ptr .align 1 _Z15scalarAddKernelPfPKffi_param_0,
	.param .u64 .ptr .align 1 _Z15scalarAddKernelPfPKffi_param_1,
	.param .f32 _Z15scalarAddKernelPfPKffi_param_2,
	.param .u32 _Z15scalarAddKernelPfPKffi_param_3
)
{
	.reg .pred 	%p<2>;
	.reg .b32 	%r<6>;
	.reg .b32 	%f<4>;
	.reg .b64 	%rd<8>;

	ld.param.u64 	%rd1, [_Z15scalarAddKernelPfPKffi_param_0];
	ld.param.u64 	%rd2, [_Z15scalarAddKernelPfPKffi_param_1];
	ld.param.f32 	%f1, [_Z15scalarAddKernelPfPKffi_param_2];
	ld.param.u32 	%r2, [_Z15scalarAddKernelPfPKffi_param_3];
	mov.u32 	%r3, %ctaid.x;
	mov.u32 	%r4, %ntid.x;
	mov.u32 	%r5, %tid.x;
	mad.lo.s32 	%r1, %r3, %r4, %r5;
	setp.ge.s32 	%p1, %r1, %r2;
	@%p1 bra 	$L__BB1_2;
	cvta.to.global.u64 	%rd3, %rd2;
	cvta.to.global.u64 	%rd4, %rd1;
	mul.wide.s32 	%rd5, %r1, 4;
	add.s64 	%rd6, %rd3, %rd5;
	ld.global.f32 	%f2, [%rd6];
	add.f32 	%f3, %f1, %f2;
	add.s64 	%rd7, %rd4, %rd5;
	st.global.f32 	[%rd7], %f3;
$L__BB1_2:
	ret;

}
	// .globl	_Z15scalarMulKernelPfPKffi
.visible .entry _Z15scalarMulKernelPfPKffi(
	.param .u64 .ptr .align 1 _Z15scalarMulKernelPfPKffi_param_0,
	.param .u64 .ptr .align 1 _Z15scalarMulKernelPfPKffi_param_1,
	.param .f32 _Z15scalarMulKernelPfPKffi_param_2,
	.param .u32 _Z15scalarMulKernelPfPKffi_param_3
)
{
	.reg .pred 	%p<2>;
	.reg .b32 	%r<6>;
	.reg .b32 	%f<4>;
	.reg .b64 	%rd<8>;

	ld.param.u64 	%rd1, [_Z15scalarMulKernelPfPKffi_param_0];
	ld.param.u64 	%rd2, [_Z15scalarMulKernelPfPKffi_param_1];
	ld.param.f32 	%f1, [_Z15scalarMulKernelPfPKffi_param_2];
	ld.param.u32 	%r2, [_Z15scalarMulKernelPfPKffi_param_3];
	mov.u32 	%r3, %ctaid.x;
	mov.u32 	%r4, %ntid.x;
	mov.u32 	%r5, %tid.x;
	mad.lo.s32 	%r1, %r3, %r4, %r5;
	setp.ge.s32 	%p1, %r1, %r2;
	@%p1 bra 	$L__BB2_2;
	cvta.to.global.u64 	%rd3, %rd2;
	cvta.to.global.u64 	%rd4, %rd1;
	mul.wide.s32 	%rd5, %r1, 4;
	add.s64 	%rd6, %rd3, %rd5;
	ld.global.f32 	%f2, [%rd6];
	mul.f32 	%f3, %f1, %f2;
	add.s64 	%rd7, %rd4, %rd5;
	st.global.f32 	[%rd7], %f3;
$L__BB2_2:
	ret;

}
	// .globl	_Z9addKernelPfPKfS1_PKiS3_S3_S3_ii
.visible .entry _Z9addKernelPfPKfS1_PKiS3_S3_S3_ii(
	.param .u64 .ptr .align 1 _Z9addKernelPfPKfS1_PKiS3_S3_S3_ii_param_0,
	.param .u64 .ptr .align 1 _Z9addKernelPfPKfS1_PKiS3_S3_S3_ii_param_1,
	.param .u64 .ptr .align 1 _Z9addKernelPfPKfS1_PKiS3_S3_S3_ii_param_2,
	.param .u64 .ptr .align 1 _Z9addKernelPfPKfS1_PKiS3_S3_S3_ii_param_3,
	.param .u64 .ptr .align 1 _Z9addKernelPfPKfS1_PKiS3_S3_S3_ii_param_4,
	.param .u64 .ptr .align 1 _Z9addKernelPfPKfS1_PKiS3_S3_S3_ii_param_5,
	.param .u64 .ptr .align 1 _Z9addKernelPfPKfS1_PKiS3_S3_S3_ii_param_6,
	.param .u32 _Z9addKernelPfPKfS1_PKiS3_S3_S3_ii_param_7,
	.param .u32 _Z9addKernelPfPKfS1_PKiS3_S3_S3_ii_param_8
)
{
	.reg .pred 	%p<26>;
	.reg .b32 	%r<201>;
	.reg .b32 	%f<4>;
	.reg .b64 	%rd<50>;

	ld.param.u64 	%rd17, [_Z9addKernelPfPKfS1_PKiS3_S3_S3_ii_param_0];
	ld.param.u64 	%rd18, [_Z9addKernelPfPKfS1_PKiS3_S3_S3_ii_param_1];
	ld.param.u64 	%rd19, [_Z9addKernelPfPKfS1_PKiS3_S3_S3_ii_param_2];
	ld.param.u64 	%rd20, [_Z9addKernelPfPKfS1_PKiS3_S3_S3_ii_param_4];
	ld.param.u64 	%rd21, [_Z9addKernelPfPKfS1_PKiS3_S3_S3_ii_param_5];
	ld.param.u64 	%rd22, [_Z9addKernelPfPKfS1_PKiS3_S3_S3_ii_param_6];
	ld.param.u32 	%r44, [_Z9addKernelPfPKfS1_PKiS3_S3_S3_ii_param_7];
	ld.param.u32 	%r45, [_Z9addKernelPfPKfS1_PKiS3_S3_S3_ii_param_8];
	cvta.to.global.u64 	%rd1, %rd22;
	cvta.to.global.u64 	%rd2, %rd20;
	cvta.to.global.u64 	%rd3, %rd21;
	mov.u32 	%r46, %ctaid.x;
	mov.u32 	%r47, %ntid.x;
	mov.u32 	%r48, %tid.x;
	mad.lo.s32 	%r1, %r46, %r47, %r48;
	setp.ge.s32 	%p1, %r1, %r45;
	@%p1 bra 	$L__BB3_15;
	setp.lt.s32 	%p2, %r44, 1;
	mov.b64 	%rd48, 0;
	mov.u64 	%rd49, %rd48;
	@%p2 bra 	$L__BB3_14;
	and.b32  	%r2, %r44, 7;
	setp.lt.u32 	%p3, %r44, 8;
	mov.b32 	%r189, 0;
	mov.u32 	%r184, %r1;
	mov.u32 	%r200, %r189;
	mov.u32 	%r199, %r189;
	@%p3 bra 	$L__BB3_5;
	and.b32  	%r189, %r44, 2147483640;
	neg.s32 	%r177, %r189;
	add.s64 	%rd47, %rd3, 16;
	add.s64 	%rd46, %rd2, 16;
	add.s64 	%rd45, %rd1, 16;
	mov.b32 	%r200, 0;
	mov.u32 	%r184, %r1;
	mov.u32 	%r199, %r200;
$L__BB3_4:
	.pragma "nounroll";
	ld.global.u32 	%r52, [%rd47+-16];
	div.s32 	%r53, %r184, %r52;
	mul.lo.s32 	%r54, %r53, %r52;
	sub.s32 	%r55, %r184, %r54;
	add.s32 	%r56, %r54, %r199;
	ld.global.u32 	%r57, [%rd46+-16];
	setp.eq.s32 	%p4, %r57, 1;
	selp.b32 	%r58, 0, %r53, %p4;
	ld.global.u32 	%r59, [%rd45+-16];
	mad.lo.s32 	%r60, %r58, %r59, %r200;
	ld.global.u32 	%r61, [%rd47+-12];
	div.s32 	%r62, %r55, %r61;
	mul.lo.s32 	%r63, %r62, %r61;
	sub.s32 	%r64, %r55, %r63;
	add.s32 	%r65, %r63, %r56;
	ld.global.u32 	%r66, [%rd46+-12];
	setp.eq.s32 	%p5, %r66, 1;
	selp.b32 	%r67, 0, %r62, %p5;
	ld.global.u32 	%r68, [%rd45+-12];
	mad.lo.s32 	%r69, %r67, %r68, %r60;
	ld.global.u32 	%r70, [%rd47+-8];
	div.s32 	%r71, %r64, %r70;
	mul.lo.s32 	%r72, %r71, %r70;
	sub.s32 	%r73, %r64, %r72;
	add.s32 	%r74, %r72, %r65;
	ld.global.u32 	%r75, [%rd46+-8];
	setp.eq.s32 	%p6, %r75, 1;
	selp.b32 	%r76, 0, %r71, %p6;
	ld.global.u32 	%r77, [%rd45+-8];
	mad.lo.s32 	%r78, %r76, %r77, %r69;
	ld.global.u32 	%r79, [%rd47+-4];
	div.s32 	%r80, %r73, %r79;
	mul.lo.s32 	%r81, %r80, %r79;
	sub.s32 	%r82, %r73, %r81;
	add.s32 	%r83, %r81, %r74;
	ld.global.u32 	%r84, [%rd46+-4];
	setp.eq.s32 	%p7, %r84, 1;
	selp.b32 	%r85, 0, %r80, %p7;
	ld.global.u32 	%r86, [%rd45+-4];
	mad.lo.s32 	%r87, %r85, %r86, %r78;
	ld.global.u32 	%r88, [%rd47];
	div.s32 	%r89, %r82, %r88;
	mul.lo.s32 	%r90, %r89, %r88;
	sub.s32 	%r91, %r82, %r90;
	add.s32 	%r92, %r90, %r83;
	ld.global.u32 	%r93, [%rd46];
	setp.eq.s32 	%p8, %r93, 1;
	selp.b32 	%r94, 0, %r89, %p8;
	ld.global.u32 	%r95, [%rd45];
	mad.lo.s32 	%r96, %r94, %r95, %r87;
	ld.global.u32 	%r97, [%rd47+4];
	div.s32 	%r98, %r91, %r97;
	mul.lo.s32 	%r99, %r98, %r97;
	sub.s32 	%r100, %r91, %r99;
	add.s32 	%r101, %r99, %r92;
	ld.global.u32 	%r102, [%rd46+4];
	setp.eq.s32 	%p9, %r102, 1;
	selp.b32 	%r103, 0, %r98, %p9;
	ld.global.u32 	%r104, [%rd45+4];
	mad.lo.s32 	%r105, %r103, %r104, %r96;
	ld.global.u32 	%r106, [%rd47+8];
	div.s32 	%r107, %r100, %r106;
	mul.lo.s32 	%r108, %r107, %r106;
	sub.s32 	%r109, %r100, %r108;
	add.s32 	%r110, %r108, %r101;
	ld.global.u32 	%r111, [%rd46+8];
	setp.eq.s32 	%p10, %r111, 1;
	selp.b32 	%r112, 0, %r107, %p10;
	ld.global.u32 	%r113, [%rd45+8];
	mad.lo.s32 	%r114, %r112, %r113, %r105;
	ld.global.u32 	%r115, [%rd47+12];
	div.s32 	%r116, %r109, %r115;
	mul.lo.s32 	%r117, %r116, %r115;
	sub.s32 	%r184, %r109, %r117;
	add.s32 	%r199, %r117, %r110;
	ld.global.u32 	%r118, [%rd46+12];
	setp.eq.s32 	%p11, %r118, 1;
	selp.b32 	%r119, 0, %r116, %p11;
	ld.global.u32 	%r120, [%rd45+12];
	mad.lo.s32 	%r200, %r119, %r120, %r114;
	add.s32 	%r177, %r177, 8;
	add.s64 	%rd47, %rd47, 32;
	add.s64 	%rd46, %rd46, 32;
	add.s64 	%rd45, %rd45, 32;
	setp.ne.s32 	%p12, %r177, 0;
	@%p12 bra 	$L__BB3_4;
$L__BB3_5:
	setp.eq.s32 	%p13, %r2, 0;
	@%p13 bra 	$L__BB3_13;
	and.b32  	%r19, %r44, 3;
	setp.lt.u32 	%p14, %r2, 4;
	@%p14 bra 	$L__BB3_8;
	mul.wide.u32 	%rd24, %r189, 4;
	add.s64 	%rd25, %rd3, %rd24;
	ld.global.u32 	%r122, [%rd25];
	div.s32 	%r123, %r184, %r122;
	mul.lo.s32 	%r124, %r123, %r122;
	sub.s32 	%r125, %r184, %r124;
	add.s32 	%r126, %r124, %r199;
	add.s64 	%rd26, %rd2, %rd24;
	ld.global.u32 	%r127, [%rd26];
	setp.eq.s32 	%p15, %r127, 1;
	selp.b32 	%r128, 0, %r123, %p15;
	add.s64 	%rd27, %rd1, %rd24;
	ld.global.u32 	%r129, [%rd27];
	mad.lo.s32 	%r130, %r128, %r129, %r200;
	ld.global.u32 	%r131, [%rd25+4];
	div.s32 	%r132, %r125, %r131;
	mul.lo.s32 	%r133, %r132, %r131;
	sub.s32 	%r134, %r125, %r133;
	add.s32 	%r135, %r133, %r126;
	ld.global.u32 	%r136, [%rd26+4];
	setp.eq.s32 	%p16, %r136, 1;
	selp.b32 	%r137, 0, %r132, %p16;
	ld.global.u32 	%r138, [%rd27+4];
	mad.lo.s32 	%r139, %r137, %r138, %r130;
	ld.global.u32 	%r140, [%rd25+8];
	div.s32 	%r141, %r134, %r140;
	mul.lo.s32 	%r142, %r141, %r140;
	sub.s32 	%r143, %r134, %r142;
	add.s32 	%r144, %r142, %r135;
	ld.global.u32 	%r145, [%rd26+8];
	setp.eq.s32 	%p17, %r145, 1;
	selp.b32 	%r146, 0, %r141, %p17;
	ld.global.u32 	%r147, [%rd27+8];
	mad.lo.s32 	%r148, %r146, %r147, %r139;
	ld.global.u32 	%r149, [%rd25+12];
	div.s32 	%r150, %r143, %r149;
	mul.lo.s32 	%r151, %r150, %r149;
	sub.s32 	%r184, %r143, %r151;
	add.s32 	%r199, %r151, %r144;
	ld.global.u32 	%r152, [%rd26+12];
	setp.eq.s32 	%p18, %r152, 1;
	selp.b32 	%r153, 0, %r150, %p18;
	ld.global.u32 	%r154, [%rd27+12];
	mad.lo.s32 	%r200, %r153, %r154, %r148;
	add.s32 	%r189, %r189, 4;
$L__BB3_8:
	setp.eq.s32 	%p19, %r19, 0;
	@%p19 bra 	$L__BB3_13;
	setp.eq.s32 	%p20, %r19, 1;
	@%p20 bra 	$L__BB3_11;
	mul.wide.u32 	%rd28, %r189, 4;
	add.s64 	%rd29, %rd3, %rd28;
	ld.global.u32 	%r156, [%rd29];
	div.s32 	%r157, %r184, %r156;
	mul.lo.s32 	%r158, %r157, %r156;
	sub.s32 	%r159, %r184, %r158;
	add.s32 	%r160, %r158, %r199;
	add.s64 	%rd30, %rd2, %rd28;
	ld.global.u32 	%r161, [%rd30];
	setp.eq.s32 	%p21, %r161, 1;
	selp.b32 	%r162, 0, %r157, %p21;
	add.s64 	%rd31, %rd1, %rd28;
	ld.global.u32 	%r163, [%rd31];
	mad.lo.s32 	%r164, %r162, %r163, %r200;
	ld.global.u32 	%r165, [%rd29+4];
	div.s32 	%r166, %r159, %r165;
	mul.lo.s32 	%r167, %r166, %r165;
	sub.s32 	%r184, %r159, %r167;
	add.s32 	%r199, %r167, %r160;
	ld.global.u32 	%r168, [%rd30+4];
	setp.eq.s32 	%p22, %r168, 1;
	selp.b32 	%r169, 0, %r166, %p22;
	ld.global.u32 	%r170, [%rd31+4];
	mad.lo.s32 	%r200, %r169, %r170, %r164;
	add.s32 	%r189, %r189, 2;
$L__BB3_11:
	and.b32  	%r171, %r44, 1;
	setp.eq.b32 	%p23, %r171, 1;
	not.pred 	%p24, %p23;
	@%p24 bra 	$L__BB3_13;
	mul.wide.u32 	%rd32, %r189, 4;
	add.s64 	%rd33, %rd3, %rd32;
	ld.global.u32 	%r172, [%rd33];
	div.s32 	%r173, %r184, %r172;
	mad.lo.s32 	%r199, %r173, %r172, %r199;
	add.s64 	%rd34, %rd2, %rd32;
	ld.global.u32 	%r174, [%rd34];
	setp.eq.s32 	%p25, %r174, 1;
	selp.b32 	%r175, 0, %r173, %p25;
	add.s64 	%rd35, %rd1, %rd32;
	ld.global.u32 	%r176, [%rd35];
	mad.lo.s32 	%r200, %r175, %r176, %r200;
$L__BB3_13:
	cvt.s64.s32 	%rd48, %r199;
	cvt.s64.s32 	%rd49, %r200;
$L__BB3_14:
	cvta.to.global.u64 	%rd36, %rd18;
	shl.b64 	%rd37, %rd48, 2;
	add.s64 	%rd38, %rd36, %rd37;
	ld.global.f32 	%f1, [%rd38];
	cvta.to.global.u64 	%rd39, %rd19;
	shl.b64 	%rd40, %rd49, 2;
	add.s64 	%rd41, %rd39, %rd40;
	ld.global.f32 	%f2, [%rd41];
	add.f32 	%f3, %f1, %f2;
	cvta.to.global.u64 	%rd42, %rd17;
	mul.wide.s32 	%rd43, %r1, 4;
	add.s64 	%rd44, %rd42, %rd43;
	st.global.f32 	[%rd44], %f3;
$L__BB3_15:
	ret;

}
	// .globl	_Z20elementwiseSubKernelPfPKfS1_i
.visible .entry _Z20elementwiseSubKernelPfPKfS1_i(
	.param .u64 .ptr .align 1 _Z20elementwiseSubKernelPfPKfS1_i_param_0,
	.param .u64 .ptr .align 1 _Z20elementwiseSubKernelPfPKfS1_i_param_1,
	.param .u64 .ptr .align 1 _Z20elementwiseSubKernelPfPKfS1_i_param_2,
	.param .u32 _Z20elementwiseSubKernelPfPKfS1_i_param_3
)
{
	.reg .pred 	%p<2>;
	.reg .b32 	%r<6>;
	.reg .b32 	%f<4>;
	.reg .b64 	%rd<11>;

	ld.param.u64 	%rd1, [_Z20elementwiseSubKernelPfPKfS1_i_param_0];
	ld.param.u64 	%rd2, [_Z20elementwiseSubKernelPfPKfS1_i_param_1];
	ld.param.u64 	%rd3, [_Z20elementwiseSubKernelPfPKfS1_i_param_2];
	ld.param.u32 	%r2, [_Z20elementwiseSubKernelPfPKfS1_i_param_3];
	mov.u32 	%r3, %ctaid.x;
	mov.u32 	%r4, %ntid.x;
	mov.u32 	%r5, %tid.x;
	mad.lo.s32 	%r1, %r3, %r4, %r5;
	setp.ge.s32 	%p1, %r1, %r2;
	@%p1 bra 	$L__BB4_2;
	cvta.to.global.u64 	%rd4, %rd2;
	cvta.to.global.u64 	%rd5, %rd3;
	cvta.to.global.u64 	%rd6, %rd1;
	mul.wide.s32 	%rd7, %r1, 4;
	add.s64 	%rd8, %rd4, %rd7;
	ld.global.f32 	%f1, [%rd8];
	add.s64 	%rd9, %rd5, %rd7;
	ld.global.f32 	%f2, [%rd9];
	sub.f32 	%f3, %f1, %f2;
	add.s64 	%rd10, %rd6, %rd7;
	st.global.f32 	[%rd10], %f3;
$L__BB4_2:
	ret;

}
	// .globl	_Z20elementwiseMulKernelPfPKfS1_i
.visible .entry _Z20elementwiseMulKernelPfPKfS1_i(
	.param .u64 .ptr .align 1 _Z20elementwiseMulKernelPfPKfS1_i_param_0,
	.param .u64 .ptr .align 1 _Z20elementwiseMulKernelPfPKfS1_i_param_1,
	.param .u64 .ptr .align 1 _Z20elementwiseMulKernelPfPKfS1_i_param_2,
	.param .u32 _Z20elementwiseMulKernelPfPKfS1_i_param_3
)
{
	.reg .pred 	%p<2>;
	.reg .b32 	%r<6>;
	.reg .b32 	%f<4>;
	.reg .b64 	%rd<11>;

	ld.param.u64 	%rd1, [_Z20elementwiseMulKernelPfPKfS1_i_param_0];
	ld.param.u64 	%rd2, [_Z20elementwiseMulKernelPfPKfS1_i_param_1];
	ld.param.u64 	%rd3, [_Z20elementwiseMulKernelPfPKfS1_i_param_2];
	ld.param.u32 	%r2, [_Z20elementwiseMulKernelPfPKfS1_i_param_3];
	mov.u32 	%r3, %ctaid.x;
	mov.u32 	%r4, %ntid.x;
	mov.u32 	%r5, %tid.x;
	mad.lo.s32 	%r1, %r3, %r4, %r5;
	setp.ge.s32 	%p1, %r1, %r2;
	@%p1 bra 	$L__BB5_2;
	cvta.to.global.u64 	%rd4, %rd2;
	cvta.to.global.u64 	%rd5, %rd3;
	cvta.to.global.u64 	%rd6, %rd1;
	mul.wide.s32 	%rd7, %r1, 4;
	add.s64 	%rd8, %rd4, %rd7;
	ld.global.f32 	%f1, [%rd8];
	add.s64 	%rd9, %rd5, %rd7;
	ld.global.f32 	%f2, [%rd9];
	mul.f32 	%f3, %f1, %f2;
	add.s64 	%rd10, %rd6, %rd7;
	st.global.f32 	[%rd10], %f3;
$L__BB5_2:
	ret;

}
	// .globl	_Z9subKernelPfPKfS1_PiS2_S2_S2_ii
.visible .entry _Z9subKernelPfPKfS1_PiS2_S2_S2_ii(
	.param .u64 .ptr .align 1 _Z9subKernelPfPKfS1_PiS2_S2_S2_ii_param_0,
	.param .u64 .ptr .align 1 _Z9subKernelPfPKfS1_PiS2_S2_S2_ii_param_1,
	.param .u64 .ptr .align 1 _Z9subKernelPfPKfS1_PiS2_S2_S2_ii_param_2,
	.param .u64 .ptr .align 1 _Z9subKernelPfPKfS1_PiS2_S2_S2_ii_param_3,
	.param .u64 .ptr .align 1 _Z9subKernelPfPKfS1_PiS2_S2_S2_ii_param_4,
	.param .u64 .ptr .align 1 _Z9subKernelPfPKfS1_PiS2_S2_S2_ii_param_5,
	.param .u64 .ptr .align 1 _Z9subKernelPfPKfS1_PiS2_S2_S2_ii_param_6,
	.param .u32 _Z9subKernelPfPKfS1_PiS2_S2_S2_ii_param_7,
	.param .u32 _Z9subKernelPfPKfS1_PiS2_S2_S2_ii_param_8
)
{
	.reg .pred 	%p<26>;
	.reg .b32 	%r<201>;
	.reg .b32 	%f<4>;
	.reg .b64 	%rd<50>;

	ld.param.u64 	%rd17, [_Z9subKernelPfPKfS1_PiS2_S2_S2_ii_param_0];
	ld.param.u64 	%rd18, [_Z9subKernelPfPKfS1_PiS2_S2_S2_ii_param_1];
	ld.param.u64 	%rd19, [_Z9subKernelPfPKfS1_PiS2_S2_S2_ii_param_2];
	ld.param.u64 	%rd20, [_Z9subKernelPfPKfS1_PiS2_S2_S2_ii_param_4];
	ld.param.u64 	%rd21, [_Z9subKernelPfPKfS1_PiS2_S2_S2_ii_param_5];
	ld.param.u64 	%rd22, [_Z9subKernelPfPKfS1_PiS2_S2_S2_ii_param_6];
	ld.param.u32 	%r44, [_Z9subKernelPfPKfS1_PiS2_S2_S2_ii_param_7];
	ld.param.u32 	%r45, [_Z9subKernelPfPKfS1_PiS2_S2_S2_ii_param_8];
	cvta.to.global.u64 	%rd1, %rd22;
	cvta.to.global.u64 	%rd2, %rd20;
	cvta.to.global.u64 	%rd3, %rd21;
	mov.u32 	%r46, %ctaid.x;
	mov.u32 	%r47, %ntid.x;
	mov.u32 	%r48, %tid.x;
	mad.lo.s32 	%r1, %r46, %r47, %r48;
	setp.ge.s32 	%p1, %r1, %r45;
	@%p1 bra 	$L__BB6_15;
	setp.lt.s32 	%p2, %r44, 1;
	mov.b64 	%rd48, 0;
	mov.u64 	%rd49, %rd48;
	@%p2 bra 	$L__BB6_14;
	and.b32  	%r2, %r44, 7;
	setp.lt.u32 	%p3, %r44, 8;
	mov.b32 	%r189, 0;
	mov.u32 	%r184, %r1;
	mov.u32 	%r200, %r189;
	mov.u32 	%r199, %r189;
	@%p3 bra 	$L__BB6_5;
	and.b32  	%r189, %r44, 2147483640;
	neg.s32 	%r177, %r189;
	add.s64 	%rd47, %rd3, 16;
	add.s64 	%rd46, %rd2, 16;
	add.s64 	%rd45, %rd1, 16;
	mov.b32 	%r200, 0;
	mov.u32 	%r184, %r1;
	mov.u32 	%r199, %r200;
$L__BB6_4:
	.pragma "nounroll";
	ld.global.u32 	%r52, [%rd47+-16];
	div.s32 	%r53, %r184, %r52;
	mul.lo.s32 	%r54, %r53, %r52;
	sub.s32 	%r55, %r184, %r54;
	add.s32 	%r56, %r54, %r199;
	ld.global.u32 	%r57, [%rd46+-16];
	setp.eq.s32 	%p4, %r57, 1;
	selp.b32 	%r58, 0, %r53, %p4;
	ld.global.u32 	%r59, [%rd45+-16];
	mad.lo.s32 	%r60, %r58, %r59, %r200;
	ld.global.u32 	%r61, [%rd47+-12];
	div.s32 	%r62, %r55, %r61;
	mul.lo.s32 	%r63, %r62, %r61;
	sub.s32 	%r64, %r55, %r63;
	add.s32 	%r65, %r63, %r56;
	ld.global.u32 	%r66, [%rd46+-12];
	setp.eq.s32 	%p5, %r66, 1;
	selp.b32 	%r67, 0, %r62, %p5;
	ld.global.u32 	%r68, [%rd45+-12];
	mad.lo.s32 	%r69, %r67, %r68, %r60;
	ld.global.u32 	%r70, [%rd47+-8];
	div.s32 	%r71, %r64, %r70;
	mul.lo.s32 	%r72, %r71, %r70;
	sub.s32 	%r73, %r64, %r72;
	add.s32 	%r74, %r72, %r65;
	ld.global.u32 	%r75, [%rd46+-8];
	setp.eq.s32 	%p6, %r75, 1;
	selp.b32 	%r76, 0, %r71, %p6;
	ld.global.u32 	%r77, [%rd45+-8];
	mad.lo.s32 	%r78, %r76, %r77, %r69;
	ld.global.u32 	%r79, [%rd47+-4];
	div.s32 	%r80, %r73, %r79;
	mul.lo.s32 	%r81, %r80, %r79;
	sub.s32 	%r82, %r73, %r81;
	add.s32 	%r83, %r81, %r74;
	ld.global.u32 	%r84, [%rd46+-4];
	setp.eq.s32 	%p7, %r84, 1;
	selp.b32 	%r85, 0, %r80, %p7;
	ld.global.u32 	%r86, [%rd45+-4];
	mad.lo.s32 	%r87, %r85, %r86, %r78;
	ld.global.u32 	%r88, [%rd47];
	div.s32 	%r89, %r82, %r88;
	mul.lo.s32 	%r90, %r89, %r88;
	sub.s32 	%r91, %r82, %r90;
	add.s32 	%r92, %r90, %r83;
	ld.global.u32 	%r93, [%rd46];
	setp.eq.s32 	%p8, %r93, 1;
	selp.b32 	%r94, 0, %r89, %p8;
	ld.global.u32 	%r95, [%rd45];
	mad.lo.s32 	%r96, %r94, %r95, %r87;
	ld.global.u32 	%r97, [%rd47+4];
	div.s32 	%r98, %r91, %r97;
	mul.lo.s32 	%r99, %r98, %r97;
	sub.s32 	%r100, %r91, %r99;
	add.s32 	%r101, %r99, %r92;
	ld.global.u32 	%r102, [%rd46+4];
	setp.eq.s32 	%p9, %r102, 1;
	selp.b32 	%r103, 0, %r98, %p9;
	ld.global.u32 	%r104, [%rd45+4];
	mad.lo.s32 	%r105, %r103, %r104, %r96;
	ld.global.u32 	%r106, [%rd47+8];
	div.s32 	%r107, %r100, %r106;
	mul.lo.s32 	%r108, %r107, %r106;
	sub.s32 	%r109, %r100, %r108;
	add.s32 	%r110, %r108, %r101;
	ld.global.u32 	%r111, [%rd46+8];
	setp.eq.s32 	%p10, %r111, 1;
	selp.b32 	%r112, 0, %r107, %p10;
	ld.global.u32 	%r113, [%rd45+8];
	mad.lo.s32 	%r114, %r112, %r113, %r105;
	ld.global.u32 	%r115, [%rd47+12];
	div.s32 	%r116, %r109, %r115;
	mul.lo.s32 	%r117, %r116, %r115;
	sub.s32 	%r184, %r109, %r117;
	add.s32 	%r199, %r117, %r110;
	ld.global.u32 	%r118, [%rd46+12];
	setp.eq.s32 	%p11, %r118, 1;
	selp.b32 	%r119, 0, %r116, %p11;
	ld.global.u32 	%r120, [%rd45+12];
	mad.lo.s32 	%r200, %r119, %r120, %r114;
	add.s32 	%r177, %r177, 8;
	add.s64 	%rd47, %rd47, 32;
	add.s64 	%rd46, %rd46, 32;
	add.s64 	%rd45, %rd45, 32;
	setp.ne.s32 	%p12, %r177, 0;
	@%p12 bra 	$L__BB6_4;
$L__BB6_5:
	setp.eq.s32 	%p13, %r2, 0;
	@%p13 bra 	$L__BB6_13;
	and.b32  	%r19, %r44, 3;
	setp.lt.u32 	%p14, %r2, 4;
	@%p14 bra 	$L__BB6_8;
	mul.wide.u32 	%rd24, %r189, 4;
	add.s64 	%rd25, %rd3, %rd24;
	ld.global.u32 	%r122, [%rd25];
	div.s32 	%r123, %r184, %r122;
	mul.lo.s32 	%r124, %r123, %r122;
	sub.s32 	%r125, %r184, %r124;
	add.s32 	%r126, %r124, %r199;
	add.s64 	%rd26, %rd2, %rd24;
	ld.global.u32 	%r127, [%rd26];
	setp.eq.s32 	%p15, %r127, 1;
	selp.b32 	%r128, 0, %r123, %p15;
	add.s64 	%rd27, %rd1, %rd24;
	ld.global.u32 	%r129, [%rd27];
	mad.lo.s32 	%r130, %r128, %r129, %r200;
	ld.global.u32 	%r131, [%rd25+4];
	div.s32 	%r132, %r125, %r131;
	mul.lo.s32 	%r133, %r132, %r131;
	sub.s32 	%r134, %r125, %r133;
	add.s32 	%r135, %r133, %r126;
	ld.global.u32 	%r136, [%rd26+4];
	setp.eq.s32 	%p16, %r136, 1;
	selp.b32 	%r137, 0, %r132, %p16;
	ld.global.u32 	%r138, [%rd27+4];
	mad.lo.s32 	%r139, %r137, %r138, %r130;
	ld.global.u32 	%r140, [%rd25+8];
	div.s32 	%r141, %r134, %r140;
	mul.lo.s32 	%r142, %r141, %r140;
	sub.s32 	%r143, %r134, %r142;
	add.s32 	%r144, %r142, %r135;
	ld.global.u32 	%r145, [%rd26+8];
	setp.eq.s32 	%p17, %r145, 1;
	selp.b32 	%r146, 0, %r141, %p17;
	ld.global.u32 	%r147, [%rd27+8];
	mad.lo.s32 	%r148, %r146, %r147, %r139;
	ld.global.u32 	%r149, [%rd25+12];
	div.s32 	%r150, %r143, %r149;
	mul.lo.s32 	%r151, %r150, %r149;
	sub.s32 	%r184, %r143, %r151;
	add.s32 	%r199, %r151, %r144;
	ld.global.u32 	%r152, [%rd26+12];
	setp.eq.s32 	%p18, %r152, 1;
	selp.b32 	%r153, 0, %r150, %p18;
	ld.global.u32 	%r154, [%rd27+12];
	mad.lo.s32 	%r200, %r153, %r154, %r148;
	add.s32 	%r189, %r189, 4;
$L__BB6_8:
	setp.eq.s32 	%p19, %r19, 0;
	@%p19 bra 	$L__BB6_13;
	setp.eq.s32 	%p20, %r19, 1;
	@%p20 bra 	$L__BB6_11;
	mul.wide.u32 	%rd28, %r189, 4;
	add.s64 	%rd29, %rd3, %rd28;
	ld.global.u32 	%r156, [%rd29];
	div.s32 	%r157, %r184, %r156;
	mul.lo.s32 	%r158, %r157, %r156;
	sub.s32 	%r159, %r184, %r158;
	add.s32 	%r160, %r158, %r199;
	add.s64 	%rd30, %rd2, %rd28;
	ld.global.u32 	%r161, [%rd30];
	setp.eq.s32 	%p21, %r161, 1;
	selp.b32 	%r162, 0, %r157, %p21;
	add.s64 	%rd31, %rd1, %rd28;
	ld.global.u32 	%r163, [%rd31];
	mad.lo.s32 	%r164, %r162, %r163, %r200;
	ld.global.u32 	%r165, [%rd29+4];
	div.s32 	%r166, %r159, %r165;
	mul.lo.s32 	%r167, %r166, %r165;
	sub.s32 	%r184, %r159, %r167;
	add.s32 	%r199, %r167, %r160;
	ld.global.u32 	%r168, [%rd30+4];
	setp.eq.s32 	%p22, %r168, 1;
	selp.b32 	%r169, 0, %r166, %p22;
	ld.global.u32 	%r170, [%rd31+4];
	mad.lo.s32 	%r200, %r169, %r170, %r164;
	add.s32 	%r189, %r189, 2;
$L__BB6_11:
	and.b32  	%r171, %r44, 1;
	setp.eq.b32 	%p23, %r171, 1;
	not.pred 	%p24, %p23;
	@%p24 bra 	$L__BB6_13;
	mul.wide.u32 	%rd32, %r189, 4;
	add.s64 	%rd33, %rd3, %rd32;
	ld.global.u32 	%r172, [%rd33];
	div.s32 	%r173, %r184, %r172;
	mad.lo.s32 	%r199, %r173, %r172, %r199;
	add.s64 	%rd34, %rd2, %rd32;
	ld.global.u32 	%r174, [%rd34];
	setp.eq.s32 	%p25, %r174, 1;
	selp.b32 	%r175, 0, %r173, %p25;
	add.s64 	%rd35, %rd1, %rd32;
	ld.global.u32 	%r176, [%rd35];
	mad.lo.s32 	%r200, %r175, %r176, %r200;
$L__BB6_13:
	cvt.s64.s32 	%rd48, %r199;
	cvt.s64.s32 	%rd49, %r200;
$L__BB6_14:
	cvta.to.global.u64 	%rd36, %rd18;
	shl.b64 	%rd37, %rd48, 2;
	add.s64 	%rd38, %rd36, %rd37;
	ld.global.f32 	%f1, [%rd38];
	cvta.to.global.u64 	%rd39, %rd19;
	shl.b64 	%rd40, %rd49, 2;
	add.s64 	%rd41, %rd39, %rd40;
	ld.global.f32 	%f2, [%rd41];
	sub.f32 	%f3, %f1, %f2;
	cvta.to.global.u64 	%rd42, %rd17;
	mul.wide.s32 	%rd43, %r1, 4;
	add.s64 	%rd44, %rd42, %rd43;
	st.global.f32 	[%rd44], %f3;
$L__BB6_15:
	ret;

}
	// .globl	_Z9mulKernelPfPKfS1_PiS2_S2_S2_ii
.visible .entry _Z9mulKernelPfPKfS1_PiS2_S2_S2_ii(
	.param .u64 .ptr .align 1 _Z9mulKernelPfPKfS1_PiS2_S2_S2_ii_param_0,
	.param .u64 .ptr .align 1 _Z9mulKernelPfPKfS1_PiS2_S2_S2_ii_param_1,
	.param .u64 .ptr .align 1 _Z9mulKernelPfPKfS1_PiS2_S2_S2_ii_param_2,
	.param .u64 .ptr .align 1 _Z9mulKernelPfPKfS1_PiS2_S2_S2_ii_param_3,
	.param .u64 .ptr .align 1 _Z9mulKernelPfPKfS1_PiS2_S2_S2_ii_param_4,
	.param .u64 .ptr .align 1 _Z9mulKernelPfPKfS1_PiS2_S2_S2_ii_param_5,
	.param .u64 .ptr .align 1 _Z9mulKernelPfPKfS1_PiS2_S2_S2_ii_param_6,
	.param .u32 _Z9mulKernelPfPKfS1_PiS2_S2_S2_ii_param_7,
	.param .u32 _Z9mulKernelPfPKfS1_PiS2_S2_S2_ii_param_8
)
{
	.reg .pred 	%p<26>;
	.reg .b32 	%r<201>;
	.reg .b32 	%f<4>;
	.reg .b64 	%rd<50>;

	ld.param.u64 	%rd17, [_Z9mulKernelPfPKfS1_PiS2_S2_S2_ii_param_0];
	ld.param.u64 	%rd18, [_Z9mulKernelPfPKfS1_PiS2_S2_S2_ii_param_1];
	ld.param.u64 	%rd19, [_Z9mulKernelPfPKfS1_PiS2_S2_S2_ii_param_2];
	ld.param.u64 	%rd20, [_Z9mulKernelPfPKfS1_PiS2_S2_S2_ii_param_4];
	ld.param.u64 	%rd21, [_Z9mulKernelPfPKfS1_PiS2_S2_S2_ii_param_5];
	ld.param.u64 	%rd22, [_Z9mulKernelPfPKfS1_PiS2_S2_S2_ii_param_6];
	ld.param.u32 	%r44, [_Z9mulKernelPfPKfS1_PiS2_S2_S2_ii_param_7];
	ld.param.u32 	%r45, [_Z9mulKernelPfPKfS1_PiS2_S2_S2_ii_param_8];
	cvta.to.global.u64 	%rd1, %rd22;
	cvta.to.global.u64 	%rd2, %rd20;
	cvta.to.global.u64 	%rd3, %rd21;
	mov.u32 	%r46, %ctaid.x;
	mov.u32 	%r47, %ntid.x;
	mov.u32 	%r48, %tid.x;
	mad.lo.s32 	%r1, %r46, %r47, %r48;
	setp.ge.s32 	%p1, %r1, %r45;
	@%p1 bra 	$L__BB7_15;
	setp.lt.s32 	%p2, %r44, 1;
	mov.b64 	%rd48, 0;
	mov.u64 	%rd49, %rd48;
	@%p2 bra 	$L__BB7_14;
	and.b32  	%r2, %r44, 7;
	setp.lt.u32 	%p3, %r44, 8;
	mov.b32 	%r189, 0;
	mov.u32 	%r184, %r1;
	mov.u32 	%r200, %r189;
	mov.u32 	%r199, %r189;
	@%p3 bra 	$L__BB7_5;
	and.b32  	%r189, %r44, 2147483640;
	neg.s32 	%r177, %r189;
	add.s64 	%rd47, %rd3, 16;
	add.s64 	%rd46, %rd2, 16;
	add.s64 	%rd45, %rd1, 16;
	mov.b32 	%r200, 0;
	mov.u32 	%r184, %r1;
	mov.u32 	%r199, %r200;
$L__BB7_4:
	.pragma "nounroll";
	ld.global.u32 	%r52, [%rd47+-16];
	div.s32 	%r53, %r184, %r52;
	mul.lo.s32 	%r54, %r53, %r52;
	sub.s32 	%r55, %r184, %r54;
	add.s32 	%r56, %r54, %r199;
	ld.global.u32 	%r57, [%rd46+-16];
	setp.eq.s32 	%p4, %r57, 1;
	selp.b32 	%r58, 0, %r53, %p4;
	ld.global.u32 	%r59, [%rd45+-16];
	mad.lo.s32 	%r60, %r58, %r59, %r200;
	ld.global.u32 	%r61, [%rd47+-12];
	div.s32 	%r62, %r55, %r61;
	mul.lo.s32 	%r63, %r62, %r61;
	sub.s32 	%r64, %r55, %r63;
	add.s32 	%r65, %r63, %r56;
	ld.global.u32 	%r66, [%rd46+-12];
	setp.eq.s32 	%p5, %r66, 1;
	selp.b32 	%r67, 0, %r62, %p5;
	ld.global.u32 	%r68, [%rd45+-12];
	mad.lo.s32 	%r69, %r67, %r68, %r60;
	ld.global.u32 	%r70, [%rd47+-8];
	div.s32 	%r71, %r64, %r70;
	mul.lo.s32 	%r72, %r71, %r70;
	sub.s32 	%r73, %r64, %r72;
	add.s32 	%r74, %r72, %r65;
	ld.global.u32 	%r75, [%rd46+-8];
	setp.eq.s32 	%p6, %r75, 1;
	selp.b32 	%r76, 0, %r71, %p6;
	ld.global.u32 	%r77, [%rd45+-8];
	mad.lo.s32 	%r78, %r76, %r77, %r69;
	ld.global.u32 	%r79, [%rd47+-4];
	div.s32 	%r80, %r73, %r79;
	mul.lo.s32 	%r81, %r80, %r79;
	sub.s32 	%r82, %r73, %r81;
	add.s32 	%r83, %r81, %r74;
	ld.global.u32 	%r84, [%rd46+-4];
	setp.eq.s32 	%p7, %r84, 1;
	selp.b32 	%r85, 0, %r80, %p7;
	ld.global.u32 	%r86, [%rd45+-4];
	mad.lo.s32 	%r87, %r85, %r86, %r78;
	ld.global.u32 	%r88, [%rd47];
	div.s32 	%r89, %r82, %r88;
	mul.lo.s32 	%r90, %r89, %r88;
	sub.s32 	%r91, %r82, %r90;
	add.s32 	%r92, %r90, %r83;
	ld.global.u32 	%r93, [%rd46];
	setp.eq.s32 	%p8, %r93, 1;
	selp.b32 	%r94, 0, %r89, %p8;
	ld.global.u32 	%r95, [%rd45];
	mad.lo.s32 	%r96, %r94, %r95, %r87;
	ld.global.u32 	%r97, [%rd47+4];
	div.s32 	%r98, %r91, %r97;
	mul.lo.s32 	%r99, %r98, %r97;
	sub.s32 	%r100, %r91, %r99;
	add.s32 	%r101, %r99, %r92;
	ld.global.u32 	%r102, [%rd46+4];
	setp.eq.s32 	%p9, %r102, 1;
	selp.b32 	%r103, 0, %r98, %p9;
	ld.global.u32 	%r104, [%rd45+4];
	mad.lo.s32 	%r105, %r103, %r104, %r96;
	ld.global.u32 	%r106, [%rd47+8];
	div.s32 	%r107, %r100, %r106;
	mul.lo.s32 	%r108, %r107, %r106;
	sub.s32 	%r109, %r100, %r108;
	add.s32 	%r110, %r108, %r101;
	ld.global.u32 	%r111, [%rd46+8];
	setp.eq.s32 	%p10, %r111, 1;
	selp.b32 	%r112, 0, %r107, %p10;
	ld.global.u32 	%r113, [%rd45+8];
	mad.lo.s32 	%r114, %r112, %r113, %r105;
	ld.global.u32 	%r115, [%rd47+12];
	div.s32 	%r116, %r109, %r115;
	mul.lo.s32 	%r117, %r116, %r115;
	sub.s32 	%r184, %r109, %r117;
	add.s32 	%r199, %r117, %r110;
	ld.global.u32 	%r118, [%rd46+12];
	setp.eq.s32 	%p11, %r118, 1;
	selp.b32 	%r119, 0, %r116, %p11;
	ld.global.u32 	%r120, [%rd45+12];
	mad.lo.s32 	%r200, %r119, %r120, %r114;
	add.s32 	%r177, %r177, 8;
	add.s64 	%rd47, %rd47, 32;
	add.s64 	%rd46, %rd46, 32;
	add.s64 	%rd45, %rd45, 32;
	setp.ne.s32 	%p12, %r177, 0;
	@%p12 bra 	$L__BB7_4;
$L__BB7_5:
	setp.eq.s32 	%p13, %r2, 0;
	@%p13 bra 	$L__BB7_13;
	and.b32  	%r19, %r44, 3;
	setp.lt.u32 	%p14, %r2, 4;
	@%p14 bra 	$L__BB7_8;
	mul.wide.u32 	%rd24, %r189, 4;
	add.s64 	%rd25, %rd3, %rd24;
	ld.global.u32 	%r122, [%rd25];
	div.s32 	%r123, %r184, %r122;
	mul.lo.s32 	%r124, %r123, %r122;
	sub.s32 	%r125, %r184, %r124;
	add.s32 	%r126, %r124, %r199;
	add.s64 	%rd26, %rd2, %rd24;
	ld.global.u32 	%r127, [%rd26];
	setp.eq.s32 	%p15, %r127, 1;
	selp.b32 	%r128, 0, %r123, %p15;
	add.s64 	%rd27, %rd1, %rd24;
	ld.global.u32 	%r129, [%rd27];
	mad.lo.s32 	%r130, %r128, %r129, %r200;
	ld.global.u32 	%r131, [%rd25+4];
	div.s32 	%r132, %r125, %r131;
	mul.lo.s32 	%r133, %r132, %r131;
	sub.s32 	%r134, %r125, %r133;
	add.s32 	%r135, %r133, %r126;
	ld.global.u32 	%r136, [%rd26+4];
	setp.eq.s32 	%p16, %r136, 1;
	selp.b32 	%r137, 0, %r132, %p16;
	ld.global.u32 	%r138, [%rd27+4];
	mad.lo.s32 	%r139, %r137, %r138, %r130;
	ld.global.u32 	%r140, [%rd25+8];
	div.s32 	%r141, %r134, %r140;
	mul.lo.s32 	%r142, %r141, %r140;
	sub.s32 	%r143, %r134, %r142;
	add.s32 	%r144, %r142, %r135;
	ld.global.u32 	%r145, [%rd26+8];
	setp.eq.s32 	%p17, %r145, 1;
	selp.b32 	%r146, 0, %r141, %p17;
	ld.global.u32 	%r147, [%rd27+8];
	mad.lo.s32 	%r148, %r146, %r147, %r139;
	ld.global.u32 	%r149, [%rd25+12];
	div.s32 	%r150, %r143, %r149;
	mul.lo.s32 	%r151, %r150, %r149;
	sub.s32 	%r184, %r143, %r151;
	add.s32 	%r199, %r151, %r144;
	ld.global.u32 	%r152, [%rd26+12];
	setp.eq.s32 	%p18, %r152, 1;
	selp.b32 	%r153, 0, %r150, %p18;
	ld.global.u32 	%r154, [%rd27+12];
	mad.lo.s32 	%r200, %r153, %r154, %r148;
	add.s32 	%r189, %r189, 4;
$L__BB7_8:
	setp.eq.s32 	%p19, %r19, 0;
	@%p19 bra 	$L__BB7_13;
	setp.eq.s32 	%p20, %r19, 1;
	@%p20 bra 	$L__BB7_11;
	mul.wide.u32 	%rd28, %r189, 4;
	add.s64 	%rd29, %rd3, %rd28;
	ld.global.u32 	%r156, [%rd29];
	div.s32 	%r157, %r184, %r156;
	mul.lo.s32 	%r158, %r157, %r156;
	sub.s32 	%r159, %r184, %r158;
	add.s32 	%r160, %r158, %r199;
	add.s64 	%rd30, %rd2, %rd28;
	ld.global.u32 	%r161, [%rd30];
	setp.eq.s32 	%p21, %r161, 1;
	selp.b32 	%r162, 0, %r157, %p21;
	add.s64 	%rd31, %rd1, %rd28;
	ld.global.u32 	%r163, [%rd31];
	mad.lo.s32 	%r164, %r162, %r163, %r200;
	ld.global.u32 	%r165, [%rd29+4];
	div.s32 	%r166, %r159, %r165;
	mul.lo.s32 	%r167, %r166, %r165;
	sub.s32 	%r184, %r159, %r167;
	add.s32 	%r199, %r167, %r160;
	ld.global.u32 	%r168, [%rd30+4];
	setp.eq.s32 	%p22, %r168, 1;
	selp.b32 	%r169, 0, %r166, %p22;
	ld.global.u32 	%r170, [%rd31+4];
	mad.lo.s32 	%r200, %r169, %r170, %r164;
	add.s32 	%r189, %r189, 2;
$L__BB7_11:
	and.b32  	%r171, %r44, 1;
	setp.eq.b32 	%p23, %r171, 1;
	not.pred 	%p24, %p23;
	@%p24 bra 	$L__BB7_13;
	mul.wide.u32 	%rd32, %r189, 4;
	add.s64 	%rd33, %rd3, %rd32;
	ld.global.u32 	%r172, [%rd33];
	div.s32 	%r173, %r184, %r172;
	mad.lo.s32 	%r199, %r173, %r172, %r199;
	add.s64 	%rd34, %rd2, %rd32;
	ld.global.u32 	%r174, [%rd34];
	setp.eq.s32 	%p25, %r174, 1;
	selp.b32 	%r175, 0, %r173, %p25;
	add.s64 	%rd35, %rd1, %rd32;
	ld.global.u32 	%r176, [%rd35];
	mad.lo.s32 	%r200, %r175, %r176, %r200;
$L__BB7_13:
	cvt.s64.s32 	%rd48, %r199;
	cvt.s64.s32 	%rd49, %r200;
$L__BB7_14:
	cvta.to.global.u64 	%rd36, %rd18;
	shl.b64 	%rd37, %rd48, 2;
	add.s64 	%rd38, %rd36, %rd37;
	ld.global.f32 	%f1, [%rd38];
	cvta.to.global.u64 	%rd39, %rd19;
	shl.b64 	%rd40, %rd49, 2;
	add.s64 	%rd41, %rd39, %rd40;
	ld.global.f32 	%f2, [%rd41];
	mul.f32 	%f3, %f1, %f2;
	cvta.to.global.u64 	%rd42, %rd17;
	mul.wide.s32 	%rd43, %r1, 4;
	add.s64 	%rd44, %rd42, %rd43;
	st.global.f32 	[%rd44], %f3;
$L__BB7_15:
	ret;

}
	// .globl	_Z10reluKernelPfPKfi
.visible .entry _Z10reluKernelPfPKfi(
	.param .u64 .ptr .align 1 _Z10reluKernelPfPKfi_param_0,
	.param .u64 .ptr .align 1 _Z10reluKernelPfPKfi_param_1,
	.param .u32 _Z10reluKernelPfPKfi_param_2
)
{
	.reg .pred 	%p<2>;
	.reg .b32 	%r<6>;
	.reg .b32 	%f<3>;
	.reg .b64 	%rd<8>;

	ld.param.u64 	%rd1, [_Z10reluKernelPfPKfi_param_0];
	ld.param.u64 	%rd2, [_Z10reluKernelPfPKfi_param_1];
	ld.param.u32 	%r2, [_Z10reluKernelPfPKfi_param_2];
	mov.u32 	%r3, %ctaid.x;
	mov.u32 	%r4, %ntid.x;
	mov.u32 	%r5, %tid.x;
	mad.lo.s32 	%r1, %r3, %r4, %r5;
	setp.ge.s32 	%p1, %r1, %r2;
	@%p1 bra 	$L__BB8_2;
	cvta.to.global.u64 	%rd3, %rd2;
	cvta.to.global.u64 	%rd4, %rd1;
	mul.wide.s32 	%rd5, %r1, 4;
	add.s64 	%rd6, %rd3, %rd5;
	ld.global.f32 	%f1, [%rd6];
	max.f32 	%f2, %f1, 0f00000000;
	add.s64 	%rd7, %rd4, %rd5;
	st.global.f32 	[%rd7], %f2;
$L__BB8_2:
	ret;

}
	// .globl	_Z20reluDerivativeKernelPfPKfi
.visible .entry _Z20reluDerivativeKernelPfPKfi(
	.param .u64 .ptr .align 1 _Z20reluDerivativeKernelPfPKfi_param_0,
	.param .u64 .ptr .align 1 _Z20reluDerivativeKernelPfPKfi_param_1,
	.param .u32 _Z20reluDerivativeKernelPfPKfi_param_2
)
{
	.reg .pred 	%p<3>;
	.reg .b32 	%r<6>;
	.reg .b32 	%f<3>;
	.reg .b64 	%rd<8>;

	ld.param.u64 	%rd1, [_Z20reluDerivativeKernelPfPKfi_param_0];
	ld.param.u64 	%rd2, [_Z20reluDerivativeKernelPfPKfi_param_1];
	ld.param.u32 	%r2, [_Z20reluDerivativeKernelPfPKfi_param_2];
	mov.u32 	%r3, %ctaid.x;
	mov.u32 	%r4, %ntid.x;
	mov.u32 	%r5, %tid.x;
	mad.lo.s32 	%r1, %r3, %r4, %r5;
	setp.ge.s32 	%p1, %r1, %r2;
	@%p1 bra 	$L__BB9_2;
	cvta.to.global.u64 	%rd3, %rd2;
	cvta.to.global.u64 	%rd4, %rd1;
	mul.wide.s32 	%rd5, %r1, 4;
	add.s64 	%rd6, %rd3, %rd5;
	ld.global.f32 	%f1, [%rd6];
	setp.gt.f32 	%p2, %f1, 0f00000000;
	selp.f32 	%f2, 0f3F800000, 0f00000000, %p2;
	add.s64 	%rd7, %rd4, %rd5;
	st.global.f32 	[%rd7], %f2;
$L__BB9_2:
	ret;

}
	// .globl	_Z16softmaxMaxKernelPfPKfiii
.visible .entry _Z16softmaxMaxKernelPfPKfiii(
	.param .u64 .ptr .align 1 _Z16softmaxMaxKernelPfPKfiii_param_0,
	.param .u64 .ptr .align 1 _Z16softmaxMaxKernelPfPKfiii_param_1,
	.param .u32 _Z16softmaxMaxKernelPfPKfiii_param_2,
	.param .u32 _Z16softmaxMaxKernelPfPKfiii_param_3,
	.param .u32 _Z16softmaxMaxKernelPfPKfiii_param_4
)
{
	.reg .pred 	%p<11>;
	.reg .b32 	%r<49>;
	.reg .b32 	%f<83>;
	.reg .b64 	%rd<43>;

	ld.param.u64 	%rd2, [_Z16softmaxMaxKernelPfPKfiii_param_0];
	ld.param.u64 	%rd3, [_Z16softmaxMaxKernelPfPKfiii_param_1];
	ld.param.u32 	%r29, [_Z16softmaxMaxKernelPfPKfiii_param_2];
	ld.param.u32 	%r27, [_Z16softmaxMaxKernelPfPKfiii_param_3];
	ld.param.u32 	%r28, [_Z16softmaxMaxKernelPfPKfiii_param_4];
	cvta.to.global.u64 	%rd1, %rd3;
	mov.u32 	%r30, %ctaid.x;
	mov.u32 	%r31, %ntid.x;
	mov.u32 	%r32, %tid.x;
	mad.lo.s32 	%r1, %r30, %r31, %r32;
	mul.lo.s32 	%r33, %r28, %r29;
	setp.ge.s32 	%p1, %r1, %r33;
	@%p1 bra 	$L__BB10_15;
	div.s32 	%r2, %r1, %r28;
	mul.lo.s32 	%r34, %r2, %r28;
	sub.s32 	%r3, %r1, %r34;
	setp.lt.s32 	%p2, %r27, 1;
	mov.f32 	%f82, 0fF149F2CA;
	@%p2 bra 	$L__BB10_14;
	mul.lo.s32 	%r4, %r2, %r27;
	and.b32  	%r5, %r27, 15;
	setp.lt.u32 	%p3, %r27, 16;
	mov.f32 	%f82, 0fF149F2CA;
	mov.b32 	%r45, 0;
	@%p3 bra 	$L__BB10_5;
	and.b32  	%r45, %r27, 2147483632;
	neg.s32 	%r43, %r45;
	mad.lo.s32 	%r42, %r34, %r27, %r3;
	shl.b32 	%r9, %r28, 4;
	mov.f32 	%f82, 0fF149F2CA;
	mul.wide.s32 	%rd6, %r28, 4;
$L__BB10_4:
	.pragma "nounroll";
	mul.wide.s32 	%rd4, %r42, 4;
	add.s64 	%rd5, %rd1, %rd4;
	ld.global.f32 	%f18, [%rd5];
	max.f32 	%f19, %f82, %f18;
	add.s64 	%rd7, %rd5, %rd6;
	ld.global.f32 	%f20, [%rd7];
	max.f32 	%f21, %f19, %f20;
	add.s64 	%rd8, %rd7, %rd6;
	ld.global.f32 	%f22, [%rd8];
	max.f32 	%f23, %f21, %f22;
	add.s64 	%rd9, %rd8, %rd6;
	ld.global.f32 	%f24, [%rd9];
	max.f32 	%f25, %f23, %f24;
	add.s64 	%rd10, %rd9, %rd6;
	ld.global.f32 	%f26, [%rd10];
	max.f32 	%f27, %f25, %f26;
	add.s64 	%rd11, %rd10, %rd6;
	ld.global.f32 	%f28, [%rd11];
	max.f32 	%f29, %f27, %f28;
	add.s64 	%rd12, %rd11, %rd6;
	ld.global.f32 	%f30, [%rd12];
	max.f32 	%f31, %f29, %f30;
	add.s64 	%rd13, %rd12, %rd6;
	ld.global.f32 	%f32, [%rd13];
	max.f32 	%f33, %f31, %f32;
	add.s64 	%rd14, %rd13, %rd6;
	ld.global.f32 	%f34, [%rd14];
	max.f32 	%f35, %f33, %f34;
	add.s64 	%rd15, %rd14, %rd6;
	ld.global.f32 	%f36, [%rd15];
	max.f32 	%f37, %f35, %f36;
	add.s64 	%rd16, %rd15, %rd6;
	ld.global.f32 	%f38, [%rd16];
	max.f32 	%f39, %f37, %f38;
	add.s64 	%rd17, %rd16, %rd6;
	ld.global.f32 	%f40, [%rd17];
	max.f32 	%f41, %f39, %f40;
	add.s64 	%rd18, %rd17, %rd6;
	ld.global.f32 	%f42, [%rd18];
	max.f32 	%f43, %f41, %f42;
	add.s64 	%rd19, %rd18, %rd6;
	ld.global.f32 	%f44, [%rd19];
	max.f32 	%f45, %f43, %f44;
	add.s64 	%rd20, %rd19, %rd6;
	ld.global.f32 	%f46, [%rd20];
	max.f32 	%f47, %f45, %f46;
	add.s64 	%rd21, %rd20, %rd6;
	ld.global.f32 	%f48, [%rd21];
	max.f32 	%f82, %f47, %f48;
	add.s32 	%r43, %r43, 16;
	add.s32 	%r42, %r42, %r9;
	setp.ne.s32 	%p4, %r43, 0;
	@%p4 bra 	$L__BB10_4;
$L__BB10_5:
	setp.eq.s32 	%p5, %r5, 0;
	@%p5 bra 	$L__BB10_14;
	and.b32  	%r15, %r27, 7;
	setp.lt.u32 	%p6, %r5, 8;
	@%p6 bra 	$L__BB10_8;
	add.s32 	%r37, %r45, %r4;
	mad.lo.s32 	%r38, %r37, %r28, %r3;
	mul.wide.s32 	%rd22, %r38, 4;
	add.s64 	%rd23, %rd1, %rd22;
	ld.global.f32 	%f50, [%rd23];
	max.f32 	%f51, %f82, %f50;
	mul.wide.s32 	%rd24, %r28, 4;
	add.s64 	%rd25, %rd23, %rd24;
	ld.global.f32 	%f52, [%rd25];
	max.f32 	%f53, %f51, %f52;
	add.s64 	%rd26, %rd25, %rd24;
	ld.global.f32 	%f54, [%rd26];
	max.f32 	%f55, %f53, %f54;
	add.s64 	%rd27, %rd26, %rd24;
	ld.global.f32 	%f56, [%rd27];
	max.f32 	%f57, %f55, %f56;
	add.s64 	%rd28, %rd27, %rd24;
	ld.global.f32 	%f58, [%rd28];
	max.f32 	%f59, %f57, %f58;
	add.s64 	%rd29, %rd28, %rd24;
	ld.global.f32 	%f60, [%rd29];
	max.f32 	%f61, %f59, %f60;
	add.s64 	%rd30, %rd29, %rd24;
	ld.global.f32 	%f62, [%rd30];
	max.f32 	%f63, %f61, %f62;
	add.s64 	%rd31, %rd30, %rd24;
	ld.global.f32 	%f64, [%rd31];
	max.f32 	%f82, %f63, %f64;
	add.s32 	%r45, %r45, 8;
$L__BB10_8:
	setp.eq.s32 	%p7, %r15, 0;
	@%p7 bra 	$L__BB10_14;
	and.b32  	%r18, %r27, 3;
	setp.lt.u32 	%p8, %r15, 4;
	@%p8 bra 	$L__BB10_11;
	add.s32 	%r39, %r45, %r4;
	mad.lo.s32 	%r40, %r39, %r28, %r3;
	mul.wide.s32 	%rd32, %r40, 4;
	add.s64 	%rd33, %rd1, %rd32;
	ld.global.f32 	%f66, [%rd33];
	max.f32 	%f67, %f82, %f66;
	mul.wide.s32 	%rd34, %r28, 4;
	add.s64 	%rd35, %rd33, %rd34;
	ld.global.f32 	%f68, [%rd35];
	max.f32 	%f69, %f67, %f68;
	add.s64 	%rd36, %rd35, %rd34;
	ld.global.f32 	%f70, [%rd36];
	max.f32 	%f71, %f69, %f70;
	add.s64 	%rd37, %rd36, %rd34;
	ld.global.f32 	%f72, [%rd37];
	max.f32 	%f82, %f71, %f72;
	add.s32 	%r45, %r45, 4;
$L__BB10_11:
	setp.eq.s32 	%p9, %r18, 0;
	@%p9 bra 	$L__BB10_14;
	add.s32 	%r41, %r45, %r4;
	mad.lo.s32 	%r48, %r28, %r41, %r3;
	neg.s32 	%r47, %r18;
$L__BB10_13:
	.pragma "nounroll";
	mul.wide.s32 	%rd38, %r48, 4;
	add.s64 	%rd39, %rd1, %rd38;
	ld.global.f32 	%f73, [%rd39];
	max.f32 	%f82, %f82, %f73;
	add.s32 	%r48, %r48, %r28;
	add.s32 	%r47, %r47, 1;
	setp.ne.s32 	%p10, %r47, 0;
	@%p10 bra 	$L__BB10_13;
$L__BB10_14:
	cvta.to.global.u64 	%rd40, %rd2;
	mul.wide.s32 	%rd41, %r1, 4;
	add.s64 	%rd42, %rd40, %rd41;
	st.global.f32 	[%rd42], %f82;
$L__BB10_15:
	ret;

}
	// .globl	_Z19softmaxExpSumKernelPfS_PKfS1_iii
.visible .entry _Z19softmaxExpSumKernelPfS_PKfS1_iii(
	.param .u64 .ptr .align 1 _Z19softmaxExpSumKernelPfS_PKfS1_iii_param_0,
	.param .u64 .ptr .align 1 _Z19softmaxExpSumKernelPfS_PKfS1_iii_param_1,
	.param .u64 .ptr .align 1 _Z19softmaxExpSumKernelPfS_PKfS1_iii_param_2,
	.param .u64 .ptr .align 1 _Z19softmaxExpSumKernelPfS_PKfS1_iii_param_3,
	.param .u32 _Z19softmaxExpSumKernelPfS_PKfS1_iii_param_4,
	.param .u32 _Z19softmaxExpSumKernelPfS_PKfS1_iii_param_5,
	.param .u32 _Z19softmaxExpSumKernelPfS_PKfS1_iii_param_6
)
{
	.reg .pred 	%p<11>;
	.reg .b32 	%r<72>;
	.reg .b32 	%f<241>;
	.reg .b64 	%rd<50>;

	ld.param.u64 	%rd6, [_Z19softmaxExpSumKernelPfS_PKfS1_iii_param_0];
	ld.param.u64 	%rd4, [_Z19softmaxExpSumKernelPfS_PKfS1_iii_param_1];
	ld.param.u64 	%rd7, [_Z19softmaxExpSumKernelPfS_PKfS1_iii_param_2];
	ld.param.u64 	%rd5, [_Z19softmaxExpSumKernelPfS_PKfS1_iii_param_3];
	ld.param.u32 	%r22, [_Z19softmaxExpSumKernelPfS_PKfS1_iii_param_4];
	ld.param.u32 	%r20, [_Z19softmaxExpSumKernelPfS_PKfS1_iii_param_5];
	ld.param.u32 	%r21, [_Z19softmaxExpSumKernelPfS_PKfS1_iii_param_6];
	cvta.to.global.u64 	%rd1, %rd6;
	cvta.to.global.u64 	%rd2, %rd7;
	mov.u32 	%r23, %ctaid.x;
	mov.u32 	%r24, %ntid.x;
	mov.u32 	%r25, %tid.x;
	mad.lo.s32 	%r1, %r23, %r24, %r25;
	mul.lo.s32 	%r26, %r21, %r22;
	setp.ge.s32 	%p1, %r1, %r26;
	@%p1 bra 	$L__BB11_14;
	div.s32 	%r2, %r1, %r21;
	mul.lo.s32 	%r27, %r2, %r21;
	sub.s32 	%r3, %r1, %r27;
	setp.lt.s32 	%p2, %r20, 1;
	mov.f32 	%f240, 0f00000000;
	@%p2 bra 	$L__BB11_13;
	mul.lo.s32 	%r4, %r2, %r20;
	cvta.to.global.u64 	%rd8, %rd5;
	mul.wide.s32 	%rd9, %r1, 4;
	add.s64 	%rd3, %rd8, %rd9;
	and.b32  	%r5, %r20, 7;
	setp.lt.u32 	%p3, %r20, 8;
	mov.f32 	%f240, 0f00000000;
	mov.b32 	%r70, 0;
	@%p3 bra 	$L__BB11_5;
	and.b32  	%r70, %r20, 2147483640;
	neg.s32 	%r68, %r70;
	mad.lo.s32 	%r67, %r27, %r20, %r3;
	shl.b32 	%r9, %r21, 3;
	mov.f32 	%f240, 0f00000000;
	mul.wide.s32 	%rd13, %r21, 4;
$L__BB11_4:
	.pragma "nounroll";
	mul.wide.s32 	%rd10, %r67, 4;
	add.s64 	%rd11, %rd2, %rd10;
	ld.global.f32 	%f17, [%rd11];
	ld.global.f32 	%f18, [%rd3];
	sub.f32 	%f19, %f17, %f18;
	fma.rn.f32 	%f20, %f19, 0f3BBB989D, 0f3F000000;
	cvt.sat.f32.f32 	%f21, %f20;
	mov.f32 	%f22, 0f4B400001;
	mov.f32 	%f23, 0f437C0000;
	fma.rm.f32 	%f24, %f21, %f23, %f22;
	add.f32 	%f25, %f24, 0fCB40007F;
	neg.f32 	%f26, %f25;
	fma.rn.f32 	%f27, %f19, 0f3FB8AA3B, %f26;
	fma.rn.f32 	%f28, %f19, 0f32A57060, %f27;
	mov.b32 	%r30, %f24;
	shl.b32 	%r31, %r30, 23;
	mov.b32 	%f29, %r31;
	ex2.approx.ftz.f32 	%f30, %f28;
	mul.f32 	%f31, %f30, %f29;
	add.s64 	%rd12, %rd1, %rd10;
	st.global.f32 	[%rd12], %f31;
	add.f32 	%f32, %f240, %f31;
	add.s64 	%rd14, %rd11, %rd13;
	ld.global.f32 	%f33, [%rd14];
	ld.global.f32 	%f34, [%rd3];
	sub.f32 	%f35, %f33, %f34;
	fma.rn.f32 	%f36, %f35, 0f3BBB989D, 0f3F000000;
	cvt.sat.f32.f32 	%f37, %f36;
	fma.rm.f32 	%f38, %f37, %f23, %f22;
	add.f32 	%f39, %f38, 0fCB40007F;
	neg.f32 	%f40, %f39;
	fma.rn.f32 	%f41, %f35, 0f3FB8AA3B, %f40;
	fma.rn.f32 	%f42, %f35, 0f32A57060, %f41;
	mov.b32 	%r32, %f38;
	shl.b32 	%r33, %r32, 23;
	mov.b32 	%f43, %r33;
	ex2.approx.ftz.f32 	%f44, %f42;
	mul.f32 	%f45, %f44, %f43;
	add.s64 	%rd15, %rd12, %rd13;
	st.global.f32 	[%rd15], %f45;
	add.f32 	%f46, %f32, %f45;
	add.s64 	%rd16, %rd14, %rd13;
	ld.global.f32 	%f47, [%rd16];
	ld.global.f32 	%f48, [%rd3];
	sub.f32 	%f49, %f47, %f48;
	fma.rn.f32 	%f50, %f49, 0f3BBB989D, 0f3F000000;
	cvt.sat.f32.f32 	%f51, %f50;
	fma.rm.f32 	%f52, %f51, %f23, %f22;
	add.f32 	%f53, %f52, 0fCB40007F;
	neg.f32 	%f54, %f53;
	fma.rn.f32 	%f55, %f49, 0f3FB8AA3B, %f54;
	fma.rn.f32 	%f56, %f49, 0f32A57060, %f55;
	mov.b32 	%r34, %f52;
	shl.b32 	%r35, %r34, 23;
	mov.b32 	%f57, %r35;
	ex2.approx.ftz.f32 	%f58, %f56;
	mul.f32 	%f59, %f58, %f57;
	add.s64 	%rd17, %rd15, %rd13;
	st.global.f32 	[%rd17], %f59;
	add.f32 	%f60, %f46, %f59;
	add.s64 	%rd18, %rd16, %rd13;
	ld.global.f32 	%f61, [%rd18];
	ld.global.f32 	%f62, [%rd3];
	sub.f32 	%f63, %f61, %f62;
	fma.rn.f32 	%f64, %f63, 0f3BBB989D, 0f3F000000;
	cvt.sat.f32.f32 	%f65, %f64;
	fma.rm.f32 	%f66, %f65, %f23, %f22;
	add.f32 	%f67, %f66, 0fCB40007F;
	neg.f32 	%f68, %f67;
	fma.rn.f32 	%f69, %f63, 0f3FB8AA3B, %f68;
	fma.rn.f32 	%f70, %f63, 0f32A57060, %f69;
	mov.b32 	%r36, %f66;
	shl.b32 	%r37, %r36, 23;
	mov.b32 	%f71, %r37;
	ex2.approx.ftz.f32 	%f72, %f70;
	mul.f32 	%f73, %f72, %f71;
	add.s64 	%rd19, %rd17, %rd13;
	st.global.f32 	[%rd19], %f73;
	add.f32 	%f74, %f60, %f73;
	add.s64 	%rd20, %rd18, %rd13;
	ld.global.f32 	%f75, [%rd20];
	ld.global.f32 	%f76, [%rd3];
	sub.f32 	%f77, %f75, %f76;
	fma.rn.f32 	%f78, %f77, 0f3BBB989D, 0f3F000000;
	cvt.sat.f32.f32 	%f79, %f78;
	fma.rm.f32 	%f80, %f79, %f23, %f22;
	add.f32 	%f81, %f80, 0fCB40007F;
	neg.f32 	%f82, %f81;
	fma.rn.f32 	%f83, %f77, 0f3FB8AA3B, %f82;
	fma.rn.f32 	%f84, %f77, 0f32A57060, %f83;
	mov.b32 	%r38, %f80;
	shl.b32 	%r39, %r38, 23;
	mov.b32 	%f85, %r39;
	ex2.approx.ftz.f32 	%f86, %f84;
	mul.f32 	%f87, %f86, %f85;
	add.s64 	%rd21, %rd19, %rd13;
	st.global.f32 	[%rd21], %f87;
	add.f32 	%f88, %f74, %f87;
	add.s64 	%rd22, %rd20, %rd13;
	ld.global.f32 	%f89, [%rd22];
	ld.global.f32 	%f90, [%rd3];
	sub.f32 	%f91, %f89, %f90;
	fma.rn.f32 	%f92, %f91, 0f3BBB989D, 0f3F000000;
	cvt.sat.f32.f32 	%f93, %f92;
	fma.rm.f32 	%f94, %f93, %f23, %f22;
	add.f32 	%f95, %f94, 0fCB40007F;
	neg.f32 	%f96, %f95;
	fma.rn.f32 	%f97, %f91, 0f3FB8AA3B, %f96;
	fma.rn.f32 	%f98, %f91, 0f32A57060, %f97;
	mov.b32 	%r40, %f94;
	shl.b32 	%r41, %r40, 23;
	mov.b32 	%f99, %r41;
	ex2.approx.ftz.f32 	%f100, %f98;
	mul.f32 	%f101, %f100, %f99;
	add.s64 	%rd23, %rd21, %rd13;
	st.global.f32 	[%rd23], %f101;
	add.f32 	%f102, %f88, %f101;
	add.s64 	%rd24, %rd22, %rd13;
	ld.global.f32 	%f103, [%rd24];
	ld.global.f32 	%f104, [%rd3];
	sub.f32 	%f105, %f103, %f104;
	fma.rn.f32 	%f106, %f105, 0f3BBB989D, 0f3F000000;
	cvt.sat.f32.f32 	%f107, %f106;
	fma.rm.f32 	%f108, %f107, %f23, %f22;
	add.f32 	%f109, %f108, 0fCB40007F;
	neg.f32 	%f110, %f109;
	fma.rn.f32 	%f111, %f105, 0f3FB8AA3B, %f110;
	fma.rn.f32 	%f112, %f105, 0f32A57060, %f111;
	mov.b32 	%r42, %f108;
	shl.b32 	%r43, %r42, 23;
	mov.b32 	%f113, %r43;
	ex2.approx.ftz.f32 	%f114, %f112;
	mul.f32 	%f115, %f114, %f113;
	add.s64 	%rd25, %rd23, %rd13;
	st.global.f32 	[%rd25], %f115;
	add.f32 	%f116, %f102, %f115;
	add.s64 	%rd26, %rd24, %rd13;
	ld.global.f32 	%f117, [%rd26];
	ld.global.f32 	%f118, [%rd3];
	sub.f32 	%f119, %f117, %f118;
	fma.rn.f32 	%f120, %f119, 0f3BBB989D, 0f3F000000;
	cvt.sat.f32.f32 	%f121, %f120;
	fma.rm.f32 	%f122, %f121, %f23, %f22;
	add.f32 	%f123, %f122, 0fCB40007F;
	neg.f32 	%f124, %f123;
	fma.rn.f32 	%f125, %f119, 0f3FB8AA3B, %f124;
	fma.rn.f32 	%f126, %f119, 0f32A57060, %f125;
	mov.b32 	%r44, %f122;
	shl.b32 	%r45, %r44, 23;
	mov.b32 	%f127, %r45;
	ex2.approx.ftz.f32 	%f128, %f126;
	mul.f32 	%f129, %f128, %f127;
	add.s64 	%rd27, %rd25, %rd13;
	st.global.f32 	[%rd27], %f129;
	add.f32 	%f240, %f116, %f129;
	add.s32 	%r68, %r68, 8;
	add.s32 	%r67, %r67, %r9;
	setp.ne.s32 	%p4, %r68, 0;
	@%p4 bra 	$L__BB11_4;
$L__BB11_5:
	setp.eq.s32 	%p5, %r5, 0;
	@%p5 bra 	$L__BB11_13;
	and.b32  	%r15, %r20, 3;
	setp.lt.u32 	%p6, %r5, 4;
	@%p6 bra 	$L__BB11_8;
	add.s32 	%r46, %r70, %r4;
	mad.lo.s32 	%r47, %r46, %r21, %r3;
	mul.wide.s32 	%rd28, %r47, 4;
	add.s64 	%rd29, %rd2, %rd28;
	ld.global.f32 	%f131, [%rd29];
	ld.global.f32 	%f132, [%rd3];
	sub.f32 	%f133, %f131, %f132;
	fma.rn.f32 	%f134, %f133, 0f3BBB989D, 0f3F000000;
	cvt.sat.f32.f32 	%f135, %f134;
	mov.f32 	%f136, 0f4B400001;
	mov.f32 	%f137, 0f437C0000;
	fma.rm.f32 	%f138, %f135, %f137, %f136;
	add.f32 	%f139, %f138, 0fCB40007F;
	neg.f32 	%f140, %f139;
	fma.rn.f32 	%f141, %f133, 0f3FB8AA3B, %f140;
	fma.rn.f32 	%f142, %f133, 0f32A57060, %f141;
	mov.b32 	%r48, %f138;
	shl.b32 	%r49, %r48, 23;
	mov.b32 	%f143, %r49;
	ex2.approx.ftz.f32 	%f144, %f142;
	mul.f32 	%f145, %f144, %f143;
	add.s64 	%rd30, %rd1, %rd28;
	st.global.f32 	[%rd30], %f145;
	add.f32 	%f146, %f240, %f145;
	mul.wide.s32 	%rd31, %r21, 4;
	add.s64 	%rd32, %rd29, %rd31;
	ld.global.f32 	%f147, [%rd32];
	ld.global.f32 	%f148, [%rd3];
	sub.f32 	%f149, %f147, %f148;
	fma.rn.f32 	%f150, %f149, 0f3BBB989D, 0f3F000000;
	cvt.sat.f32.f32 	%f151, %f150;
	fma.rm.f32 	%f152, %f151, %f137, %f136;
	add.f32 	%f153, %f152, 0fCB40007F;
	neg.f32 	%f154, %f153;
	fma.rn.f32 	%f155, %f149, 0f3FB8AA3B, %f154;
	fma.rn.f32 	%f156, %f149, 0f32A57060, %f155;
	mov.b32 	%r50, %f152;
	shl.b32 	%r51, %r50, 23;
	mov.b32 	%f157, %r51;
	ex2.approx.ftz.f32 	%f158, %f156;
	mul.f32 	%f159, %f158, %f157;
	add.s64 	%rd33, %rd30, %rd31;
	st.global.f32 	[%rd33], %f159;
	add.f32 	%f160, %f146, %f159;
	add.s64 	%rd34, %rd32, %rd31;
	ld.global.f32 	%f161, [%rd34];
	ld.global.f32 	%f162, [%rd3];
	sub.f32 	%f163, %f161, %f162;
	fma.rn.f32 	%f164, %f163, 0f3BBB989D, 0f3F000000;
	cvt.sat.f32.f32 	%f165, %f164;
	fma.rm.f32 	%f166, %f165, %f137, %f136;
	add.f32 	%f167, %f166, 0fCB40007F;
	neg.f32 	%f168, %f167;
	fma.rn.f32 	%f169, %f163, 0f3FB8AA3B, %f168;
	fma.rn.f32 	%f170, %f163, 0f32A57060, %f169;
	mov.b32 	%r52, %f166;
	shl.b32 	%r53, %r52, 23;
	mov.b32 	%f171, %r53;
	ex2.approx.ftz.f32 	%f172, %f170;
	mul.f32 	%f173, %f172, %f171;
	add.s64 	%rd35, %rd33, %rd31;
	st.global.f32 	[%rd35], %f173;
	add.f32 	%f174, %f160, %f173;
	add.s64 	%rd36, %rd34, %rd31;
	ld.global.f32 	%f175, [%rd36];
	ld.global.f32 	%f176, [%rd3];
	sub.f32 	%f177, %f175, %f176;
	fma.rn.f32 	%f178, %f177, 0f3BBB989D, 0f3F000000;
	cvt.sat.f32.f32 	%f179, %f178;
	fma.rm.f32 	%f180, %f179, %f137, %f136;
	add.f32 	%f181, %f180, 0fCB40007F;
	neg.f32 	%f182, %f181;
	fma.rn.f32 	%f183, %f177, 0f3FB8AA3B, %f182;
	fma.rn.f32 	%f184, %f177, 0f32A57060, %f183;
	mov.b32 	%r54, %f180;
	shl.b32 	%r55, %r54, 23;
	mov.b32 	%f185, %r55;
	ex2.approx.ftz.f32 	%f186, %f184;
	mul.f32 	%f187, %f186, %f185;
	add.s64 	%rd37, %rd35, %rd31;
	st.global.f32 	[%rd37], %f187;
	add.f32 	%f240, %f174, %f187;
	add.s32 	%r70, %r70, 4;
$L__BB11_8:
	setp.eq.s32 	%p7, %r15, 0;
	@%p7 bra 	$L__BB11_13;
	setp.eq.s32 	%p8, %r15, 1;
	@%p8 bra 	$L__BB11_11;
	add.s32 	%r56, %r70, %r4;
	mad.lo.s32 	%r57, %r56, %r21, %r3;
	mul.wide.s32 	%rd38, %r57, 4;
	add.s64 	%rd39, %rd2, %rd38;
	ld.global.f32 	%f189, [%rd39];
	ld.global.f32 	%f190, [%rd3];
	sub.f32 	%f191, %f189, %f190;
	fma.rn.f32 	%f192, %f191, 0f3BBB989D, 0f3F000000;
	cvt.sat.f32.f32 	%f193, %f192;
	mov.f32 	%f194, 0f4B400001;
	mov.f32 	%f195, 0f437C0000;
	fma.rm.f32 	%f196, %f193, %f195, %f194;
	add.f32 	%f197, %f196, 0fCB40007F;
	neg.f32 	%f198, %f197;
	fma.rn.f32 	%f199, %f191, 0f3FB8AA3B, %f198;
	fma.rn.f32 	%f200, %f191, 0f32A57060, %f199;
	mov.b32 	%r58, %f196;
	shl.b32 	%r59, %r58, 23;
	mov.b32 	%f201, %r59;
	ex2.approx.ftz.f32 	%f202, %f200;
	mul.f32 	%f203, %f202, %f201;
	add.s64 	%rd40, %rd1, %rd38;
	st.global.f32 	[%rd40], %f203;
	add.f32 	%f204, %f240, %f203;
	mul.wide.s32 	%rd41, %r21, 4;
	add.s64 	%rd42, %rd39, %rd41;
	ld.global.f32 	%f205, [%rd42];
	ld.global.f32 	%f206, [%rd3];
	sub.f32 	%f207, %f205, %f206;
	fma.rn.f32 	%f208, %f207, 0f3BBB989D, 0f3F000000;
	cvt.sat.f32.f32 	%f209, %f208;
	fma.rm.f32 	%f210, %f209, %f195, %f194;
	add.f32 	%f211, %f210, 0fCB40007F;
	neg.f32 	%f212, %f211;
	fma.rn.f32 	%f213, %f207, 0f3FB8AA3B, %f212;
	fma.rn.f32 	%f214, %f207, 0f32A57060, %f213;
	mov.b32 	%r60, %f210;
	shl.b32 	%r61, %r60, 23;
	mov.b32 	%f215, %r61;
	ex2.approx.ftz.f32 	%f216, %f214;
	mul.f32 	%f217, %f216, %f215;
	add.s64 	%rd43, %rd40, %rd41;
	st.global.f32 	[%rd43], %f217;
	add.f32 	%f240, %f204, %f217;
	add.s32 	%r70, %r70, 2;
$L__BB11_11:
	and.b32  	%r62, %r20, 1;
	setp.eq.b32 	%p9, %r62, 1;
	not.pred 	%p10, %p9;
	@%p10 bra 	$L__BB11_13;
	add.s32 	%r63, %r70, %r4;
	mad.lo.s32 	%r64, %r63, %r21, %r3;
	mul.wide.s32 	%rd44, %r64, 4;
	add.s64 	%rd45, %rd2, %rd44;
	ld.global.f32 	%f218, [%rd45];
	ld.global.f32 	%f219, [%rd3];
	sub.f32 	%f220, %f218, %f219;
	fma.rn.f32 	%f221, %f220, 0f3BBB989D, 0f3F000000;
	cvt.sat.f32.f32 	%f222, %f221;
	mov.f32 	%f223, 0f4B400001;
	mov.f32 	%f224, 0f437C0000;
	fma.rm.f32 	%f225, %f222, %f224, %f223;
	add.f32 	%f226, %f225, 0fCB40007F;
	neg.f32 	%f227, %f226;
	fma.rn.f32 	%f228, %f220, 0f3FB8AA3B, %f227;
	fma.rn.f32 	%f229, %f220, 0f32A57060, %f228;
	mov.b32 	%r65, %f225;
	shl.b32 	%r66, %r65, 23;
	mov.b32 	%f230, %r66;
	ex2.approx.ftz.f32 	%f231, %f229;
	mul.f32 	%f232, %f231, %f230;
	add.s64 	%rd46, %rd1, %rd44;
	st.global.f32 	[%rd46], %f232;
	add.f32 	%f240, %f240, %f232;
$L__BB11_13:
	cvta.to.global.u64 	%rd47, %rd4;
	mul.wide.s32 	%rd48, %r1, 4;
	add.s64 	%rd49, %rd47, %rd48;
	st.global.f32 	[%rd49], %f240;
$L__BB11_14:
	ret;

}
	// .globl	_Z22softmaxNormalizeKernelPfPKfiii
.visible .entry _Z22softmaxNormalizeKernelPfPKfiii(
	.param .u64 .ptr .align 1 _Z22softmaxNormalizeKernelPfPKfiii_param_0,
	.param .u64 .ptr .align 1 _Z22softmaxNormalizeKernelPfPKfiii_param_1,
	.param .u32 _Z22softmaxNormalizeKernelPfPKfiii_param_2,
	.param .u32 _Z22softmaxNormalizeKernelPfPKfiii_param_3,
	.param .u32 _Z22softmaxNormalizeKernelPfPKfiii_param_4
)
{
	.reg .pred 	%p<11>;
	.reg .b32 	%r<42>;
	.reg .b32 	%f<46>;
	.reg .b64 	%rd<29>;

	ld.param.u64 	%rd4, [_Z22softmaxNormalizeKernelPfPKfiii_param_0];
	ld.param.u64 	%rd3, [_Z22softmaxNormalizeKernelPfPKfiii_param_1];
	ld.param.u32 	%r22, [_Z22softmaxNormalizeKernelPfPKfiii_param_2];
	ld.param.u32 	%r20, [_Z22softmaxNormalizeKernelPfPKfiii_param_3];
	ld.param.u32 	%r21, [_Z22softmaxNormalizeKernelPfPKfiii_param_4];
	cvta.to.global.u64 	%rd1, %rd4;
	mov.u32 	%r23, %ctaid.x;
	mov.u32 	%r24, %ntid.x;
	mov.u32 	%r25, %tid.x;
	mad.lo.s32 	%r1, %r23, %r24, %r25;
	mul.lo.s32 	%r26, %r21, %r22;
	setp.ge.s32 	%p1, %r1, %r26;
	@%p1 bra 	$L__BB12_13;
	div.s32 	%r2, %r1, %r21;
	mul.lo.s32 	%r27, %r2, %r21;
	sub.s32 	%r3, %r1, %r27;
	setp.lt.s32 	%p2, %r20, 1;
	@%p2 bra 	$L__BB12_13;
	mul.lo.s32 	%r4, %r2, %r20;
	cvta.to.global.u64 	%rd5, %rd3;
	mul.wide.s32 	%rd6, %r1, 4;
	add.s64 	%rd2, %rd5, %rd6;
	and.b32  	%r5, %r20, 7;
	setp.lt.u32 	%p3, %r20, 8;
	mov.b32 	%r40, 0;
	@%p3 bra 	$L__BB12_5;
	and.b32  	%r40, %r20, 2147483640;
	neg.s32 	%r38, %r40;
	mad.lo.s32 	%r37, %r27, %r20, %r3;
	shl.b32 	%r9, %r21, 3;
	mul.wide.s32 	%rd9, %r21, 4;
$L__BB12_4:
	.pragma "nounroll";
	mul.wide.s32 	%rd7, %r37, 4;
	add.s64 	%rd8, %rd1, %rd7;
	ld.global.f32 	%f1, [%rd8];
	ld.global.f32 	%f2, [%rd2];
	div.rn.f32 	%f3, %f1, %f2;
	st.global.f32 	[%rd8], %f3;
	add.s64 	%rd10, %rd8, %rd9;
	ld.global.f32 	%f4, [%rd10];
	ld.global.f32 	%f5, [%rd2];
	div.rn.f32 	%f6, %f4, %f5;
	st.global.f32 	[%rd10], %f6;
	add.s64 	%rd11, %rd10, %rd9;
	ld.global.f32 	%f7, [%rd11];
	ld.global.f32 	%f8, [%rd2];
	div.rn.f32 	%f9, %f7, %f8;
	st.global.f32 	[%rd11], %f9;
	add.s64 	%rd12, %rd11, %rd9;
	ld.global.f32 	%f10, [%rd12];
	ld.global.f32 	%f11, [%rd2];
	div.rn.f32 	%f12, %f10, %f11;
	st.global.f32 	[%rd12], %f12;
	add.s64 	%rd13, %rd12, %rd9;
	ld.global.f32 	%f13, [%rd13];
	ld.global.f32 	%f14, [%rd2];
	div.rn.f32 	%f15, %f13, %f14;
	st.global.f32 	[%rd13], %f15;
	add.s64 	%rd14, %rd13, %rd9;
	ld.global.f32 	%f16, [%rd14];
	ld.global.f32 	%f17, [%rd2];
	div.rn.f32 	%f18, %f16, %f17;
	st.global.f32 	[%rd14], %f18;
	add.s64 	%rd15, %rd14, %rd9;
	ld.global.f32 	%f19, [%rd15];
	ld.global.f32 	%f20, [%rd2];
	div.rn.f32 	%f21, %f19, %f20;
	st.global.f32 	[%rd15], %f21;
	add.s64 	%rd16, %rd15, %rd9;
	ld.global.f32 	%f22, [%rd16];
	ld.global.f32 	%f23, [%rd2];
	div.rn.f32 	%f24, %f22, %f23;
	st.global.f32 	[%rd16], %f24;
	add.s32 	%r38, %r38, 8;
	add.s32 	%r37, %r37, %r9;
	setp.ne.s32 	%p4, %r38, 0;
	@%p4 bra 	$L__BB12_4;
$L__BB12_5:
	setp.eq.s32 	%p5, %r5, 0;
	@%p5 bra 	$L__BB12_13;
	and.b32  	%r15, %r20, 3;
	setp.lt.u32 	%p6, %r5, 4;
	@%p6 bra 	$L__BB12_8;
	add.s32 	%r30, %r40, %r4;
	mad.lo.s32 	%r31, %r30, %r21, %r3;
	mul.wide.s32 	%rd17, %r31, 4;
	add.s64 	%rd18, %rd1, %rd17;
	ld.global.f32 	%f25, [%rd18];
	ld.global.f32 	%f26, [%rd2];
	div.rn.f32 	%f27, %f25, %f26;
	st.global.f32 	[%rd18], %f27;
	mul.wide.s32 	%rd19, %r21, 4;
	add.s64 	%rd20, %rd18, %rd19;
	ld.global.f32 	%f28, [%rd20];
	ld.global.f32 	%f29, [%rd2];
	div.rn.f32 	%f30, %f28, %f29;
	st.global.f32 	[%rd20], %f30;
	add.s64 	%rd21, %rd20, %rd19;
	ld.global.f32 	%f31, [%rd21];
	ld.global.f32 	%f32, [%rd2];
	div.rn.f32 	%f33, %f31, %f32;
	st.global.f32 	[%rd21], %f33;
	add.s64 	%rd22, %rd21, %rd19;
	ld.global.f32 	%f34, [%rd22];
	ld.global.f32 	%f35, [%rd2];
	div.rn.f32 	%f36, %f34, %f35;
	st.global.f32 	[%rd22], %f36;
	add.s32 	%r40, %r40, 4;
$L__BB12_8:
	setp.eq.s32 	%p7, %r15, 0;
	@%p7 bra 	$L__BB12_13;
	setp.eq.s32 	%p8, %r15, 1;
	@%p8 bra 	$L__BB12_11;
	add.s32 	%r32, %r40, %r4;
	mad.lo.s32 	%r33, %r32, %r21, %r3;
	mul.wide.s32 	%rd23, %r33, 4;
	add.s64 	%rd24, %rd1, %rd23;
	ld.global.f32 	%f37, [%rd24];
	ld.global.f32 	%f38, [%rd2];
	div.rn.f32 	%f39, %f37, %f38;
	st.global.f32 	[%rd24], %f39;
	mul.wide.s32 	%rd25, %r21, 4;
	add.s64 	%rd26, %rd24, %rd25;
	ld.global.f32 	%f40, [%rd26];
	ld.global.f32 	%f41, [%rd2];
	div.rn.f32 	%f42, %f40, %f41;
	st.global.f32 	[%rd26], %f42;
	add.s32 	%r40, %r40, 2;
$L__BB12_11:
	and.b32  	%r34, %r20, 1;
	setp.eq.b32 	%p9, %r34, 1;
	not.pred 	%p10, %p9;
	@%p10 bra 	$L__BB12_13;
	add.s32 	%r35, %r40, %r4;
	mad.lo.s32 	%r36, %r35, %r21, %r3;
	mul.wide.s32 	%rd27, %r36, 4;
	add.s64 	%rd28, %rd1, %rd27;
	ld.global.f32 	%f43, [%rd28];
	ld.global.f32 	%f44, [%rd2];
	div.rn.f32 	%f45, %f43, %f44;
	st.global.f32 	[%rd28], %f45;
$L__BB12_13:
	ret;

}
	// .globl	_Z15bernoulliKernelPffij
.visible .entry _Z15bernoulliKernelPffij(
	.param .u64 .ptr .align 1 _Z15bernoulliKernelPffij_param_0,
	.param .f32 _Z15bernoulliKernelPffij_param_1,
	.param .u32 _Z15bernoulliKernelPffij_param_2,
	.param .u32 _Z15bernoulliKernelPffij_param_3
)
{
	.reg .pred 	%p<3>;
	.reg .b32 	%r<9>;
	.reg .b32 	%f<5>;
	.reg .b64 	%rd<5>;

	ld.param.u64 	%rd1, [_Z15bernoulliKernelPffij_param_0];
	ld.param.f32 	%f1, [_Z15bernoulliKernelPffij_param_1];
	ld.param.u32 	%r3, [_Z15bernoulliKernelPffij_param_2];
	ld.param.u32 	%r2, [_Z15bernoulliKernelPffij_param_3];
	mov.u32 	%r4, %ctaid.x;
	mov.u32 	%r5, %ntid.x;
	mov.u32 	%r6, %tid.x;
	mad.lo.s32 	%r1, %r4, %r5, %r6;
	setp.ge.s32 	%p1, %r1, %r3;
	@%p1 bra 	$L__BB13_2;
	cvta.to.global.u64 	%rd2, %rd1;
	add.s32 	%r7, %r2, %r1;
	mad.lo.s32 	%r8, %r7, 1103515245, 12345;
	cvt.rn.f32.u32 	%f2, %r8;
	mul.f32 	%f3, %f2, 0f2F800000;
	setp.lt.f32 	%p2, %f3, %f1;
	selp.f32 	%f4, 0f3F800000, 0f00000000, %p2;
	mul.wide.s32 	%rd3, %r1, 4;
	add.s64 	%rd4, %rd2, %rd3;
	st.global.f32 	[%rd4], %f4;
$L__BB13_2:
	ret;

}
	// .globl	_Z14matmul3DKernelPfPKfS1_iiii
.visible .entry _Z14matmul3DKernelPfPKfS1_iiii(
	.param .u64 .ptr .align 1 _Z14matmul3DKernelPfPKfS1_iiii_param_0,
	.param .u64 .ptr .align 1 _Z14matmul3DKernelPfPKfS1_iiii_param_1,
	.param .u64 .ptr .align 1 _Z14matmul3DKernelPfPKfS1_iiii_param_2,
	.param .u32 _Z14matmul3DKernelPfPKfS1_iiii_param_3,
	.param .u32 _Z14matmul3DKernelPfPKfS1_iiii_param_4,
	.param .u32 _Z14matmul3DKernelPfPKfS1_iiii_param_5,
	.param .u32 _Z14matmul3DKernelPfPKfS1_iiii_param_6
)
{
	.reg .pred 	%p<15>;
	.reg .b32 	%r<61>;
	.reg .b32 	%f<68>;
	.reg .b64 	%rd<40>;

	ld.param.u64 	%rd4, [_Z14matmul3DKernelPfPKfS1_iiii_param_0];
	ld.param.u64 	%rd5, [_Z14matmul3DKernelPfPKfS1_iiii_param_1];
	ld.param.u64 	%rd6, [_Z14matmul3DKernelPfPKfS1_iiii_param_2];
	ld.param.u32 	%r28, [_Z14matmul3DKernelPfPKfS1_iiii_param_3];
	ld.param.u32 	%r29, [_Z14matmul3DKernelPfPKfS1_iiii_param_4];
	ld.param.u32 	%r26, [_Z14matmul3DKernelPfPKfS1_iiii_param_5];
	ld.param.u32 	%r27, [_Z14matmul3DKernelPfPKfS1_iiii_param_6];
	cvta.to.global.u64 	%rd1, %rd6;
	cvta.to.global.u64 	%rd2, %rd5;
	mov.u32 	%r30, %ctaid.z;
	mov.u32 	%r31, %ntid.z;
	mov.u32 	%r32, %tid.z;
	mad.lo.s32 	%r1, %r30, %r31, %r32;
	mov.u32 	%r33, %ctaid.y;
	mov.u32 	%r34, %ntid.y;
	mov.u32 	%r35, %tid.y;
	mad.lo.s32 	%r36, %r33, %r34, %r35;
	mov.u32 	%r37, %ctaid.x;
	mov.u32 	%r38, %ntid.x;
	mul.lo.s32 	%r3, %r37, %r38;
	mov.u32 	%r4, %tid.x;
	add.s32 	%r5, %r3, %r4;
	setp.ge.s32 	%p1, %r1, %r28;
	setp.ge.s32 	%p2, %r36, %r29;
	or.pred  	%p3, %p1, %p2;
	setp.ge.s32 	%p4, %r5, %r27;
	or.pred  	%p5, %p3, %p4;
	@%p5 bra 	$L__BB14_14;
	setp.lt.s32 	%p6, %r26, 1;
	mov.f32 	%f67, 0f00000000;
	@%p6 bra 	$L__BB14_13;
	mad.lo.s32 	%r40, %r29, %r1, %r36;
	mul.lo.s32 	%r6, %r40, %r26;
	mul.lo.s32 	%r7, %r26, %r1;
	and.b32  	%r8, %r26, 7;
	setp.lt.u32 	%p7, %r26, 8;
	mov.f32 	%f67, 0f00000000;
	mov.b32 	%r59, 0;
	@%p7 bra 	$L__BB14_5;
	and.b32  	%r59, %r26, 2147483640;
	neg.s32 	%r57, %r59;
	mul.lo.s32 	%r41, %r27, %r26;
	mad.lo.s32 	%r42, %r41, %r1, %r4;
	add.s32 	%r56, %r42, %r3;
	shl.b32 	%r12, %r27, 3;
	add.s64 	%rd3, %rd2, 16;
	mov.f32 	%f67, 0f00000000;
	mul.wide.s32 	%rd11, %r27, 4;
	mov.u32 	%r55, %r6;
$L__BB14_4:
	.pragma "nounroll";
	mul.wide.s32 	%rd7, %r55, 4;
	add.s64 	%rd8, %rd3, %rd7;
	ld.global.f32 	%f17, [%rd8+-16];
	mul.wide.s32 	%rd9, %r56, 4;
	add.s64 	%rd10, %rd1, %rd9;
	ld.global.f32 	%f18, [%rd10];
	fma.rn.f32 	%f19, %f17, %f18, %f67;
	ld.global.f32 	%f20, [%rd8+-12];
	add.s64 	%rd12, %rd10, %rd11;
	ld.global.f32 	%f21, [%rd12];
	fma.rn.f32 	%f22, %f20, %f21, %f19;
	ld.global.f32 	%f23, [%rd8+-8];
	add.s64 	%rd13, %rd12, %rd11;
	ld.global.f32 	%f24, [%rd13];
	fma.rn.f32 	%f25, %f23, %f24, %f22;
	ld.global.f32 	%f26, [%rd8+-4];
	add.s64 	%rd14, %rd13, %rd11;
	ld.global.f32 	%f27, [%rd14];
	fma.rn.f32 	%f28, %f26, %f27, %f25;
	ld.global.f32 	%f29, [%rd8];
	add.s64 	%rd15, %rd14, %rd11;
	ld.global.f32 	%f30, [%rd15];
	fma.rn.f32 	%f31, %f29, %f30, %f28;
	ld.global.f32 	%f32, [%rd8+4];
	add.s64 	%rd16, %rd15, %rd11;
	ld.global.f32 	%f33, [%rd16];
	fma.rn.f32 	%f34, %f32, %f33, %f31;
	ld.global.f32 	%f35, [%rd8+8];
	add.s64 	%rd17, %rd16, %rd11;
	ld.global.f32 	%f36, [%rd17];
	fma.rn.f32 	%f37, %f35, %f36, %f34;
	ld.global.f32 	%f38, [%rd8+12];
	add.s64 	%rd18, %rd17, %rd11;
	ld.global.f32 	%f39, [%rd18];
	fma.rn.f32 	%f67, %f38, %f39, %f37;
	add.s32 	%r57, %r57, 8;
	add.s32 	%r56, %r56, %r12;
	add.s32 	%r55, %r55, 8;
	setp.ne.s32 	%p8, %r57, 0;
	@%p8 bra 	$L__BB14_4;
$L__BB14_5:
	setp.eq.s32 	%p9, %r8, 0;
	@%p9 bra 	$L__BB14_13;
	and.b32  	%r20, %r26, 3;
	setp.lt.u32 	%p10, %r8, 4;
	@%p10 bra 	$L__BB14_8;
	add.s32 	%r43, %r59, %r6;
	mul.wide.s32 	%rd19, %r43, 4;
	add.s64 	%rd20, %rd2, %rd19;
	ld.global.f32 	%f41, [%rd20];
	add.s32 	%r44, %r59, %r7;
	mad.lo.s32 	%r45, %r44, %r27, %r5;
	mul.wide.s32 	%rd21, %r45, 4;
	add.s64 	%rd22, %rd1, %rd21;
	ld.global.f32 	%f42, [%rd22];
	fma.rn.f32 	%f43, %f41, %f42, %f67;
	ld.global.f32 	%f44, [%rd20+4];
	mul.wide.s32 	%rd23, %r27, 4;
	add.s64 	%rd24, %rd22, %rd23;
	ld.global.f32 	%f45, [%rd24];
	fma.rn.f32 	%f46, %f44, %f45, %f43;
	ld.global.f32 	%f47, [%rd20+8];
	add.s64 	%rd25, %rd24, %rd23;
	ld.global.f32 	%f48, [%rd25];
	fma.rn.f32 	%f49, %f47, %f48, %f46;
	ld.global.f32 	%f50, [%rd20+12];
	add.s64 	%rd26, %rd25, %rd23;
	ld.global.f32 	%f51, [%rd26];
	fma.rn.f32 	%f67, %f50, %f51, %f49;
	add.s32 	%r59, %r59, 4;
$L__BB14_8:
	setp.eq.s32 	%p11, %r20, 0;
	@%p11 bra 	$L__BB14_13;
	setp.eq.s32 	%p12, %r20, 1;
	@%p12 bra 	$L__BB14_11;
	add.s32 	%r46, %r59, %r6;
	mul.wide.s32 	%rd27, %r46, 4;
	add.s64 	%rd28, %rd2, %rd27;
	ld.global.f32 	%f53, [%rd28];
	add.s32 	%r47, %r59, %r7;
	mad.lo.s32 	%r48, %r47, %r27, %r5;
	mul.wide.s32 	%rd29, %r48, 4;
	add.s64 	%rd30, %rd1, %rd29;
	ld.global.f32 	%f54, [%rd30];
	fma.rn.f32 	%f55, %f53, %f54, %f67;
	ld.global.f32 	%f56, [%rd28+4];
	mul.wide.s32 	%rd31, %r27, 4;
	add.s64 	%rd32, %rd30, %rd31;
	ld.global.f32 	%f57, [%rd32];
	fma.rn.f32 	%f67, %f56, %f57, %f55;
	add.s32 	%r59, %r59, 2;
$L__BB14_11:
	and.b32  	%r49, %r26, 1;
	setp.eq.b32 	%p13, %r49, 1;
	not.pred 	%p14, %p13;
	@%p14 bra 	$L__BB14_13;
	add.s32 	%r50, %r59, %r6;
	mul.wide.s32 	%rd33, %r50, 4;
	add.s64 	%rd34, %rd2, %rd33;
	ld.global.f32 	%f58, [%rd34];
	add.s32 	%r51, %r59, %r7;
	mad.lo.s32 	%r52, %r51, %r27, %r5;
	mul.wide.s32 	%rd35, %r52, 4;
	add.s64 	%rd36, %rd1, %rd35;
	ld.global.f32 	%f59, [%rd36];
	fma.rn.f32 	%f67, %f58, %f59, %f67;
$L__BB14_13:
	mad.lo.s32 	%r53, %r29, %r1, %r36;
	mad.lo.s32 	%r54, %r53, %r27, %r5;
	cvta.to.global.u64 	%rd37, %rd4;
	mul.wide.s32 	%rd38, %r54, 4;
	add.s64 	%rd39, %rd37, %rd38;
	st.global.f32 	[%rd39], %f67;
$L__BB14_14:
	ret;

}
	// .globl	_Z14matmul2DKernelPfPKfS1_iii
.visible .entry _Z14matmul2DKernelPfPKfS1_iii(
	.param .u64 .ptr .align 1 _Z14matmul2DKernelPfPKfS1_iii_param_0,
	.param .u64 .ptr .align 1 _Z14matmul2DKernelPfPKfS1_iii_param_1,
	.param .u64 .ptr .align 1 _Z14matmul2DKernelPfPKfS1_iii_param_2,
	.param .u32 _Z14matmul2DKernelPfPKfS1_iii_param_3,
	.param .u32 _Z14matmul2DKernelPfPKfS1_iii_param_4,
	.param .u32 _Z14matmul2DKernelPfPKfS1_iii_param_5
)
{
	.reg .pred 	%p<13>;
	.reg .b32 	%r<41>;
	.reg .b32 	%f<68>;
	.reg .b64 	%rd<53>;

	ld.param.u64 	%rd6, [_Z14matmul2DKernelPfPKfS1_iii_param_0];
	ld.param.u64 	%rd7, [_Z14matmul2DKernelPfPKfS1_iii_param_1];
	ld.param.u64 	%rd8, [_Z14matmul2DKernelPfPKfS1_iii_param_2];
	ld.param.u32 	%r20, [_Z14matmul2DKernelPfPKfS1_iii_param_3];
	ld.param.u32 	%r18, [_Z14matmul2DKernelPfPKfS1_iii_param_4];
	ld.param.u32 	%r19, [_Z14matmul2DKernelPfPKfS1_iii_param_5];
	cvta.to.global.u64 	%rd1, %rd8;
	cvta.to.global.u64 	%rd2, %rd7;
	mov.u32 	%r21, %ctaid.y;
	mov.u32 	%r22, %ntid.y;
	mov.u32 	%r23, %tid.y;
	mad.lo.s32 	%r1, %r21, %r22, %r23;
	mov.u32 	%r24, %ctaid.x;
	mov.u32 	%r25, %ntid.x;
	mov.u32 	%r26, %tid.x;
	mad.lo.s32 	%r2, %r24, %r25, %r26;
	setp.ge.s32 	%p1, %r1, %r20;
	setp.ge.s32 	%p2, %r2, %r19;
	or.pred  	%p3, %p1, %p2;
	@%p3 bra 	$L__BB15_14;
	setp.lt.s32 	%p4, %r18, 1;
	mov.f32 	%f67, 0f00000000;
	@%p4 bra 	$L__BB15_13;
	mul.lo.s32 	%r3, %r18, %r1;
	and.b32  	%r4, %r18, 7;
	setp.lt.u32 	%p5, %r18, 8;
	mov.f32 	%f67, 0f00000000;
	mov.b32 	%r39, 0;
	@%p5 bra 	$L__BB15_5;
	and.b32  	%r39, %r18, 2147483640;
	neg.s32 	%r37, %r39;
	shl.b32 	%r7, %r19, 3;
	mul.wide.u32 	%rd9, %r3, 4;
	add.s64 	%rd10, %rd9, %rd2;
	add.s64 	%rd52, %rd10, 16;
	mov.f32 	%f67, 0f00000000;
	mul.wide.s32 	%rd13, %r19, 4;
	mov.u32 	%r36, %r2;
$L__BB15_4:
	.pragma "nounroll";
	ld.global.f32 	%f17, [%rd52+-16];
	mul.wide.s32 	%rd11, %r36, 4;
	add.s64 	%rd12, %rd1, %rd11;
	ld.global.f32 	%f18, [%rd12];
	fma.rn.f32 	%f19, %f17, %f18, %f67;
	ld.global.f32 	%f20, [%rd52+-12];
	add.s64 	%rd14, %rd12, %rd13;
	ld.global.f32 	%f21, [%rd14];
	fma.rn.f32 	%f22, %f20, %f21, %f19;
	ld.global.f32 	%f23, [%rd52+-8];
	add.s64 	%rd15, %rd14, %rd13;
	ld.global.f32 	%f24, [%rd15];
	fma.rn.f32 	%f25, %f23, %f24, %f22;
	ld.global.f32 	%f26, [%rd52+-4];
	add.s64 	%rd16, %rd15, %rd13;
	ld.global.f32 	%f27, [%rd16];
	fma.rn.f32 	%f28, %f26, %f27, %f25;
	ld.global.f32 	%f29, [%rd52];
	add.s64 	%rd17, %rd16, %rd13;
	ld.global.f32 	%f30, [%rd17];
	fma.rn.f32 	%f31, %f29, %f30, %f28;
	ld.global.f32 	%f32, [%rd52+4];
	add.s64 	%rd18, %rd17, %rd13;
	ld.global.f32 	%f33, [%rd18];
	fma.rn.f32 	%f34, %f32, %f33, %f31;
	ld.global.f32 	%f35, [%rd52+8];
	add.s64 	%rd19, %rd18, %rd13;
	ld.global.f32 	%f36, [%rd19];
	fma.rn.f32 	%f37, %f35, %f36, %f34;
	ld.global.f32 	%f38, [%rd52+12];
	add.s64 	%rd20, %rd19, %rd13;
	ld.global.f32 	%f39, [%rd20];
	fma.rn.f32 	%f67, %f38, %f39, %f37;
	add.s32 	%r37, %r37, 8;
	add.s32 	%r36, %r36, %r7;
	add.s64 	%rd52, %rd52, 32;
	setp.ne.s32 	%p6, %r37, 0;
	@%p6 bra 	$L__BB15_4;
$L__BB15_5:
	setp.eq.s32 	%p7, %r4, 0;
	@%p7 bra 	$L__BB15_13;
	and.b32  	%r13, %r18, 3;
	setp.lt.u32 	%p8, %r4, 4;
	@%p8 bra 	$L__BB15_8;
	add.s32 	%r28, %r39, %r3;
	mul.wide.u32 	%rd21, %r28, 4;
	add.s64 	%rd22, %rd2, %rd21;
	ld.global.f32 	%f41, [%rd22];
	mad.lo.s32 	%r29, %r39, %r19, %r2;
	mul.wide.s32 	%rd23, %r29, 4;
	add.s64 	%rd24, %rd1, %rd23;
	ld.global.f32 	%f42, [%rd24];
	fma.rn.f32 	%f43, %f41, %f42, %f67;
	cvt.u64.u32 	%rd25, %r3;
	cvt.u64.u32 	%rd26, %r39;
	add.s64 	%rd27, %rd26, %rd25;
	shl.b64 	%rd28, %rd27, 2;
	add.s64 	%rd29, %rd2, %rd28;
	ld.global.f32 	%f44, [%rd29+4];
	mul.wide.s32 	%rd30, %r19, 4;
	add.s64 	%rd31, %rd24, %rd30;
	ld.global.f32 	%f45, [%rd31];
	fma.rn.f32 	%f46, %f44, %f45, %f43;
	ld.global.f32 	%f47, [%rd29+8];
	add.s64 	%rd32, %rd31, %rd30;
	ld.global.f32 	%f48, [%rd32];
	fma.rn.f32 	%f49, %f47, %f48, %f46;
	ld.global.f32 	%f50, [%rd29+12];
	add.s64 	%rd33, %rd32, %rd30;
	ld.global.f32 	%f51, [%rd33];
	fma.rn.f32 	%f67, %f50, %f51, %f49;
	add.s32 	%r39, %r39, 4;
$L__BB15_8:
	setp.eq.s32 	%p9, %r13, 0;
	@%p9 bra 	$L__BB15_13;
	setp.eq.s32 	%p10, %r13, 1;
	@%p10 bra 	$L__BB15_11;
	add.s32 	%r30, %r39, %r3;
	mul.wide.u32 	%rd34, %r30, 4;
	add.s64 	%rd35, %rd2, %rd34;
	ld.global.f32 	%f53, [%rd35];
	mad.lo.s32 	%r31, %r39, %r19, %r2;
	mul.wide.s32 	%rd36, %r31, 4;
	add.s64 	%rd37, %rd1, %rd36;
	ld.global.f32 	%f54, [%rd37];
	fma.rn.f32 	%f55, %f53, %f54, %f67;
	cvt.u64.u32 	%rd38, %r3;
	cvt.u64.u32 	%rd39, %r39;
	add.s64 	%rd40, %rd39, %rd38;
	shl.b64 	%rd41, %rd40, 2;
	add.s64 	%rd42, %rd2, %rd41;
	ld.global.f32 	%f56, [%rd42+4];
	mul.wide.s32 	%rd43, %r19, 4;
	add.s64 	%rd44, %rd37, %rd43;
	ld.global.f32 	%f57, [%rd44];
	fma.rn.f32 	%f67, %f56, %f57, %f55;
	add.s32 	%r39, %r39, 2;
$L__BB15_11:
	and.b32  	%r32, %r18, 1;
	setp.eq.b32 	%p11, %r32, 1;
	not.pred 	%p12, %p11;
	@%p12 bra 	$L__BB15_13;
	add.s32 	%r33, %r39, %r3;
	mul.wide.u32 	%rd45, %r33, 4;
	add.s64 	%rd46, %rd2, %rd45;
	ld.global.f32 	%f58, [%rd46];
	mad.lo.s32 	%r34, %r39, %r19, %r2;
	mul.wide.s32 	%rd47, %r34, 4;
	add.s64 	%rd48, %rd1, %rd47;
	ld.global.f32 	%f59, [%rd48];
	fma.rn.f32 	%f67, %f58, %f59, %f67;
$L__BB15_13:
	mad.lo.s32 	%r35, %r19, %r1, %r2;
	cvta.to.global.u64 	%rd49, %rd6;
	mul.wide.s32 	%rd50, %r35, 4;
	add.s64 	%rd51, %rd49, %rd50;
	st.global.f32 	[%rd51], %f67;
$L__BB15_14:
	ret;

}
	// .globl	_Z15transposeKernelPfPKfPiS2_S2_S2_ii
.visible .entry _Z15transposeKernelPfPKfPiS2_S2_S2_ii(
	.param .u64 .ptr .align 1 _Z15transposeKernelPfPKfPiS2_S2_S2_ii_param_0,
	.param .u64 .ptr .align 1 _Z15transposeKernelPfPKfPiS2_S2_S2_ii_param_1,
	.param .u64 .ptr .align 1 _Z15transposeKernelPfPKfPiS2_S2_S2_ii_param_2,
	.param .u64 .ptr .align 1 _Z15transposeKernelPfPKfPiS2_S2_S2_ii_param_3,
	.param .u64 .ptr .align 1 _Z15transposeKernelPfPKfPiS2_S2_S2_ii_param_4,
	.param .u64 .ptr .align 1 _Z15transposeKernelPfPKfPiS2_S2_S2_ii_param_5,
	.param .u32 _Z15transposeKernelPfPKfPiS2_S2_S2_ii_param_6,
	.param .u32 _Z15transposeKernelPfPKfPiS2_S2_S2_ii_param_7
)
{
	.reg .pred 	%p<20>;
	.reg .b32 	%r<252>;
	.reg .b32 	%f<2>;
	.reg .b64 	%rd<80>;

	ld.param.u64 	%rd17, [_Z15transposeKernelPfPKfPiS2_S2_S2_ii_param_0];
	ld.param.u64 	%rd18, [_Z15transposeKernelPfPKfPiS2_S2_S2_ii_param_1];
	ld.param.u64 	%rd19, [_Z15transposeKernelPfPKfPiS2_S2_S2_ii_param_2];
	ld.param.u64 	%rd20, [_Z15transposeKernelPfPKfPiS2_S2_S2_ii_param_4];
	ld.param.u64 	%rd21, [_Z15transposeKernelPfPKfPiS2_S2_S2_ii_param_5];
	ld.param.u32 	%r62, [_Z15transposeKernelPfPKfPiS2_S2_S2_ii_param_6];
	ld.param.u32 	%r63, [_Z15transposeKernelPfPKfPiS2_S2_S2_ii_param_7];
	cvta.to.global.u64 	%rd1, %rd21;
	cvta.to.global.u64 	%rd2, %rd19;
	cvta.to.global.u64 	%rd3, %rd20;
	mov.u32 	%r64, %ctaid.x;
	mov.u32 	%r65, %ntid.x;
	mov.u32 	%r66, %tid.x;
	mad.lo.s32 	%r242, %r64, %r65, %r66;
	setp.ge.s32 	%p1, %r242, %r63;
	@%p1 bra 	$L__BB16_28;
	setp.lt.s32 	%p2, %r62, 1;
	mov.b64 	%rd75, 0;
	@%p2 bra 	$L__BB16_14;
	and.b32  	%r2, %r62, 7;
	setp.lt.u32 	%p3, %r62, 8;
	mov.b32 	%r221, 0;
	mov.u32 	%r232, %r221;
	mov.u32 	%r235, %r242;
	@%p3 bra 	$L__BB16_5;
	and.b32  	%r221, %r62, 2147483640;
	neg.s32 	%r233, %r221;
	add.s64 	%rd76, %rd3, 16;
	mov.b32 	%r232, 0;
	mov.u32 	%r235, %r242;
$L__BB16_4:
	.pragma "nounroll";
	ld.global.u32 	%r70, [%rd76+-16];
	rem.s32 	%r72, %r235, %r70;
	add.s32 	%r73, %r232, %r235;
	ld.global.u32 	%r74, [%rd76+-12];
	rem.s32 	%r76, %r72, %r74;
	ld.global.u32 	%r77, [%rd76+-8];
	rem.s32 	%r79, %r76, %r77;
	ld.global.u32 	%r80, [%rd76+-4];
	rem.s32 	%r82, %r79, %r80;
	ld.global.u32 	%r83, [%rd76];
	rem.s32 	%r85, %r82, %r83;
	ld.global.u32 	%r86, [%rd76+4];
	rem.s32 	%r88, %r85, %r86;
	ld.global.u32 	%r89, [%rd76+8];
	rem.s32 	%r90, %r88, %r89;
	ld.global.u32 	%r92, [%rd76+12];
	rem.s32 	%r235, %r90, %r92;
	sub.s32 	%r232, %r73, %r235;
	add.s32 	%r233, %r233, 8;
	add.s64 	%rd76, %rd76, 32;
	setp.eq.s32 	%p4, %r233, 0;
	@%p4 bra 	$L__BB16_5;
	bra.uni 	$L__BB16_4;
$L__BB16_5:
	setp.eq.s32 	%p5, %r2, 0;
	@%p5 bra 	$L__BB16_13;
	and.b32  	%r9, %r62, 3;
	setp.lt.u32 	%p6, %r2, 4;
	@%p6 bra 	$L__BB16_8;
	mul.wide.u32 	%rd23, %r221, 4;
	add.s64 	%rd24, %rd3, %rd23;
	ld.global.u32 	%r95, [%rd24];
	rem.s32 	%r97, %r235, %r95;
	add.s32 	%r98, %r232, %r235;
	ld.global.u32 	%r99, [%rd24+4];
	rem.s32 	%r101, %r97, %r99;
	ld.global.u32 	%r102, [%rd24+8];
	rem.s32 	%r104, %r101, %r102;
	ld.global.u32 	%r105, [%rd24+12];
	rem.s32 	%r235, %r104, %r105;
	sub.s32 	%r232, %r98, %r235;
	add.s32 	%r221, %r221, 4;
$L__BB16_8:
	setp.eq.s32 	%p7, %r9, 0;
	@%p7 bra 	$L__BB16_13;
	setp.eq.s32 	%p8, %r9, 1;
	@%p8 bra 	$L__BB16_11;
	mul.wide.u32 	%rd25, %r221, 4;
	add.s64 	%rd26, %rd3, %rd25;
	ld.global.u32 	%r108, [%rd26];
	rem.s32 	%r110, %r235, %r108;
	add.s32 	%r111, %r232, %r235;
	ld.global.u32 	%r112, [%rd26+4];
	rem.s32 	%r235, %r110, %r112;
	sub.s32 	%r232, %r111, %r235;
	add.s32 	%r221, %r221, 2;
$L__BB16_11:
	and.b32  	%r114, %r62, 1;
	setp.eq.b32 	%p9, %r114, 1;
	not.pred 	%p10, %p9;
	@%p10 bra 	$L__BB16_13;
	mul.wide.u32 	%rd27, %r221, 4;
	add.s64 	%rd28, %rd3, %rd27;
	ld.global.u32 	%r115, [%rd28];
	rem.s32 	%r116, %r235, %r115;
	add.s32 	%r117, %r232, %r235;
	sub.s32 	%r232, %r117, %r116;
$L__BB16_13:
	cvt.s64.s32 	%rd75, %r232;
$L__BB16_14:
	setp.lt.s32 	%p11, %r62, 1;
	mov.b64 	%rd79, 0;
	@%p11 bra 	$L__BB16_27;
	and.b32  	%r26, %r62, 7;
	setp.lt.u32 	%p12, %r62, 8;
	mov.b32 	%r240, 0;
	mov.u32 	%r251, %r240;
	@%p12 bra 	$L__BB16_18;
	and.b32  	%r240, %r62, 2147483640;
	neg.s32 	%r236, %r240;
	add.s64 	%rd78, %rd3, 16;
	add.s64 	%rd77, %rd2, 16;
	mov.b32 	%r251, 0;
$L__BB16_17:
	.pragma "nounroll";
	ld.global.u32 	%r121, [%rd78+-16];
	div.s32 	%r122, %r242, %r121;
	ld.global.u32 	%r123, [%rd77+-16];
	mul.wide.s32 	%rd30, %r123, 4;
	add.s64 	%rd31, %rd1, %rd30;
	ld.global.u32 	%r124, [%rd31];
	mad.lo.s32 	%r125, %r124, %r122, %r251;
	mul.lo.s32 	%r126, %r122, %r121;
	sub.s32 	%r127, %r242, %r126;
	ld.global.u32 	%r128, [%rd78+-12];
	div.s32 	%r129, %r127, %r128;
	ld.global.u32 	%r130, [%rd77+-12];
	mul.wide.s32 	%rd32, %r130, 4;
	add.s64 	%rd33, %rd1, %rd32;
	ld.global.u32 	%r131, [%rd33];
	mad.lo.s32 	%r132, %r131, %r129, %r125;
	mul.lo.s32 	%r133, %r129, %r128;
	sub.s32 	%r134, %r127, %r133;
	ld.global.u32 	%r135, [%rd78+-8];
	div.s32 	%r136, %r134, %r135;
	ld.global.u32 	%r137, [%rd77+-8];
	mul.wide.s32 	%rd34, %r137, 4;
	add.s64 	%rd35, %rd1, %rd34;
	ld.global.u32 	%r138, [%rd35];
	mad.lo.s32 	%r139, %r138, %r136, %r132;
	mul.lo.s32 	%r140, %r136, %r135;
	sub.s32 	%r141, %r134, %r140;
	ld.global.u32 	%r142, [%rd78+-4];
	div.s32 	%r143, %r141, %r142;
	ld.global.u32 	%r144, [%rd77+-4];
	mul.wide.s32 	%rd36, %r144, 4;
	add.s64 	%rd37, %rd1, %rd36;
	ld.global.u32 	%r145, [%rd37];
	mad.lo.s32 	%r146, %r145, %r143, %r139;
	mul.lo.s32 	%r147, %r143, %r142;
	sub.s32 	%r148, %r141, %r147;
	ld.global.u32 	%r149, [%rd78];
	div.s32 	%r150, %r148, %r149;
	ld.global.u32 	%r151, [%rd77];
	mul.wide.s32 	%rd38, %r151, 4;
	add.s64 	%rd39, %rd1, %rd38;
	ld.global.u32 	%r152, [%rd39];
	mad.lo.s32 	%r153, %r152, %r150, %r146;
	mul.lo.s32 	%r154, %r150, %r149;
	sub.s32 	%r155, %r148, %r154;
	ld.global.u32 	%r156, [%rd78+4];
	div.s32 	%r157, %r155, %r156;
	ld.global.u32 	%r158, [%rd77+4];
	mul.wide.s32 	%rd40, %r158, 4;
	add.s64 	%rd41, %rd1, %rd40;
	ld.global.u32 	%r159, [%rd41];
	mad.lo.s32 	%r160, %r159, %r157, %r153;
	mul.lo.s32 	%r161, %r157, %r156;
	sub.s32 	%r162, %r155, %r161;
	ld.global.u32 	%r163, [%rd78+8];
	div.s32 	%r164, %r162, %r163;
	ld.global.u32 	%r165, [%rd77+8];
	mul.wide.s32 	%rd42, %r165, 4;
	add.s64 	%rd43, %rd1, %rd42;
	ld.global.u32 	%r166, [%rd43];
	mad.lo.s32 	%r167, %r166, %r164, %r160;
	mul.lo.s32 	%r168, %r164, %r163;
	sub.s32 	%r169, %r162, %r168;
	ld.global.u32 	%r170, [%rd78+12];
	div.s32 	%r171, %r169, %r170;
	ld.global.u32 	%r172, [%rd77+12];
	mul.wide.s32 	%rd44, %r172, 4;
	add.s64 	%rd45, %rd1, %rd44;
	ld.global.u32 	%r173, [%rd45];
	mad.lo.s32 	%r251, %r173, %r171, %r167;
	mul.lo.s32 	%r174, %r171, %r170;
	sub.s32 	%r242, %r169, %r174;
	add.s32 	%r236, %r236, 8;
	add.s64 	%rd78, %rd78, 32;
	add.s64 	%rd77, %rd77, 32;
	setp.ne.s32 	%p13, %r236, 0;
	@%p13 bra 	$L__BB16_17;
$L__BB16_18:
	setp.eq.s32 	%p14, %r26, 0;
	@%p14 bra 	$L__BB16_26;
	and.b32  	%r45, %r62, 3;
	setp.lt.u32 	%p15, %r26, 4;
	@%p15 bra 	$L__BB16_21;
	mul.wide.u32 	%rd46, %r240, 4;
	add.s64 	%rd47, %rd3, %rd46;
	ld.global.u32 	%r176, [%rd47];
	div.s32 	%r177, %r242, %r176;
	add.s64 	%rd48, %rd2, %rd46;
	ld.global.u32 	%r178, [%rd48];
	mul.wide.s32 	%rd49, %r178, 4;
	add.s64 	%rd50, %rd1, %rd49;
	ld.global.u32 	%r179, [%rd50];
	mad.lo.s32 	%r180, %r179, %r177, %r251;
	mul.lo.s32 	%r181, %r177, %r176;
	sub.s32 	%r182, %r242, %r181;
	ld.global.u32 	%r183, [%rd47+4];
	div.s32 	%r184, %r182, %r183;
	ld.global.u32 	%r185, [%rd48+4];
	mul.wide.s32 	%rd51, %r185, 4;
	add.s64 	%rd52, %rd1, %rd51;
	ld.global.u32 	%r186, [%rd52];
	mad.lo.s32 	%r187, %r186, %r184, %r180;
	mul.lo.s32 	%r188, %r184, %r183;
	sub.s32 	%r189, %r182, %r188;
	ld.global.u32 	%r190, [%rd47+8];
	div.s32 	%r191, %r189, %r190;
	ld.global.u32 	%r192, [%rd48+8];
	mul.wide.s32 	%rd53, %r192, 4;
	add.s64 	%rd54, %rd1, %rd53;
	ld.global.u32 	%r193, [%rd54];
	mad.lo.s32 	%r194, %r193, %r191, %r187;
	mul.lo.s32 	%r195, %r191, %r190;
	sub.s32 	%r196, %r189, %r195;
	ld.global.u32 	%r197, [%rd47+12];
	div.s32 	%r198, %r196, %r197;
	ld.global.u32 	%r199, [%rd48+12];
	mul.wide.s32 	%rd55, %r199, 4;
	add.s64 	%rd56, %rd1, %rd55;
	ld.global.u32 	%r200, [%rd56];
	mad.lo.s32 	%r251, %r200, %r198, %r194;
	mul.lo.s32 	%r201, %r198, %r197;
	sub.s32 	%r242, %r196, %r201;
	add.s32 	%r240, %r240, 4;
$L__BB16_21:
	setp.eq.s32 	%p16, %r45, 0;
	@%p16 bra 	$L__BB16_26;
	setp.eq.s32 	%p17, %r45, 1;
	@%p17 bra 	$L__BB16_24;
	mul.wide.u32 	%rd57, %r240, 4;
	add.s64 	%rd58, %rd3, %rd57;
	ld.global.u32 	%r203, [%rd58];
	div.s32 	%r204, %r242, %r203;
	add.s64 	%rd59, %rd2, %rd57;
	ld.global.u32 	%r205, [%rd59];
	mul.wide.s32 	%rd60, %r205, 4;
	add.s64 	%rd61, %rd1, %rd60;
	ld.global.u32 	%r206, [%rd61];
	mad.lo.s32 	%r207, %r206, %r204, %r251;
	mul.lo.s32 	%r208, %r204, %r203;
	sub.s32 	%r209, %r242, %r208;
	ld.global.u32 	%r210, [%rd58+4];
	div.s32 	%r211, %r209, %r210;
	ld.global.u32 	%r212, [%rd59+4];
	mul.wide.s32 	%rd62, %r212, 4;
	add.s64 	%rd63, %rd1, %rd62;
	ld.global.u32 	%r213, [%rd63];
	mad.lo.s32 	%r251, %r213, %r211, %r207;
	mul.lo.s32 	%r214, %r211, %r210;
	sub.s32 	%r242, %r209, %r214;
	add.s32 	%r240, %r240, 2;
$L__BB16_24:
	and.b32  	%r215, %r62, 1;
	setp.eq.b32 	%p18, %r215, 1;
	not.pred 	%p19, %p18;
	@%p19 bra 	$L__BB16_26;
	mul.wide.u32 	%rd64, %r240, 4;
	add.s64 	%rd65, %rd3, %rd64;
	ld.global.u32 	%r216, [%rd65];
	div.s32 	%r217, %r242, %r216;
	add.s64 	%rd66, %rd2, %rd64;
	ld.global.u32 	%r218, [%rd66];
	mul.wide.s32 	%rd67, %r218, 4;
	add.s64 	%rd68, %rd1, %rd67;
	ld.global.u32 	%r219, [%rd68];
	mad.lo.s32 	%r251, %r219, %r217, %r251;
$L__BB16_26:
	cvt.s64.s32 	%rd79, %r251;
$L__BB16_27:
	cvta.to.global.u64 	%rd69, %rd18;
	shl.b64 	%rd70, %rd75, 2;
	add.s64 	%rd71, %rd69, %rd70;
	ld.global.f32 	%f1, [%rd71];
	cvta.to.global.u64 	%rd72, %rd17;
	shl.b64 	%rd73, %rd79, 2;
	add.s64 	%rd74, %rd72, %rd73;
	st.global.f32 	[%rd74], %f1;
$L__BB16_28:
	ret;

}
	// .globl	_Z10sqrtKernelPfPKfi
.visible .entry _Z10sqrtKernelPfPKfi(
	.param .u64 .ptr .align 1 _Z10sqrtKernelPfPKfi_param_0,
	.param .u64 .ptr .align 1 _Z10sqrtKernelPfPKfi_param_1,
	.param .u32 _Z10sqrtKernelPfPKfi_param_2
)
{
	.reg .pred 	%p<2>;
	.reg .b32 	%r<6>;
	.reg .b32 	%f<3>;
	.reg .b64 	%rd<8>;

	ld.param.u64 	%rd1, [_Z10sqrtKernelPfPKfi_param_0];
	ld.param.u64 	%rd2, [_Z10sqrtKernelPfPKfi_param_1];
	ld.param.u32 	%r2, [_Z10sqrtKernelPfPKfi_param_2];
	mov.u32 	%r3, %ctaid.x;
	mov.u32 	%r4, %ntid.x;
	mov.u32 	%r5, %tid.x;
	mad.lo.s32 	%r1, %r3, %r4, %r5;
	setp.ge.s32 	%p1, %r1, %r2;
	@%p1 bra 	$L__BB17_2;
	cvta.to.global.u64 	%rd3, %rd2;
	cvta.to.global.u64 	%rd4, %rd1;
	mul.wide.s32 	%rd5, %r1, 4;
	add.s64 	%rd6, %rd3, %rd5;
	ld.global.f32 	%f1, [%rd6];
	sqrt.rn.f32 	%f2, %f1;
	add.s64 	%rd7, %rd4, %rd5;
	st.global.f32 	[%rd7], %f2;
$L__BB17_2:
	ret;

}
	// .globl	_Z16reciprocalKernelPfPKfi
.visible .entry _Z16reciprocalKernelPfPKfi(
	.param .u64 .ptr .align 1 _Z16reciprocalKernelPfPKfi_param_0,
	.param .u64 .ptr .align 1 _Z16reciprocalKernelPfPKfi_param_1,
	.param .u32 _Z16reciprocalKernelPfPKfi_param_2
)
{
	.reg .pred 	%p<2>;
	.reg .b32 	%r<6>;
	.reg .b32 	%f<3>;
	.reg .b64 	%rd<8>;

	ld.param.u64 	%rd1, [_Z16reciprocalKernelPfPKfi_param_0];
	ld.param.u64 	%rd2, [_Z16reciprocalKernelPfPKfi_param_1];
	ld.param.u32 	%r2, [_Z16reciprocalKernelPfPKfi_param_2];
	mov.u32 	%r3, %ctaid.x;
	mov.u32 	%r4, %ntid.x;
	mov.u32 	%r5, %tid.x;
	mad.lo.s32 	%r1, %r3, %r4, %r5;
	setp.ge.s32 	%p1, %r1, %r2;
	@%p1 bra 	$L__BB18_2;
	cvta.to.global.u64 	%rd3, %rd2;
	cvta.to.global.u64 	%rd4, %rd1;
	mul.wide.s32 	%rd5, %r1, 4;
	add.s64 	%rd6, %rd3, %rd5;
	ld.global.f32 	%f1, [%rd6];
	rcp.rn.f32 	%f2, %f1;
	add.s64 	%rd7, %rd4, %rd5;
	st.global.f32 	[%rd7], %f2;
$L__BB18_2:
	ret;

}
	// .globl	_Z9powKernelPfPKffi
.visible .entry _Z9powKernelPfPKffi(
	.param .u64 .ptr .align 1 _Z9powKernelPfPKffi_param_0,
	.param .u64 .ptr .align 1 _Z9powKernelPfPKffi_param_1,
	.param .f32 _Z9powKernelPfPKffi_param_2,
	.param .u32 _Z9powKernelPfPKffi_param_3
)
{
	.reg .pred 	%p<23>;
	.reg .b32 	%r<20>;
	.reg .b32 	%f<77>;
	.reg .b64 	%rd<9>;

	ld.param.u64 	%rd1, [_Z9powKernelPfPKffi_param_0];
	ld.param.u64 	%rd2, [_Z9powKernelPfPKffi_param_1];
	ld.param.f32 	%f10, [_Z9powKernelPfPKffi_param_2];
	ld.param.u32 	%r2, [_Z9powKernelPfPKffi_param_3];
	mov.u32 	%r3, %ctaid.x;
	mov.u32 	%r4, %ntid.x;
	mov.u32 	%r5, %tid.x;
	mad.lo.s32 	%r1, %r3, %r4, %r5;
	setp.ge.s32 	%p1, %r1, %r2;
	mov.f32 	%f76, 0f3F800000;
	@%p1 bra 	$L__BB19_10;
	cvta.to.global.u64 	%rd3, %rd2;
	mul.wide.s32 	%rd4, %r1, 4;
	add.s64 	%rd5, %rd3, %rd4;
	ld.global.f32 	%f1, [%rd5];
	mul.f32 	%f12, %f10, 0f3F000000;
	cvt.rzi.f32.f32 	%f13, %f12;
	add.f32 	%f14, %f13, %f13;
	sub.f32 	%f15, %f10, %f14;
	abs.f32 	%f2, %f15;
	abs.f32 	%f3, %f1;
	setp.lt.f32 	%p2, %f3, 0f00800000;
	mul.f32 	%f16, %f3, 0f4B800000;
	selp.f32 	%f17, %f16, %f3, %p2;
	selp.f32 	%f18, 0fC1C00000, 0f00000000, %p2;
	mov.b32 	%r6, %f17;
	add.s32 	%r7, %r6, -1060439283;
	and.b32  	%r8, %r7, -8388608;
	sub.s32 	%r9, %r6, %r8;
	mov.b32 	%f19, %r9;
	cvt.rn.f32.s32 	%f20, %r8;
	fma.rn.f32 	%f21, %f20, 0f34000000, %f18;
	add.f32 	%f22, %f19, 0fBF800000;
	add.f32 	%f23, %f19, 0f3F800000;
	rcp.approx.ftz.f32 	%f24, %f23;
	add.f32 	%f25, %f22, %f22;
	mul.f32 	%f26, %f25, %f24;
	mul.f32 	%f27, %f26, %f26;
	sub.f32 	%f28, %f22, %f26;
	add.f32 	%f29, %f28, %f28;
	neg.f32 	%f30, %f26;
	fma.rn.f32 	%f31, %f30, %f22, %f29;
	mul.rn.f32 	%f32, %f24, %f31;
	fma.rn.f32 	%f33, %f27, 0f3A2C32E4, 0f3B52E7DB;
	fma.rn.f32 	%f34, %f33, %f27, 0f3C93BB73;
	fma.rn.f32 	%f35, %f34, %f27, 0f3DF6384F;
	mul.rn.f32 	%f36, %f35, %f27;
	fma.rn.f32 	%f37, %f26, 0f3FB8AA3B, %f21;
	sub.f32 	%f38, %f21, %f37;
	fma.rn.f32 	%f39, %f26, 0f3FB8AA3B, %f38;
	fma.rn.f32 	%f40, %f32, 0f3FB8AA3B, %f39;
	fma.rn.f32 	%f41, %f26, 0f32A55E34, %f40;
	mul.f32 	%f42, %f36, 0f40400000;
	fma.rn.f32 	%f43, %f42, %f32, %f41;
	fma.rn.f32 	%f44, %f36, %f26, %f43;
	add.rn.f32 	%f45, %f37, %f44;
	neg.f32 	%f46, %f37;
	add.rn.f32 	%f47, %f45, %f46;
	neg.f32 	%f48, %f47;
	add.rn.f32 	%f49, %f44, %f48;
	mul.rn.f32 	%f50, %f45, %f10;
	neg.f32 	%f51, %f50;
	fma.rn.f32 	%f52, %f45, %f10, %f51;
	fma.rn.f32 	%f53, %f49, %f10, %f52;
	cvt.rni.f32.f32 	%f54, %f50;
	sub.f32 	%f55, %f50, %f54;
	add.f32 	%f56, %f55, %f53;
	fma.rn.f32 	%f57, %f56, 0f391FCB8E, 0f3AAF85ED;
	fma.rn.f32 	%f58, %f57, %f56, 0f3C1D9856;
	fma.rn.f32 	%f59, %f58, %f56, 0f3D6357BB;
	fma.rn.f32 	%f60, %f59, %f56, 0f3E75FDEC;
	fma.rn.f32 	%f61, %f60, %f56, 0f3F317218;
	fma.rn.f32 	%f62, %f61, %f56, 0f3F800000;
	cvt.rzi.s32.f32 	%r10, %f54;
	setp.gt.f32 	%p3, %f54, 0f00000000;
	selp.b32 	%r11, 0, -2097152000, %p3;
	add.s32 	%r12, %r11, 2130706432;
	mov.b32 	%f63, %r12;
	mul.f32 	%f64, %f62, %f63;
	shl.b32 	%r13, %r10, 23;
	sub.s32 	%r14, %r13, %r11;
	mov.b32 	%f65, %r14;
	mul.f32 	%f66, %f64, %f65;
	abs.f32 	%f67, %f50;
	setp.gt.f32 	%p4, %f67, 0f43180000;
	setp.lt.f32 	%p5, %f50, 0f00000000;
	selp.f32 	%f68, 0f00000000, 0f7F800000, %p5;
	selp.f32 	%f4, %f68, %f66, %p4;
	setp.eq.f32 	%p6, %f1, 0f3F800000;
	setp.eq.f32 	%p7, %f10, 0f00000000;
	or.pred  	%p8, %p7, %p6;
	@%p8 bra 	$L__BB19_9;
	setp.num.f32 	%p9, %f3, %f3;
	abs.f32 	%f69, %f10;
	setp.num.f32 	%p10, %f69, %f69;
	and.pred  	%p11, %p9, %p10;
	@%p11 bra 	$L__BB19_4;
	add.rn.f32 	%f76, %f1, %f10;
	bra.uni 	$L__BB19_9;
$L__BB19_4:
	setp.neu.f32 	%p12, %f1, 0f00000000;
	setp.neu.f32 	%p13, %f3, 0f7F800000;
	and.pred  	%p14, %p12, %p13;
	@%p14 bra 	$L__BB19_6;
	setp.neu.f32 	%p21, %f2, 0f3F800000;
	add.f32 	%f74, %f1, %f1;
	mov.b32 	%r15, %f74;
	setp.lt.f32 	%p22, %f10, 0f00000000;
	xor.b32  	%r16, %r15, 2139095040;
	selp.b32 	%r17, %r16, %r15, %p22;
	and.b32  	%r18, %r17, 2147483647;
	selp.b32 	%r19, %r18, %r17, %p21;
	mov.b32 	%f76, %r19;
	bra.uni 	$L__BB19_9;
$L__BB19_6:
	setp.eq.f32 	%p15, %f1, 0fBF800000;
	setp.eq.f32 	%p16, %f69, 0f7F800000;
	and.pred  	%p17, %p15, %p16;
	@%p17 bra 	$L__BB19_9;
	setp.geu.f32 	%p18, %f1, 0f00000000;
	mov.f32 	%f76, %f4;
	@%p18 bra 	$L__BB19_9;
	setp.neu.f32 	%p19, %f2, 0f3F800000;
	neg.f32 	%f71, %f4;
	selp.f32 	%f72, %f4, %f71, %p19;
	cvt.rmi.f32.f32 	%f73, %f10;
	setp.neu.f32 	%p20, %f10, %f73;
	selp.f32 	%f76, 0f7FFFFFFF, %f72, %p20;
$L__BB19_9:
	cvta.to.global.u64 	%rd6, %rd1;
	add.s64 	%rd8, %rd6, %rd4;
	st.global.f32 	[%rd8], %f76;
$L__BB19_10:
	ret;

}
	// .globl	_Z15scalarDivKernelPfPKffi
.visible .entry _Z15scalarDivKernelPfPKffi(
	.param .u64 .ptr .align 1 _Z15scalarDivKernelPfPKffi_param_0,
	.param .u64 .ptr .align 1 _Z15scalarDivKernelPfPKffi_param_1,
	.param .f32 _Z15scalarDivKernelPfPKffi_param_2,
	.param .u32 _Z15scalarDivKernelPfPKffi_param_3
)
{
	.reg .pred 	%p<2>;
	.reg .b32 	%r<6>;
	.reg .b32 	%f<4>;
	.reg .b64 	%rd<8>;

	ld.param.u64 	%rd1, [_Z15scalarDivKernelPfPKffi_param_0];
	ld.param.u64 	%rd2, [_Z15scalarDivKernelPfPKffi_param_1];
	ld.param.f32 	%f1, [_Z15scalarDivKernelPfPKffi_param_2];
	ld.param.u32 	%r2, [_Z15scalarDivKernelPfPKffi_param_3];
	mov.u32 	%r3, %ctaid.x;
	mov.u32 	%r4, %ntid.x;
	mov.u32 	%r5, %tid.x;
	mad.lo.s32 	%r1, %r3, %r4, %r5;
	setp.ge.s32 	%p1, %r1, %r2;
	@%p1 bra 	$L__BB20_2;
	cvta.to.global.u64 	%rd3, %rd2;
	cvta.to.global.u64 	%rd4, %rd1;
	mul.wide.s32 	%rd5, %r1, 4;
	add.s64 	%rd6, %rd3, %rd5;
	ld.global.f32 	%f2, [%rd6];
	div.rn.f32 	%f3, %f2, %f1;
	add.s64 	%rd7, %rd4, %rd5;
	st.global.f32 	[%rd7], %f3;
$L__BB20_2:
	ret;

}
	// .globl	_Z13meanDimKernelPfPKfiiii
.visible .entry _Z13meanDimKernelPfPKfiiii(
	.param .u64 .ptr .align 1 _Z13meanDimKernelPfPKfiiii_param_0,
	.param .u64 .ptr .align 1 _Z13meanDimKernelPfPKfiiii_param_1,
	.param .u32 _Z13meanDimKernelPfPKfiiii_param_2,
	.param .u32 _Z13meanDimKernelPfPKfiiii_param_3,
	.param .u32 _Z13meanDimKernelPfPKfiiii_param_4,
	.param .u32 _Z13meanDimKernelPfPKfiiii_param_5
)
{
	.reg .pred 	%p<11>;
	.reg .b32 	%r<48>;
	.reg .b32 	%f<85>;
	.reg .b64 	%rd<43>;

	ld.param.u64 	%rd2, [_Z13meanDimKernelPfPKfiiii_param_0];
	ld.param.u64 	%rd3, [_Z13meanDimKernelPfPKfiiii_param_1];
	ld.param.u32 	%r29, [_Z13meanDimKernelPfPKfiiii_param_2];
	ld.param.u32 	%r26, [_Z13meanDimKernelPfPKfiiii_param_3];
	ld.param.u32 	%r27, [_Z13meanDimKernelPfPKfiiii_param_4];
	ld.param.u32 	%r28, [_Z13meanDimKernelPfPKfiiii_param_5];
	cvta.to.global.u64 	%rd1, %rd3;
	mov.u32 	%r30, %ctaid.x;
	mov.u32 	%r31, %ntid.x;
	mov.u32 	%r32, %tid.x;
	mad.lo.s32 	%r1, %r30, %r31, %r32;
	mul.lo.s32 	%r33, %r27, %r29;
	setp.ge.s32 	%p1, %r1, %r33;
	@%p1 bra 	$L__BB21_15;
	rem.s32 	%r2, %r1, %r27;
	setp.lt.s32 	%p2, %r26, 1;
	mov.f32 	%f84, 0f00000000;
	@%p2 bra 	$L__BB21_14;
	div.s32 	%r35, %r1, %r27;
	mul.lo.s32 	%r3, %r35, %r28;
	and.b32  	%r4, %r26, 15;
	setp.lt.u32 	%p3, %r26, 16;
	mov.f32 	%f84, 0f00000000;
	mov.b32 	%r44, 0;
	@%p3 bra 	$L__BB21_5;
	and.b32  	%r44, %r26, 2147483632;
	neg.s32 	%r42, %r44;
	mad.lo.s32 	%r41, %r3, %r27, %r2;
	shl.b32 	%r8, %r27, 4;
	mov.f32 	%f84, 0f00000000;
	mul.wide.s32 	%rd6, %r27, 4;
$L__BB21_4:
	.pragma "nounroll";
	mul.wide.s32 	%rd4, %r41, 4;
	add.s64 	%rd5, %rd1, %rd4;
	ld.global.f32 	%f18, [%rd5];
	add.f32 	%f19, %f84, %f18;
	add.s64 	%rd7, %rd5, %rd6;
	ld.global.f32 	%f20, [%rd7];
	add.f32 	%f21, %f19, %f20;
	add.s64 	%rd8, %rd7, %rd6;
	ld.global.f32 	%f22, [%rd8];
	add.f32 	%f23, %f21, %f22;
	add.s64 	%rd9, %rd8, %rd6;
	ld.global.f32 	%f24, [%rd9];
	add.f32 	%f25, %f23, %f24;
	add.s64 	%rd10, %rd9, %rd6;
	ld.global.f32 	%f26, [%rd10];
	add.f32 	%f27, %f25, %f26;
	add.s64 	%rd11, %rd10, %rd6;
	ld.global.f32 	%f28, [%rd11];
	add.f32 	%f29, %f27, %f28;
	add.s64 	%rd12, %rd11, %rd6;
	ld.global.f32 	%f30, [%rd12];
	add.f32 	%f31, %f29, %f30;
	add.s64 	%rd13, %rd12, %rd6;
	ld.global.f32 	%f32, [%rd13];
	add.f32 	%f33, %f31, %f32;
	add.s64 	%rd14, %rd13, %rd6;
	ld.global.f32 	%f34, [%rd14];
	add.f32 	%f35, %f33, %f34;
	add.s64 	%rd15, %rd14, %rd6;
	ld.global.f32 	%f36, [%rd15];
	add.f32 	%f37, %f35, %f36;
	add.s64 	%rd16, %rd15, %rd6;
	ld.global.f32 	%f38, [%rd16];
	add.f32 	%f39, %f37, %f38;
	add.s64 	%rd17, %rd16, %rd6;
	ld.global.f32 	%f40, [%rd17];
	add.f32 	%f41, %f39, %f40;
	add.s64 	%rd18, %rd17, %rd6;
	ld.global.f32 	%f42, [%rd18];
	add.f32 	%f43, %f41, %f42;
	add.s64 	%rd19, %rd18, %rd6;
	ld.global.f32 	%f44, [%rd19];
	add.f32 	%f45, %f43, %f44;
	add.s64 	%rd20, %rd19, %rd6;
	ld.global.f32 	%f46, [%rd20];
	add.f32 	%f47, %f45, %f46;
	add.s64 	%rd21, %rd20, %rd6;
	ld.global.f32 	%f48, [%rd21];
	add.f32 	%f84, %f47, %f48;
	add.s32 	%r42, %r42, 16;
	add.s32 	%r41, %r41, %r8;
	setp.ne.s32 	%p4, %r42, 0;
	@%p4 bra 	$L__BB21_4;
$L__BB21_5:
	setp.eq.s32 	%p5, %r4, 0;
	@%p5 bra 	$L__BB21_14;
	and.b32  	%r14, %r26, 7;
	setp.lt.u32 	%p6, %r4, 8;
	@%p6 bra 	$L__BB21_8;
	add.s32 	%r36, %r44, %r3;
	mad.lo.s32 	%r37, %r36, %r27, %r2;
	mul.wide.s32 	%rd22, %r37, 4;
	add.s64 	%rd23, %rd1, %rd22;
	ld.global.f32 	%f50, [%rd23];
	add.f32 	%f51, %f84, %f50;
	mul.wide.s32 	%rd24, %r27, 4;
	add.s64 	%rd25, %rd23, %rd24;
	ld.global.f32 	%f52, [%rd25];
	add.f32 	%f53, %f51, %f52;
	add.s64 	%rd26, %rd25, %rd24;
	ld.global.f32 	%f54, [%rd26];
	add.f32 	%f55, %f53, %f54;
	add.s64 	%rd27, %rd26, %rd24;
	ld.global.f32 	%f56, [%rd27];
	add.f32 	%f57, %f55, %f56;
	add.s64 	%rd28, %rd27, %rd24;
	ld.global.f32 	%f58, [%rd28];
	add.f32 	%f59, %f57, %f58;
	add.s64 	%rd29, %rd28, %rd24;
	ld.global.f32 	%f60, [%rd29];
	add.f32 	%f61, %f59, %f60;
	add.s64 	%rd30, %rd29, %rd24;
	ld.global.f32 	%f62, [%rd30];
	add.f32 	%f63, %f61, %f62;
	add.s64 	%rd31, %rd30, %rd24;
	ld.global.f32 	%f64, [%rd31];
	add.f32 	%f84, %f63, %f64;
	add.s32 	%r44, %r44, 8;
$L__BB21_8:
	setp.eq.s32 	%p7, %r14, 0;
	@%p7 bra 	$L__BB21_14;
	and.b32  	%r17, %r26, 3;
	setp.lt.u32 	%p8, %r14, 4;
	@%p8 bra 	$L__BB21_11;
	add.s32 	%r38, %r44, %r3;
	mad.lo.s32 	%r39, %r38, %r27, %r2;
	mul.wide.s32 	%rd32, %r39, 4;
	add.s64 	%rd33, %rd1, %rd32;
	ld.global.f32 	%f66, [%rd33];
	add.f32 	%f67, %f84, %f66;
	mul.wide.s32 	%rd34, %r27, 4;
	add.s64 	%rd35, %rd33, %rd34;
	ld.global.f32 	%f68, [%rd35];
	add.f32 	%f69, %f67, %f68;
	add.s64 	%rd36, %rd35, %rd34;
	ld.global.f32 	%f70, [%rd36];
	add.f32 	%f71, %f69, %f70;
	add.s64 	%rd37, %rd36, %rd34;
	ld.global.f32 	%f72, [%rd37];
	add.f32 	%f84, %f71, %f72;
	add.s32 	%r44, %r44, 4;
$L__BB21_11:
	setp.eq.s32 	%p9, %r17, 0;
	@%p9 bra 	$L__BB21_14;
	add.s32 	%r40, %r44, %r3;
	mad.lo.s32 	%r47, %r27, %r40, %r2;
	neg.s32 	%r46, %r17;
$L__BB21_13:
	.pragma "nounroll";
	mul.wide.s32 	%rd38, %r47, 4;
	add.s64 	%rd39, %rd1, %rd38;
	ld.global.f32 	%f73, [%rd39];
	add.f32 	%f84, %f84, %f73;
	add.s32 	%r47, %r47, %r27;
	add.s32 	%r46, %r46, 1;
	setp.ne.s32 	%p10, %r46, 0;
	@%p10 bra 	$L__BB21_13;
$L__BB21_14:
	cvt.rn.f32.s32 	%f74, %r26;
	div.rn.f32 	%f75, %f84, %f74;
	cvta.to.global.u64 	%rd40, %rd2;
	mul.wide.s32 	%rd41, %r1, 4;
	add.s64 	%rd42, %rd40, %rd41;
	st.global.f32 	[%rd42], %f75;
$L__BB21_15:
	ret;

}
	// .globl	_Z14sumAxis0KernelPfPKfii
.visible .entry _Z14sumAxis0KernelPfPKfii(
	.param .u64 .ptr .align 1 _Z14sumAxis0KernelPfPKfii_param_0,
	.param .u64 .ptr .align 1 _Z14sumAxis0KernelPfPKfii_param_1,
	.param .u32 _Z14sumAxis0KernelPfPKfii_param_2,
	.param .u32 _Z14sumAxis0KernelPfPKfii_param_3
)
{
	.reg .pred 	%p<11>;
	.reg .b32 	%r<38>;
	.reg .b32 	%f<83>;
	.reg .b64 	%rd<43>;

	ld.param.u64 	%rd2, [_Z14sumAxis0KernelPfPKfii_param_0];
	ld.param.u64 	%rd3, [_Z14sumAxis0KernelPfPKfii_param_1];
	ld.param.u32 	%r23, [_Z14sumAxis0KernelPfPKfii_param_2];
	ld.param.u32 	%r24, [_Z14sumAxis0KernelPfPKfii_param_3];
	cvta.to.global.u64 	%rd1, %rd3;
	mov.u32 	%r25, %ctaid.x;
	mov.u32 	%r26, %ntid.x;
	mov.u32 	%r27, %tid.x;
	mad.lo.s32 	%r1, %r25, %r26, %r27;
	setp.ge.s32 	%p1, %r1, %r24;
	@%p1 bra 	$L__BB22_15;
	setp.lt.s32 	%p2, %r23, 1;
	mov.f32 	%f82, 0f00000000;
	@%p2 bra 	$L__BB22_14;
	and.b32  	%r2, %r23, 15;
	setp.lt.u32 	%p3, %r23, 16;
	mov.f32 	%f82, 0f00000000;
	mov.b32 	%r34, 0;
	@%p3 bra 	$L__BB22_5;
	and.b32  	%r34, %r23, 2147483632;
	neg.s32 	%r32, %r34;
	shl.b32 	%r5, %r24, 4;
	mov.f32 	%f82, 0f00000000;
	mul.wide.s32 	%rd6, %r24, 4;
	mov.u32 	%r31, %r1;
$L__BB22_4:
	.pragma "nounroll";
	mul.wide.s32 	%rd4, %r31, 4;
	add.s64 	%rd5, %rd1, %rd4;
	ld.global.f32 	%f18, [%rd5];
	add.f32 	%f19, %f82, %f18;
	add.s64 	%rd7, %rd5, %rd6;
	ld.global.f32 	%f20, [%rd7];
	add.f32 	%f21, %f19, %f20;
	add.s64 	%rd8, %rd7, %rd6;
	ld.global.f32 	%f22, [%rd8];
	add.f32 	%f23, %f21, %f22;
	add.s64 	%rd9, %rd8, %rd6;
	ld.global.f32 	%f24, [%rd9];
	add.f32 	%f25, %f23, %f24;
	add.s64 	%rd10, %rd9, %rd6;
	ld.global.f32 	%f26, [%rd10];
	add.f32 	%f27, %f25, %f26;
	add.s64 	%rd11, %rd10, %rd6;
	ld.global.f32 	%f28, [%rd11];
	add.f32 	%f29, %f27, %f28;
	add.s64 	%rd12, %rd11, %rd6;
	ld.global.f32 	%f30, [%rd12];
	add.f32 	%f31, %f29, %f30;
	add.s64 	%rd13, %rd12, %rd6;
	ld.global.f32 	%f32, [%rd13];
	add.f32 	%f33, %f31, %f32;
	add.s64 	%rd14, %rd13, %rd6;
	ld.global.f32 	%f34, [%rd14];
	add.f32 	%f35, %f33, %f34;
	add.s64 	%rd15, %rd14, %rd6;
	ld.global.f32 	%f36, [%rd15];
	add.f32 	%f37, %f35, %f36;
	add.s64 	%rd16, %rd15, %rd6;
	ld.global.f32 	%f38, [%rd16];
	add.f32 	%f39, %f37, %f38;
	add.s64 	%rd17, %rd16, %rd6;
	ld.global.f32 	%f40, [%rd17];
	add.f32 	%f41, %f39, %f40;
	add.s64 	%rd18, %rd17, %rd6;
	ld.global.f32 	%f42, [%rd18];
	add.f32 	%f43, %f41, %f42;
	add.s64 	%rd19, %rd18, %rd6;
	ld.global.f32 	%f44, [%rd19];
	add.f32 	%f45, %f43, %f44;
	add.s64 	%rd20, %rd19, %rd6;
	ld.global.f32 	%f46, [%rd20];
	add.f32 	%f47, %f45, %f46;
	add.s64 	%rd21, %rd20, %rd6;
	ld.global.f32 	%f48, [%rd21];
	add.f32 	%f82, %f47, %f48;
	add.s32 	%r32, %r32, 16;
	add.s32 	%r31, %r31, %r5;
	setp.ne.s32 	%p4, %r32, 0;
	@%p4 bra 	$L__BB22_4;
$L__BB22_5:
	setp.eq.s32 	%p5, %r2, 0;
	@%p5 bra 	$L__BB22_14;
	and.b32  	%r11, %r23, 7;
	setp.lt.u32 	%p6, %r2, 8;
	@%p6 bra 	$L__BB22_8;
	mad.lo.s32 	%r29, %r34, %r24, %r1;
	mul.wide.s32 	%rd22, %r29, 4;
	add.s64 	%rd23, %rd1, %rd22;
	ld.global.f32 	%f50, [%rd23];
	add.f32 	%f51, %f82, %f50;
	mul.wide.s32 	%rd24, %r24, 4;
	add.s64 	%rd25, %rd23, %rd24;
	ld.global.f32 	%f52, [%rd25];
	add.f32 	%f53, %f51, %f52;
	add.s64 	%rd26, %rd25, %rd24;
	ld.global.f32 	%f54, [%rd26];
	add.f32 	%f55, %f53, %f54;
	add.s64 	%rd27, %rd26, %rd24;
	ld.global.f32 	%f56, [%rd27];
	add.f32 	%f57, %f55, %f56;
	add.s64 	%rd28, %rd27, %rd24;
	ld.global.f32 	%f58, [%rd28];
	add.f32 	%f59, %f57, %f58;
	add.s64 	%rd29, %rd28, %rd24;
	ld.global.f32 	%f60, [%rd29];
	add.f32 	%f61, %f59, %f60;
	add.s64 	%rd30, %rd29, %rd24;
	ld.global.f32 	%f62, [%rd30];
	add.f32 	%f63, %f61, %f62;
	add.s64 	%rd31, %rd30, %rd24;
	ld.global.f32 	%f64, [%rd31];
	add.f32 	%f82, %f63, %f64;
	add.s32 	%r34, %r34, 8;
$L__BB22_8:
	setp.eq.s32 	%p7, %r11, 0;
	@%p7 bra 	$L__BB22_14;
	and.b32  	%r14, %r23, 3;
	setp.lt.u32 	%p8, %r11, 4;
	@%p8 bra 	$L__BB22_11;
	mad.lo.s32 	%r30, %r34, %r24, %r1;
	mul.wide.s32 	%rd32, %r30, 4;
	add.s64 	%rd33, %rd1, %rd32;
	ld.global.f32 	%f66, [%rd33];
	add.f32 	%f67, %f82, %f66;
	mul.wide.s32 	%rd34, %r24, 4;
	add.s64 	%rd35, %rd33, %rd34;
	ld.global.f32 	%f68, [%rd35];
	add.f32 	%f69, %f67, %f68;
	add.s64 	%rd36, %rd35, %rd34;
	ld.global.f32 	%f70, [%rd36];
	add.f32 	%f71, %f69, %f70;
	add.s64 	%rd37, %rd36, %rd34;
	ld.global.f32 	%f72, [%rd37];
	add.f32 	%f82, %f71, %f72;
	add.s32 	%r34, %r34, 4;
$L__BB22_11:
	setp.eq.s32 	%p9, %r14, 0;
	@%p9 bra 	$L__BB22_14;
	mad.lo.s32 	%r37, %r34, %r24, %r1;
	neg.s32 	%r36, %r14;
$L__BB22_13:
	.pragma "nounroll";
	mul.wide.s32 	%rd38, %r37, 4;
	add.s64 	%rd39, %rd1, %rd38;
	ld.global.f32 	%f73, [%rd39];
	add.f32 	%f82, %f82, %f73;
	add.s32 	%r37, %r37, %r24;
	add.s32 	%r36, %r36, 1;
	setp.ne.s32 	%p10, %r36, 0;
	@%p10 bra 	$L__BB22_13;
$L__BB22_14:
	cvta.to.global.u64 	%rd40, %rd2;
	mul.wide.s32 	%rd41, %r1, 4;
	add.s64 	%rd42, %rd40, %rd41;
	st.global.f32 	[%rd42], %f82;
$L__BB22_15:
	ret;

}
	// .globl	_Z14sumAxis2KernelPfPKfiii
.visible .entry _Z14sumAxis2KernelPfPKfiii(
	.param .u64 .ptr .align 1 _Z14sumAxis2KernelPfPKfiii_param_0,
	.param .u64 .ptr .align 1 _Z14sumAxis2KernelPfPKfiii_param_1,
	.param .u32 _Z14sumAxis2KernelPfPKfiii_param_2,
	.param .u32 _Z14sumAxis2KernelPfPKfiii_param_3,
	.param .u32 _Z14sumAxis2KernelPfPKfiii_param_4
)
{
	.reg .pred 	%p<11>;
	.reg .b32 	%r<45>;
	.reg .b32 	%f<83>;
	.reg .b64 	%rd<16>;

	ld.param.u64 	%rd3, [_Z14sumAxis2KernelPfPKfiii_param_0];
	ld.param.u64 	%rd4, [_Z14sumAxis2KernelPfPKfiii_param_1];
	ld.param.u32 	%r27, [_Z14sumAxis2KernelPfPKfiii_param_2];
	ld.param.u32 	%r25, [_Z14sumAxis2KernelPfPKfiii_param_3];
	ld.param.u32 	%r26, [_Z14sumAxis2KernelPfPKfiii_param_4];
	cvta.to.global.u64 	%rd1, %rd4;
	mov.u32 	%r28, %ctaid.x;
	mov.u32 	%r29, %ntid.x;
	mov.u32 	%r30, %tid.x;
	mad.lo.s32 	%r1, %r28, %r29, %r30;
	mul.lo.s32 	%r31, %r25, %r27;
	setp.ge.s32 	%p1, %r1, %r31;
	@%p1 bra 	$L__BB23_15;
	div.s32 	%r2, %r1, %r25;
	mul.lo.s32 	%r32, %r2, %r25;
	sub.s32 	%r3, %r1, %r32;
	setp.lt.s32 	%p2, %r26, 1;
	mov.f32 	%f82, 0f00000000;
	@%p2 bra 	$L__BB23_14;
	mad.lo.s32 	%r34, %r2, %r25, %r3;
	mul.lo.s32 	%r4, %r34, %r26;
	and.b32  	%r5, %r26, 15;
	setp.lt.u32 	%p3, %r26, 16;
	mov.f32 	%f82, 0f00000000;
	mov.b32 	%r41, 0;
	@%p3 bra 	$L__BB23_5;
	and.b32  	%r41, %r26, 2147483632;
	neg.s32 	%r39, %r41;
	add.s64 	%rd2, %rd1, 32;
	mov.f32 	%f82, 0f00000000;
	mov.u32 	%r38, %r4;
$L__BB23_4:
	.pragma "nounroll";
	mul.wide.s32 	%rd5, %r38, 4;
	add.s64 	%rd6, %rd2, %rd5;
	ld.global.f32 	%f18, [%rd6+-32];
	add.f32 	%f19, %f82, %f18;
	ld.global.f32 	%f20, [%rd6+-28];
	add.f32 	%f21, %f19, %f20;
	ld.global.f32 	%f22, [%rd6+-24];
	add.f32 	%f23, %f21, %f22;
	ld.global.f32 	%f24, [%rd6+-20];
	add.f32 	%f25, %f23, %f24;
	ld.global.f32 	%f26, [%rd6+-16];
	add.f32 	%f27, %f25, %f26;
	ld.global.f32 	%f28, [%rd6+-12];
	add.f32 	%f29, %f27, %f28;
	ld.global.f32 	%f30, [%rd6+-8];
	add.f32 	%f31, %f29, %f30;
	ld.global.f32 	%f32, [%rd6+-4];
	add.f32 	%f33, %f31, %f32;
	ld.global.f32 	%f34, [%rd6];
	add.f32 	%f35, %f33, %f34;
	ld.global.f32 	%f36, [%rd6+4];
	add.f32 	%f37, %f35, %f36;
	ld.global.f32 	%f38, [%rd6+8];
	add.f32 	%f39, %f37, %f38;
	ld.global.f32 	%f40, [%rd6+12];
	add.f32 	%f41, %f39, %f40;
	ld.global.f32 	%f42, [%rd6+16];
	add.f32 	%f43, %f41, %f42;
	ld.global.f32 	%f44, [%rd6+20];
	add.f32 	%f45, %f43, %f44;
	ld.global.f32 	%f46, [%rd6+24];
	add.f32 	%f47, %f45, %f46;
	ld.global.f32 	%f48, [%rd6+28];
	add.f32 	%f82, %f47, %f48;
	add.s32 	%r39, %r39, 16;
	add.s32 	%r38, %r38, 16;
	setp.ne.s32 	%p4, %r39, 0;
	@%p4 bra 	$L__BB23_4;
$L__BB23_5:
	setp.eq.s32 	%p5, %r5, 0;
	@%p5 bra 	$L__BB23_14;
	and.b32  	%r13, %r26, 7;
	setp.lt.u32 	%p6, %r5, 8;
	@%p6 bra 	$L__BB23_8;
	add.s32 	%r35, %r41, %r4;
	mul.wide.s32 	%rd7, %r35, 4;
	add.s64 	%rd8, %rd1, %rd7;
	ld.global.f32 	%f50, [%rd8];
	add.f32 	%f51, %f82, %f50;
	ld.global.f32 	%f52, [%rd8+4];
	add.f32 	%f53, %f51, %f52;
	ld.global.f32 	%f54, [%rd8+8];
	add.f32 	%f55, %f53, %f54;
	ld.global.f32 	%f56, [%rd8+12];
	add.f32 	%f57, %f55, %f56;
	ld.global.f32 	%f58, [%rd8+16];
	add.f32 	%f59, %f57, %f58;
	ld.global.f32 	%f60, [%rd8+20];
	add.f32 	%f61, %f59, %f60;
	ld.global.f32 	%f62, [%rd8+24];
	add.f32 	%f63, %f61, %f62;
	ld.global.f32 	%f64, [%rd8+28];
	add.f32 	%f82, %f63, %f64;
	add.s32 	%r41, %r41, 8;
$L__BB23_8:
	setp.eq.s32 	%p7, %r13, 0;
	@%p7 bra 	$L__BB23_14;
	and.b32  	%r16, %r26, 3;
	setp.lt.u32 	%p8, %r13, 4;
	@%p8 bra 	$L__BB23_11;
	add.s32 	%r36, %r41, %r4;
	mul.wide.s32 	%rd9, %r36, 4;
	add.s64 	%rd10, %rd1, %rd9;
	ld.global.f32 	%f66, [%rd10];
	add.f32 	%f67, %f82, %f66;
	ld.global.f32 	%f68, [%rd10+4];
	add.f32 	%f69, %f67, %f68;
	ld.global.f32 	%f70, [%rd10+8];
	add.f32 	%f71, %f69, %f70;
	ld.global.f32 	%f72, [%rd10+12];
	add.f32 	%f82, %f71, %f72;
	add.s32 	%r41, %r41, 4;
$L__BB23_11:
	setp.eq.s32 	%p9, %r16, 0;
	@%p9 bra 	$L__BB23_14;
	add.s32 	%r44, %r41, %r4;
	neg.s32 	%r43, %r16;
$L__BB23_13:
	.pragma "nounroll";
	mul.wide.s32 	%rd11, %r44, 4;
	add.s64 	%rd12, %rd1, %rd11;
	ld.global.f32 	%f73, [%rd12];
	add.f32 	%f82, %f82, %f73;
	add.s32 	%r44, %r44, 1;
	add.s32 	%r43, %r43, 1;
	setp.ne.s32 	%p10, %r43, 0;
	@%p10 bra 	$L__BB23_13;
$L__BB23_14:
	mad.lo.s32 	%r37, %r2, %r25, %r3;
	cvta.to.global.u64 	%rd13, %rd3;
	mul.wide.s32 	%rd14, %r37, 4;
	add.s64 	%rd15, %rd13, %rd14;
	st.global.f32 	[%rd15], %f82;
$L__BB23_15:
	ret;

}
	// .globl	_Z18sumMultiDimsKernelPfPKfPiS2_Pbiii
.visible .entry _Z18sumMultiDimsKernelPfPKfPiS2_Pbiii(
	.param .u64 .ptr .align 1 _Z18sumMultiDimsKernelPfPKfPiS2_Pbiii_param_0,
	.param .u64 .ptr .align 1 _Z18sumMultiDimsKernelPfPKfPiS2_Pbiii_param_1,
	.param .u64 .ptr .align 1 _Z18sumMultiDimsKernelPfPKfPiS2_Pbiii_param_2,
	.param .u64 .ptr .align 1 _Z18sumMultiDimsKernelPfPKfPiS2_Pbiii_param_3,
	.param .u64 .ptr .align 1 _Z18sumMultiDimsKernelPfPKfPiS2_Pbiii_param_4,
	.param .u32 _Z18sumMultiDimsKernelPfPKfPiS2_Pbiii_param_5,
	.param .u32 _Z18sumMultiDimsKernelPfPKfPiS2_Pbiii_param_6,
	.param .u32 _Z18sumMultiDimsKernelPfPKfPiS2_Pbiii_param_7
)
{
	.reg .pred 	%p<26>;
	.reg .b16 	%rs<16>;
	.reg .b32 	%r<205>;
	.reg .b32 	%f<3>;
	.reg .b64 	%rd<69>;

	ld.param.u64 	%rd16, [_Z18sumMultiDimsKernelPfPKfPiS2_Pbiii_param_0];
	ld.param.u64 	%rd17, [_Z18sumMultiDimsKernelPfPKfPiS2_Pbiii_param_1];
	ld.param.u64 	%rd18, [_Z18sumMultiDimsKernelPfPKfPiS2_Pbiii_param_2];
	ld.param.u64 	%rd19, [_Z18sumMultiDimsKernelPfPKfPiS2_Pbiii_param_3];
	ld.param.u64 	%rd20, [_Z18sumMultiDimsKernelPfPKfPiS2_Pbiii_param_4];
	ld.param.u32 	%r115, [_Z18sumMultiDimsKernelPfPKfPiS2_Pbiii_param_5];
	ld.param.u32 	%r114, [_Z18sumMultiDimsKernelPfPKfPiS2_Pbiii_param_7];
	cvta.to.global.u64 	%rd1, %rd19;
	cvta.to.global.u64 	%rd2, %rd20;
	cvta.to.global.u64 	%rd3, %rd18;
	mov.u32 	%r116, %ctaid.x;
	mov.u32 	%r117, %ntid.x;
	mov.u32 	%r118, %tid.x;
	mad.lo.s32 	%r1, %r116, %r117, %r118;
	setp.ge.s32 	%p1, %r1, %r115;
	@%p1 bra 	$L__BB24_44;
	setp.lt.s32 	%p2, %r114, 1;
	mov.b64 	%rd68, 0;
	@%p2 bra 	$L__BB24_43;
	and.b32  	%r2, %r114, 7;
	setp.lt.u32 	%p3, %r114, 8;
	mov.b32 	%r162, 0;
	mov.u32 	%r192, %r162;
	mov.u32 	%r180, %r1;
	mov.u32 	%r161, %r162;
	@%p3 bra 	$L__BB24_21;
	and.b32  	%r192, %r114, 2147483640;
	neg.s32 	%r157, %r192;
	add.s64 	%rd67, %rd3, 16;
	add.s64 	%rd66, %rd2, 3;
	mov.b32 	%r162, 0;
	mov.u32 	%r180, %r1;
$L__BB24_4:
	.pragma "nounroll";
	ld.global.u32 	%r9, [%rd67+-16];
	ld.global.u8 	%rs1, [%rd66+-3];
	setp.ne.s16 	%p4, %rs1, 0;
	@%p4 bra 	$L__BB24_6;
	mul.wide.s32 	%rd22, %r162, 4;
	add.s64 	%rd23, %rd1, %rd22;
	ld.global.u32 	%r122, [%rd23];
	div.s32 	%r123, %r180, %r9;
	mad.lo.s32 	%r161, %r122, %r123, %r161;
	add.s32 	%r162, %r162, 1;
$L__BB24_6:
	rem.s32 	%r14, %r180, %r9;
	ld.global.u32 	%r15, [%rd67+-12];
	ld.global.u8 	%rs2, [%rd66+-2];
	setp.ne.s16 	%p5, %rs2, 0;
	@%p5 bra 	$L__BB24_8;
	mul.wide.s32 	%rd24, %r162, 4;
	add.s64 	%rd25, %rd1, %rd24;
	ld.global.u32 	%r124, [%rd25];
	div.s32 	%r125, %r14, %r15;
	mad.lo.s32 	%r161, %r124, %r125, %r161;
	add.s32 	%r162, %r162, 1;
$L__BB24_8:
	rem.s32 	%r20, %r14, %r15;
	ld.global.u32 	%r21, [%rd67+-8];
	ld.global.u8 	%rs3, [%rd66+-1];
	setp.ne.s16 	%p6, %rs3, 0;
	@%p6 bra 	$L__BB24_10;
	mul.wide.s32 	%rd26, %r162, 4;
	add.s64 	%rd27, %rd1, %rd26;
	ld.global.u32 	%r126, [%rd27];
	div.s32 	%r127, %r20, %r21;
	mad.lo.s32 	%r161, %r126, %r127, %r161;
	add.s32 	%r162, %r162, 1;
$L__BB24_10:
	rem.s32 	%r26, %r20, %r21;
	ld.global.u32 	%r27, [%rd67+-4];
	ld.global.u8 	%rs4, [%rd66];
	setp.ne.s16 	%p7, %rs4, 0;
	@%p7 bra 	$L__BB24_12;
	mul.wide.s32 	%rd28, %r162, 4;
	add.s64 	%rd29, %rd1, %rd28;
	ld.global.u32 	%r128, [%rd29];
	div.s32 	%r129, %r26, %r27;
	mad.lo.s32 	%r161, %r128, %r129, %r161;
	add.s32 	%r162, %r162, 1;
$L__BB24_12:
	rem.s32 	%r32, %r26, %r27;
	ld.global.u32 	%r33, [%rd67];
	ld.global.u8 	%rs5, [%rd66+1];
	setp.ne.s16 	%p8, %rs5, 0;
	@%p8 bra 	$L__BB24_14;
	mul.wide.s32 	%rd30, %r162, 4;
	add.s64 	%rd31, %rd1, %rd30;
	ld.global.u32 	%r130, [%rd31];
	div.s32 	%r131, %r32, %r33;
	mad.lo.s32 	%r161, %r130, %r131, %r161;
	add.s32 	%r162, %r162, 1;
$L__BB24_14:
	rem.s32 	%r38, %r32, %r33;
	ld.global.u32 	%r39, [%rd67+4];
	ld.global.u8 	%rs6, [%rd66+2];
	setp.ne.s16 	%p9, %rs6, 0;
	@%p9 bra 	$L__BB24_16;
	mul.wide.s32 	%rd32, %r162, 4;
	add.s64 	%rd33, %rd1, %rd32;
	ld.global.u32 	%r132, [%rd33];
	div.s32 	%r133, %r38, %r39;
	mad.lo.s32 	%r161, %r132, %r133, %r161;
	add.s32 	%r162, %r162, 1;
$L__BB24_16:
	rem.s32 	%r44, %r38, %r39;
	ld.global.u32 	%r45, [%rd67+8];
	ld.global.u8 	%rs7, [%rd66+3];
	setp.ne.s16 	%p10, %rs7, 0;
	@%p10 bra 	$L__BB24_18;
	mul.wide.s32 	%rd34, %r162, 4;
	add.s64 	%rd35, %rd1, %rd34;
	ld.global.u32 	%r134, [%rd35];
	div.s32 	%r135, %r44, %r45;
	mad.lo.s32 	%r161, %r134, %r135, %r161;
	add.s32 	%r162, %r162, 1;
$L__BB24_18:
	rem.s32 	%r136, %r44, %r45;
	ld.global.u32 	%r137, [%rd67+12];
	div.s32 	%r50, %r136, %r137;
	mul.lo.s32 	%r138, %r50, %r137;
	sub.s32 	%r180, %r136, %r138;
	ld.global.u8 	%rs8, [%rd66+4];
	setp.ne.s16 	%p11, %rs8, 0;
	@%p11 bra 	$L__BB24_20;
	mul.wide.s32 	%rd36, %r162, 4;
	add.s64 	%rd37, %rd1, %rd36;
	ld.global.u32 	%r139, [%rd37];
	mad.lo.s32 	%r161, %r139, %r50, %r161;
	add.s32 	%r162, %r162, 1;
$L__BB24_20:
	add.s32 	%r157, %r157, 8;
	add.s64 	%rd67, %rd67, 32;
	add.s64 	%rd66, %rd66, 8;
	setp.ne.s32 	%p12, %r157, 0;
	@%p12 bra 	$L__BB24_4;
$L__BB24_21:
	setp.eq.s32 	%p13, %r2, 0;
	@%p13 bra 	$L__BB24_42;
	and.b32  	%r62, %r114, 3;
	setp.lt.u32 	%p14, %r2, 4;
	@%p14 bra 	$L__BB24_32;
	cvt.u64.u32 	%rd38, %r192;
	mul.wide.u32 	%rd39, %r192, 4;
	add.s64 	%rd10, %rd3, %rd39;
	ld.global.u32 	%r63, [%rd10];
	add.s64 	%rd11, %rd2, %rd38;
	ld.global.u8 	%rs9, [%rd11];
	setp.ne.s16 	%p15, %rs9, 0;
	@%p15 bra 	$L__BB24_25;
	mul.wide.s32 	%rd40, %r162, 4;
	add.s64 	%rd41, %rd1, %rd40;
	ld.global.u32 	%r141, [%rd41];
	div.s32 	%r142, %r180, %r63;
	mad.lo.s32 	%r161, %r141, %r142, %r161;
	add.s32 	%r162, %r162, 1;
$L__BB24_25:
	rem.s32 	%r68, %r180, %r63;
	ld.global.u32 	%r69, [%rd10+4];
	ld.global.u8 	%rs10, [%rd11+1];
	setp.ne.s16 	%p16, %rs10, 0;
	@%p16 bra 	$L__BB24_27;
	mul.wide.s32 	%rd42, %r162, 4;
	add.s64 	%rd43, %rd1, %rd42;
	ld.global.u32 	%r143, [%rd43];
	div.s32 	%r144, %r68, %r69;
	mad.lo.s32 	%r161, %r143, %r144, %r161;
	add.s32 	%r162, %r162, 1;
$L__BB24_27:
	rem.s32 	%r74, %r68, %r69;
	ld.global.u32 	%r75, [%rd10+8];
	ld.global.u8 	%rs11, [%rd11+2];
	setp.ne.s16 	%p17, %rs11, 0;
	@%p17 bra 	$L__BB24_29;
	mul.wide.s32 	%rd44, %r162, 4;
	add.s64 	%rd45, %rd1, %rd44;
	ld.global.u32 	%r145, [%rd45];
	div.s32 	%r146, %r74, %r75;
	mad.lo.s32 	%r161, %r145, %r146, %r161;
	add.s32 	%r162, %r162, 1;
$L__BB24_29:
	rem.s32 	%r80, %r74, %r75;
	ld.global.u32 	%r81, [%rd10+12];
	ld.global.u8 	%rs12, [%rd11+3];
	setp.ne.s16 	%p18, %rs12, 0;
	@%p18 bra 	$L__BB24_31;
	mul.wide.s32 	%rd46, %r162, 4;
	add.s64 	%rd47, %rd1, %rd46;
	ld.global.u32 	%r147, [%rd47];
	div.s32 	%r148, %r80, %r81;
	mad.lo.s32 	%r161, %r147, %r148, %r161;
	add.s32 	%r162, %r162, 1;
$L__BB24_31:
	add.s32 	%r192, %r192, 4;
	rem.s32 	%r180, %r80, %r81;
$L__BB24_32:
	setp.eq.s32 	%p19, %r62, 0;
	@%p19 bra 	$L__BB24_42;
	setp.eq.s32 	%p20, %r62, 1;
	@%p20 bra 	$L__BB24_39;
	cvt.u64.u32 	%rd48, %r192;
	mul.wide.u32 	%rd49, %r192, 4;
	add.s64 	%rd12, %rd3, %rd49;
	ld.global.u32 	%r93, [%rd12];
	add.s64 	%rd13, %rd2, %rd48;
	ld.global.u8 	%rs13, [%rd13];
	setp.ne.s16 	%p21, %rs13, 0;
	@%p21 bra 	$L__BB24_36;
	mul.wide.s32 	%rd50, %r162, 4;
	add.s64 	%rd51, %rd1, %rd50;
	ld.global.u32 	%r150, [%rd51];
	div.s32 	%r151, %r180, %r93;
	mad.lo.s32 	%r161, %r150, %r151, %r161;
	add.s32 	%r162, %r162, 1;
$L__BB24_36:
	rem.s32 	%r98, %r180, %r93;
	ld.global.u32 	%r99, [%rd12+4];
	ld.global.u8 	%rs14, [%rd13+1];
	setp.ne.s16 	%p22, %rs14, 0;
	@%p22 bra 	$L__BB24_38;
	mul.wide.s32 	%rd52, %r162, 4;
	add.s64 	%rd53, %rd1, %rd52;
	ld.global.u32 	%r152, [%rd53];
	div.s32 	%r153, %r98, %r99;
	mad.lo.s32 	%r161, %r152, %r153, %r161;
	add.s32 	%r162, %r162, 1;
$L__BB24_38:
	add.s32 	%r192, %r192, 2;
	rem.s32 	%r180, %r98, %r99;
$L__BB24_39:
	and.b32  	%r154, %r114, 1;
	setp.eq.b32 	%p23, %r154, 1;
	not.pred 	%p24, %p23;
	@%p24 bra 	$L__BB24_42;
	cvt.u64.u32 	%rd54, %r192;
	mul.wide.u32 	%rd55, %r192, 4;
	add.s64 	%rd56, %rd3, %rd55;
	ld.global.u32 	%r155, [%rd56];
	div.s32 	%r111, %r180, %r155;
	add.s64 	%rd57, %rd2, %rd54;
	ld.global.u8 	%rs15, [%rd57];
	setp.ne.s16 	%p25, %rs15, 0;
	@%p25 bra 	$L__BB24_42;
	mul.wide.s32 	%rd58, %r162, 4;
	add.s64 	%rd59, %rd1, %rd58;
	ld.global.u32 	%r156, [%rd59];
	mad.lo.s32 	%r161, %r156, %r111, %r161;
$L__BB24_42:
	cvt.s64.s32 	%rd68, %r161;
$L__BB24_43:
	cvta.to.global.u64 	%rd60, %rd16;
	shl.b64 	%rd61, %rd68, 2;
	add.s64 	%rd62, %rd60, %rd61;
	cvta.to.global.u64 	%rd63, %rd17;
	mul.wide.s32 	%rd64, %r1, 4;
	add.s64 	%rd65, %rd63, %rd64;
	ld.global.f32 	%f1, [%rd65];
	atom.global.add.f32 	%f2, [%rd62], %f1;
$L__BB24_44:
	ret;

}
	// .globl	_Z13uniformKernelPfiffj
.visible .entry _Z13uniformKernelPfiffj(
	.param .u64 .ptr .align 1 _Z13uniformKernelPfiffj_param_0,
	.param .u32 _Z13uniformKernelPfiffj_param_1,
	.param .f32 _Z13uniformKernelPfiffj_param_2,
	.param .f32 _Z13uniformKernelPfiffj_param_3,
	.param .u32 _Z13uniformKernelPfiffj_param_4
)
{
	.reg .pred 	%p<2>;
	.reg .b32 	%r<14>;
	.reg .b32 	%f<7>;
	.reg .b64 	%rd<5>;

	ld.param.u64 	%rd1, [_Z13uniformKernelPfiffj_param_0];
	ld.param.u32 	%r3, [_Z13uniformKernelPfiffj_param_1];
	ld.param.f32 	%f1, [_Z13uniformKernelPfiffj_param_2];
	ld.param.f32 	%f2, [_Z13uniformKernelPfiffj_param_3];
	ld.param.u32 	%r2, [_Z13uniformKernelPfiffj_param_4];
	mov.u32 	%r4, %ctaid.x;
	mov.u32 	%r5, %ntid.x;
	mov.u32 	%r6, %tid.x;
	mad.lo.s32 	%r1, %r4, %r5, %r6;
	setp.ge.s32 	%p1, %r1, %r3;
	@%p1 bra 	$L__BB25_2;
	cvta.to.global.u64 	%rd2, %rd1;
	add.s32 	%r7, %r2, %r1;
	shr.u32 	%r8, %r7, 3;
	xor.b32  	%r9, %r8, %r7;
	shl.b32 	%r10, %r9, 7;
	xor.b32  	%r11, %r10, %r9;
	shr.u32 	%r12, %r11, 5;
	xor.b32  	%r13, %r12, %r11;
	cvt.rn.f32.u32 	%f3, %r13;
	mul.f32 	%f4, %f3, 0f2F800000;
	sub.f32 	%f5, %f2, %f1;
	fma.rn.f32 	%f6, %f5, %f4, %f1;
	mul.wide.s32 	%rd3, %r1, 4;
	add.s64 	%rd4, %rd2, %rd3;
	st.global.f32 	[%rd4], %f6;
$L__BB25_2:
	ret;

}
	// .globl	_Z14sliceDimKernelPfPKfiiiiii
.visible .entry _Z14sliceDimKernelPfPKfiiiiii(
	.param .u64 .ptr .align 1 _Z14sliceDimKernelPfPKfiiiiii_param_0,
	.param .u64 .ptr .align 1 _Z14sliceDimKernelPfPKfiiiiii_param_1,
	.param .u32 _Z14sliceDimKernelPfPKfiiiiii_param_2,
	.param .u32 _Z14sliceDimKernelPfPKfiiiiii_param_3,
	.param .u32 _Z14sliceDimKernelPfPKfiiiiii_param_4,
	.param .u32 _Z14sliceDimKernelPfPKfiiiiii_param_5,
	.param .u32 _Z14sliceDimKernelPfPKfiiiiii_param_6,
	.param .u32 _Z14sliceDimKernelPfPKfiiiiii_param_7
)
{
	.reg .pred 	%p<2>;
	.reg .b32 	%r<24>;
	.reg .b32 	%f<2>;
	.reg .b64 	%rd<9>;

	ld.param.u64 	%rd1, [_Z14sliceDimKernelPfPKfiiiiii_param_0];
	ld.param.u64 	%rd2, [_Z14sliceDimKernelPfPKfiiiiii_param_1];
	ld.param.u32 	%r2, [_Z14sliceDimKernelPfPKfiiiiii_param_2];
	ld.param.u32 	%r6, [_Z14sliceDimKernelPfPKfiiiiii_param_4];
	ld.param.u32 	%r3, [_Z14sliceDimKernelPfPKfiiiiii_param_5];
	ld.param.u32 	%r4, [_Z14sliceDimKernelPfPKfiiiiii_param_6];
	ld.param.u32 	%r5, [_Z14sliceDimKernelPfPKfiiiiii_param_7];
	mov.u32 	%r7, %ctaid.x;
	mov.u32 	%r8, %ntid.x;
	mov.u32 	%r9, %tid.x;
	mad.lo.s32 	%r1, %r7, %r8, %r9;
	mul.lo.s32 	%r10, %r3, %r6;
	mul.lo.s32 	%r11, %r10, %r5;
	setp.ge.s32 	%p1, %r1, %r11;
	@%p1 bra 	$L__BB26_2;
	cvta.to.global.u64 	%rd3, %rd2;
	cvta.to.global.u64 	%rd4, %rd1;
	mul.lo.s32 	%r12, %r5, %r3;
	div.s32 	%r13, %r1, %r12;
	mul.lo.s32 	%r14, %r13, %r12;
	sub.s32 	%r15, %r1, %r14;
	div.s32 	%r16, %r15, %r3;
	mul.lo.s32 	%r17, %r16, %r3;
	sub.s32 	%r18, %r15, %r17;
	mad.lo.s32 	%r19, %r13, %r4, %r2;
	add.s32 	%r20, %r19, %r16;
	mad.lo.s32 	%r21, %r20, %r3, %r18;
	mad.lo.s32 	%r22, %r13, %r5, %r16;
	mad.lo.s32 	%r23, %r22, %r3, %r18;
	mul.wide.s32 	%rd5, %r21, 4;
	add.s64 	%rd6, %rd3, %rd5;
	ld.global.f32 	%f1, [%rd6];
	mul.wide.s32 	%rd7, %r23, 4;
	add.s64 	%rd8, %rd4, %rd7;
	st.global.f32 	[%rd8], %f1;
$L__BB26_2:
	ret;

}
	// .globl	_Z12oneHotKernelPfPKfii
.visible .entry _Z12oneHotKernelPfPKfii(
	.param .u64 .ptr .align 1 _Z12oneHotKernelPfPKfii_param_0,
	.param .u64 .ptr .align 1 _Z12oneHotKernelPfPKfii_param_1,
	.param .u32 _Z12oneHotKernelPfPKfii_param_2,
	.param .u32 _Z12oneHotKernelPfPKfii_param_3
)
{
	.reg .pred 	%p<5>;
	.reg .b32 	%r<10>;
	.reg .b32 	%f<2>;
	.reg .b64 	%rd<9>;

	ld.param.u64 	%rd1, [_Z12oneHotKernelPfPKfii_param_0];
	ld.param.u64 	%rd2, [_Z12oneHotKernelPfPKfii_param_1];
	ld.param.u32 	%r4, [_Z12oneHotKernelPfPKfii_param_2];
	ld.param.u32 	%r3, [_Z12oneHotKernelPfPKfii_param_3];
	mov.u32 	%r5, %ctaid.x;
	mov.u32 	%r6, %ntid.x;
	mov.u32 	%r7, %tid.x;
	mad.lo.s32 	%r1, %r5, %r6, %r7;
	setp.ge.s32 	%p1, %r1, %r4;
	@%p1 bra 	$L__BB27_3;
	cvta.to.global.u64 	%rd3, %rd2;
	mul.wide.s32 	%rd4, %r1, 4;
	add.s64 	%rd5, %rd3, %rd4;
	ld.global.f32 	%f1, [%rd5];
	cvt.rzi.s32.f32 	%r2, %f1;
	setp.lt.s32 	%p2, %r2, 0;
	setp.ge.s32 	%p3, %r2, %r3;
	or.pred  	%p4, %p2, %p3;
	@%p4 bra 	$L__BB27_3;
	mad.lo.s32 	%r8, %r3, %r1, %r2;
	cvta.to.global.u64 	%rd6, %rd1;
	mul.wide.s32 	%rd7, %r8, 4;
	add.s64 	%rd8, %rd6, %rd7;
	mov.b32 	%r9, 1065353216;
	st.global.u32 	[%rd8], %r9;
$L__BB27_3:
	ret;

}
	// .globl	_Z9padKernelPfPKfiiiiiiiiiiii
.visible .entry _Z9padKernelPfPKfiiiiiiiiiiii(
	.param .u64 .ptr .align 1 _Z9padKernelPfPKfiiiiiiiiiiii_param_0,
	.param .u64 .ptr .align 1 _Z9padKernelPfPKfiiiiiiiiiiii_param_1,
	.param .u32 _Z9padKernelPfPKfiiiiiiiiiiii_param_2,
	.param .u32 _Z9padKernelPfPKfiiiiiiiiiiii_param_3,
	.param .u32 _Z9padKernelPfPKfiiiiiiiiiiii_param_4,
	.param .u32 _Z9padKernelPfPKfiiiiiiiiiiii_param_5,
	.param .u32 _Z9padKernelPfPKfiiiiiiiiiiii_param_6,
	.param .u32 _Z9padKernelPfPKfiiiiiiiiiiii_param_7,
	.param .u32 _Z9padKernelPfPKfiiiiiiiiiiii_param_8,
	.param .u32 _Z9padKernelPfPKfiiiiiiiiiiii_param_9,
	.param .u32 _Z9padKernelPfPKfiiiiiiiiiiii_param_10,
	.param .u32 _Z9padKernelPfPKfiiiiiiiiiiii_param_11,
	.param .u32 _Z9padKernelPfPKfiiiiiiiiiiii_param_12,
	.param .u32 _Z9padKernelPfPKfiiiiiiiiiiii_param_13
)
{
	.reg .pred 	%p<23>;
	.reg .b32 	%r<45>;
	.reg .b32 	%f<2>;
	.reg .b64 	%rd<11>;

	ld.param.u64 	%rd3, [_Z9padKernelPfPKfiiiiiiiiiiii_param_0];
	ld.param.u64 	%rd2, [_Z9padKernelPfPKfiiiiiiiiiiii_param_1];
	ld.param.u32 	%r6, [_Z9padKernelPfPKfiiiiiiiiiiii_param_2];
	ld.param.u32 	%r7, [_Z9padKernelPfPKfiiiiiiiiiiii_param_3];
	ld.param.u32 	%r8, [_Z9padKernelPfPKfiiiiiiiiiiii_param_4];
	ld.param.u32 	%r9, [_Z9padKernelPfPKfiiiiiiiiiiii_param_5];
	ld.param.u32 	%r17, [_Z9padKernelPfPKfiiiiiiiiiiii_param_6];
	ld.param.u32 	%r10, [_Z9padKernelPfPKfiiiiiiiiiiii_param_7];
	ld.param.u32 	%r11, [_Z9padKernelPfPKfiiiiiiiiiiii_param_8];
	ld.param.u32 	%r12, [_Z9padKernelPfPKfiiiiiiiiiiii_param_9];
	ld.param.u32 	%r13, [_Z9padKernelPfPKfiiiiiiiiiiii_param_10];
	ld.param.u32 	%r14, [_Z9padKernelPfPKfiiiiiiiiiiii_param_11];
	ld.param.u32 	%r15, [_Z9padKernelPfPKfiiiiiiiiiiii_param_12];
	ld.param.u32 	%r16, [_Z9padKernelPfPKfiiiiiiiiiiii_param_13];
	cvta.to.global.u64 	%rd1, %rd3;
	mov.u32 	%r18, %ctaid.x;
	mov.u32 	%r19, %ntid.x;
	mov.u32 	%r20, %tid.x;
	mad.lo.s32 	%r1, %r18, %r19, %r20;
	mul.lo.s32 	%r21, %r10, %r17;
	mul.lo.s32 	%r22, %r21, %r11;
	mul.lo.s32 	%r23, %r22, %r12;
	setp.ge.s32 	%p5, %r1, %r23;
	@%p5 bra 	$L__BB28_8;
	mul.lo.s32 	%r24, %r11, %r10;
	mul.lo.s32 	%r25, %r24, %r12;
	div.s32 	%r26, %r1, %r25;
	mul.lo.s32 	%r27, %r26, %r25;
	sub.s32 	%r28, %r1, %r27;
	mul.lo.s32 	%r29, %r12, %r11;
	div.s32 	%r3, %r28, %r29;
	mul.lo.s32 	%r30, %r3, %r29;
	sub.s32 	%r31, %r28, %r30;
	div.s32 	%r4, %r31, %r12;
	mul.lo.s32 	%r32, %r4, %r12;
	sub.s32 	%r5, %r31, %r32;
	setp.lt.s32 	%p7, %r26, %r13;
	add.s32 	%r33, %r13, %r6;
	setp.ge.s32 	%p8, %r26, %r33;
	setp.lt.s32 	%p9, %r3, %r14;
	or.pred  	%p10, %p7, %p9;
	mov.pred 	%p21, 0;
	or.pred  	%p11, %p10, %p8;
	@%p11 bra 	$L__BB28_3;
	add.s32 	%r34, %r14, %r7;
	setp.lt.s32 	%p21, %r3, %r34;
$L__BB28_3:
	setp.lt.s32 	%p13, %r4, %r15;
	not.pred 	%p14, %p21;
	mov.pred 	%p22, 0;
	or.pred  	%p15, %p13, %p14;
	@%p15 bra 	$L__BB28_5;
	add.s32 	%r35, %r15, %r8;
	setp.lt.s32 	%p22, %r4, %r35;
$L__BB28_5:
	setp.lt.s32 	%p16, %r5, %r16;
	not.pred 	%p17, %p22;
	or.pred  	%p18, %p16, %p17;
	add.s32 	%r36, %r16, %r9;
	setp.ge.s32 	%p19, %r5, %r36;
	or.pred  	%p20, %p18, %p19;
	@%p20 bra 	$L__BB28_7;
	sub.s32 	%r38, %r26, %r13;
	sub.s32 	%r39, %r3, %r14;
	sub.s32 	%r40, %r4, %r15;
	sub.s32 	%r41, %r5, %r16;
	mad.lo.s32 	%r42, %r38, %r7, %r39;
	mad.lo.s32 	%r43, %r42, %r8, %r40;
	mad.lo.s32 	%r44, %r43, %r9, %r41;
	cvta.to.global.u64 	%rd6, %rd2;
	mul.wide.s32 	%rd7, %r44, 4;
	add.s64 	%rd8, %rd6, %rd7;
	ld.global.f32 	%f1, [%rd8];
	mul.wide.s32 	%rd9, %r1, 4;
	add.s64 	%rd10, %rd1, %rd9;
	st.global.f32 	[%rd10], %f1;
	bra.uni 	$L__BB28_8;
$L__BB28_7:
	mul.wide.s32 	%rd4, %r1, 4;
	add.s64 	%rd5, %rd1, %rd4;
	mov.b32 	%r37, 0;
	st.global.u32 	[%rd5], %r37;
$L__BB28_8:
	ret;

}
	// .globl	_Z12concatKernelPfPS_PiiiiiS1_S1_i
.visible .entry _Z12concatKernelPfPS_PiiiiiS1_S1_i(
	.param .u64 .ptr .align 1 _Z12concatKernelPfPS_PiiiiiS1_S1_i_param_0,
	.param .u64 .ptr .align 1 _Z12concatKernelPfPS_PiiiiiS1_S1_i_param_1,
	.param .u64 .ptr .align 1 _Z12concatKernelPfPS_PiiiiiS1_S1_i_param_2,
	.param .u32 _Z12concatKernelPfPS_PiiiiiS1_S1_i_param_3,
	.param .u32 _Z12concatKernelPfPS_PiiiiiS1_S1_i_param_4,
	.param .u32 _Z12concatKernelPfPS_PiiiiiS1_S1_i_param_5,
	.param .u32 _Z12concatKernelPfPS_PiiiiiS1_S1_i_param_6,
	.param .u64 .ptr .align 1 _Z12concatKernelPfPS_PiiiiiS1_S1_i_param_7,
	.param .u64 .ptr .align 1 _Z12concatKernelPfPS_PiiiiiS1_S1_i_param_8,
	.param .u32 _Z12concatKernelPfPS_PiiiiiS1_S1_i_param_9
)
{
	.reg .pred 	%p<29>;
	.reg .b32 	%r<241>;
	.reg .b32 	%f<2>;
	.reg .b64 	%rd<79>;

	ld.param.u64 	%rd9, [_Z12concatKernelPfPS_PiiiiiS1_S1_i_param_0];
	ld.param.u64 	%rd10, [_Z12concatKernelPfPS_PiiiiiS1_S1_i_param_1];
	ld.param.u64 	%rd11, [_Z12concatKernelPfPS_PiiiiiS1_S1_i_param_2];
	ld.param.u32 	%r135, [_Z12concatKernelPfPS_PiiiiiS1_S1_i_param_3];
	ld.param.u32 	%r136, [_Z12concatKernelPfPS_PiiiiiS1_S1_i_param_4];
	ld.param.u32 	%r138, [_Z12concatKernelPfPS_PiiiiiS1_S1_i_param_5];
	ld.param.u64 	%rd12, [_Z12concatKernelPfPS_PiiiiiS1_S1_i_param_7];
	ld.param.u64 	%rd13, [_Z12concatKernelPfPS_PiiiiiS1_S1_i_param_8];
	ld.param.u32 	%r137, [_Z12concatKernelPfPS_PiiiiiS1_S1_i_param_9];
	cvta.to.global.u64 	%rd1, %rd13;
	cvta.to.global.u64 	%rd2, %rd12;
	mov.u32 	%r139, %ctaid.x;
	mov.u32 	%r140, %ntid.x;
	mov.u32 	%r141, %tid.x;
	mad.lo.s32 	%r1, %r139, %r140, %r141;
	setp.ge.s32 	%p1, %r1, %r138;
	@%p1 bra 	$L__BB29_66;
	mul.wide.s32 	%rd15, %r136, 4;
	add.s64 	%rd16, %rd2, %rd15;
	ld.global.u32 	%r142, [%rd16];
	div.s32 	%r143, %r1, %r142;
	add.s64 	%rd17, %rd1, %rd15;
	ld.global.u32 	%r144, [%rd17];
	rem.s32 	%r194, %r143, %r144;
	add.s32 	%r3, %r135, -1;
	setp.lt.s32 	%p2, %r135, 2;
	mov.b64 	%rd77, 0;
	@%p2 bra 	$L__BB29_6;
	cvta.to.global.u64 	%rd3, %rd11;
	mov.b32 	%r192, 0;
$L__BB29_3:
	mul.wide.u32 	%rd18, %r192, 4;
	add.s64 	%rd19, %rd3, %rd18;
	ld.global.u32 	%r6, [%rd19];
	setp.lt.s32 	%p3, %r194, %r6;
	mov.u32 	%r193, %r192;
	@%p3 bra 	$L__BB29_5;
	sub.s32 	%r194, %r194, %r6;
	add.s32 	%r192, %r192, 1;
	setp.ne.s32 	%p4, %r192, %r3;
	mov.u32 	%r193, %r3;
	@%p4 bra 	$L__BB29_3;
$L__BB29_5:
	cvt.u64.u32 	%rd77, %r193;
$L__BB29_6:
	setp.lt.s32 	%p5, %r137, 1;
	mov.b64 	%rd78, 0;
	@%p5 bra 	$L__BB29_65;
	and.b32  	%r12, %r137, 7;
	setp.lt.u32 	%p6, %r137, 8;
	mul.wide.u32 	%rd21, %r136, 4;
	add.s64 	%rd6, %rd2, %rd21;
	mov.b32 	%r240, 0;
	mov.u32 	%r229, %r137;
	@%p6 bra 	$L__BB29_35;
	add.s32 	%r199, %r137, -4;
	sub.s32 	%r198, %r137, %r136;
	sub.s32 	%r149, %r136, %r137;
	add.s32 	%r197, %r149, 4;
	and.b32  	%r150, %r137, 2147483640;
	neg.s32 	%r196, %r150;
	mov.b32 	%r240, 0;
$L__BB29_9:
	.pragma "nounroll";
	setp.ne.s32 	%p7, %r197, 3;
	@%p7 bra 	$L__BB29_11;
	ld.global.u32 	%r201, [%rd6];
	mov.u32 	%r202, %r194;
	bra.uni 	$L__BB29_12;
$L__BB29_11:
	add.s32 	%r151, %r199, 3;
	mul.wide.u32 	%rd22, %r151, 4;
	add.s64 	%rd23, %rd2, %rd22;
	ld.global.u32 	%r201, [%rd23];
	div.s32 	%r152, %r1, %r201;
	add.s64 	%rd24, %rd1, %rd22;
	ld.global.u32 	%r153, [%rd24];
	rem.s32 	%r202, %r152, %r153;
$L__BB29_12:
	mad.lo.s32 	%r27, %r201, %r202, %r240;
	setp.ne.s32 	%p8, %r197, 2;
	@%p8 bra 	$L__BB29_14;
	ld.global.u32 	%r203, [%rd6];
	mov.u32 	%r204, %r194;
	bra.uni 	$L__BB29_15;
$L__BB29_14:
	add.s32 	%r154, %r199, 2;
	mul.wide.u32 	%rd25, %r154, 4;
	add.s64 	%rd26, %rd2, %rd25;
	ld.global.u32 	%r203, [%rd26];
	div.s32 	%r155, %r1, %r203;
	add.s64 	%rd27, %rd1, %rd25;
	ld.global.u32 	%r156, [%rd27];
	rem.s32 	%r204, %r155, %r156;
$L__BB29_15:
	mad.lo.s32 	%r33, %r203, %r204, %r27;
	setp.ne.s32 	%p9, %r197, 1;
	@%p9 bra 	$L__BB29_17;
	ld.global.u32 	%r205, [%rd6];
	mov.u32 	%r206, %r194;
	bra.uni 	$L__BB29_18;
$L__BB29_17:
	add.s32 	%r157, %r199, 1;
	mul.wide.u32 	%rd28, %r157, 4;
	add.s64 	%rd29, %rd2, %rd28;
	ld.global.u32 	%r205, [%rd29];
	div.s32 	%r158, %r1, %r205;
	add.s64 	%rd30, %rd1, %rd28;
	ld.global.u32 	%r159, [%rd30];
	rem.s32 	%r206, %r158, %r159;
$L__BB29_18:
	mad.lo.s32 	%r39, %r205, %r206, %r33;
	setp.ne.s32 	%p10, %r197, 0;
	@%p10 bra 	$L__BB29_20;
	ld.global.u32 	%r207, [%rd6];
	mov.u32 	%r208, %r194;
	bra.uni 	$L__BB29_21;
$L__BB29_20:
	mul.wide.u32 	%rd31, %r199, 4;
	add.s64 	%rd32, %rd2, %rd31;
	ld.global.u32 	%r207, [%rd32];
	div.s32 	%r160, %r1, %r207;
	add.s64 	%rd33, %rd1, %rd31;
	ld.global.u32 	%r161, [%rd33];
	rem.s32 	%r208, %r160, %r161;
$L__BB29_21:
	mad.lo.s32 	%r45, %r207, %r208, %r39;
	setp.ne.s32 	%p11, %r197, -1;
	@%p11 bra 	$L__BB29_23;
	ld.global.u32 	%r209, [%rd6];
	mov.u32 	%r210, %r194;
	bra.uni 	$L__BB29_24;
$L__BB29_23:
	add.s32 	%r162, %r199, -1;
	mul.wide.u32 	%rd34, %r162, 4;
	add.s64 	%rd35, %rd2, %rd34;
	ld.global.u32 	%r209, [%rd35];
	div.s32 	%r163, %r1, %r209;
	add.s64 	%rd36, %rd1, %rd34;
	ld.global.u32 	%r164, [%rd36];
	rem.s32 	%r210, %r163, %r164;
$L__BB29_24:
	mad.lo.s32 	%r51, %r209, %r210, %r45;
	setp.ne.s32 	%p12, %r197, -2;
	@%p12 bra 	$L__BB29_26;
	ld.global.u32 	%r211, [%rd6];
	mov.u32 	%r212, %r194;
	bra.uni 	$L__BB29_27;
$L__BB29_26:
	add.s32 	%r165, %r199, -2;
	mul.wide.u32 	%rd37, %r165, 4;
	add.s64 	%rd38, %rd2, %rd37;
	ld.global.u32 	%r211, [%rd38];
	div.s32 	%r166, %r1, %r211;
	add.s64 	%rd39, %rd1, %rd37;
	ld.global.u32 	%r167, [%rd39];
	rem.s32 	%r212, %r166, %r167;
$L__BB29_27:
	mad.lo.s32 	%r57, %r211, %r212, %r51;
	setp.ne.s32 	%p13, %r197, -3;
	@%p13 bra 	$L__BB29_29;
	ld.global.u32 	%r213, [%rd6];
	mov.u32 	%r214, %r194;
	bra.uni 	$L__BB29_30;
$L__BB29_29:
	add.s32 	%r168, %r199, -3;
	mul.wide.u32 	%rd40, %r168, 4;
	add.s64 	%rd41, %rd2, %rd40;
	ld.global.u32 	%r213, [%rd41];
	div.s32 	%r169, %r1, %r213;
	add.s64 	%rd42, %rd1, %rd40;
	ld.global.u32 	%r170, [%rd42];
	rem.s32 	%r214, %r169, %r170;
$L__BB29_30:
	mad.lo.s32 	%r63, %r213, %r214, %r57;
	setp.ne.s32 	%p14, %r198, 8;
	@%p14 bra 	$L__BB29_32;
	ld.global.u32 	%r215, [%rd6];
	mov.u32 	%r216, %r194;
	bra.uni 	$L__BB29_33;
$L__BB29_32:
	add.s32 	%r171, %r199, -4;
	mul.wide.u32 	%rd43, %r171, 4;
	add.s64 	%rd44, %rd2, %rd43;
	ld.global.u32 	%r215, [%rd44];
	div.s32 	%r172, %r1, %r215;
	add.s64 	%rd45, %rd1, %rd43;
	ld.global.u32 	%r173, [%rd45];
	rem.s32 	%r216, %r172, %r173;
$L__BB29_33:
	mad.lo.s32 	%r240, %r215, %r216, %r63;
	add.s32 	%r199, %r199, -8;
	add.s32 	%r198, %r198, -8;
	add.s32 	%r197, %r197, 8;
	add.s32 	%r196, %r196, 8;
	setp.ne.s32 	%p15, %r196, 0;
	@%p15 bra 	$L__BB29_9;
	add.s32 	%r229, %r199, 4;
$L__BB29_35:
	setp.eq.s32 	%p16, %r12, 0;
	@%p16 bra 	$L__BB29_64;
	and.b32  	%r78, %r137, 3;
	setp.lt.u32 	%p17, %r12, 4;
	@%p17 bra 	$L__BB29_50;
	add.s32 	%r79, %r229, -1;
	setp.ne.s32 	%p18, %r79, %r136;
	@%p18 bra 	$L__BB29_39;
	ld.global.u32 	%r220, [%rd6];
	mov.u32 	%r221, %r194;
	bra.uni 	$L__BB29_40;
$L__BB29_39:
	mul.wide.u32 	%rd46, %r79, 4;
	add.s64 	%rd47, %rd2, %rd46;
	ld.global.u32 	%r220, [%rd47];
	div.s32 	%r175, %r1, %r220;
	add.s64 	%rd48, %rd1, %rd46;
	ld.global.u32 	%r176, [%rd48];
	rem.s32 	%r221, %r175, %r176;
$L__BB29_40:
	mad.lo.s32 	%r85, %r220, %r221, %r240;
	add.s32 	%r86, %r229, -2;
	setp.ne.s32 	%p19, %r86, %r136;
	@%p19 bra 	$L__BB29_42;
	ld.global.u32 	%r222, [%rd6];
	mov.u32 	%r223, %r194;
	bra.uni 	$L__BB29_43;
$L__BB29_42:
	mul.wide.u32 	%rd49, %r86, 4;
	add.s64 	%rd50, %rd2, %rd49;
	ld.global.u32 	%r222, [%rd50];
	div.s32 	%r177, %r1, %r222;
	add.s64 	%rd51, %rd1, %rd49;
	ld.global.u32 	%r178, [%rd51];
	rem.s32 	%r223, %r177, %r178;
$L__BB29_43:
	mad.lo.s32 	%r92, %r222, %r223, %r85;
	add.s32 	%r93, %r229, -3;
	setp.ne.s32 	%p20, %r93, %r136;
	@%p20 bra 	$L__BB29_45;
	ld.global.u32 	%r224, [%rd6];
	mov.u32 	%r225, %r194;
	bra.uni 	$L__BB29_46;
$L__BB29_45:
	mul.wide.u32 	%rd52, %r93, 4;
	add.s64 	%rd53, %rd2, %rd52;
	ld.global.u32 	%r224, [%rd53];
	div.s32 	%r179, %r1, %r224;
	add.s64 	%rd54, %rd1, %rd52;
	ld.global.u32 	%r180, [%rd54];
	rem.s32 	%r225, %r179, %r180;
$L__BB29_46:
	mad.lo.s32 	%r99, %r224, %r225, %r92;
	add.s32 	%r229, %r229, -4;
	setp.ne.s32 	%p21, %r229, %r136;
	@%p21 bra 	$L__BB29_48;
	ld.global.u32 	%r226, [%rd6];
	mov.u32 	%r227, %r194;
	bra.uni 	$L__BB29_49;
$L__BB29_48:
	mul.wide.u32 	%rd55, %r229, 4;
	add.s64 	%rd56, %rd2, %rd55;
	ld.global.u32 	%r226, [%rd56];
	div.s32 	%r181, %r1, %r226;
	add.s64 	%rd57, %rd1, %rd55;
	ld.global.u32 	%r182, [%rd57];
	rem.s32 	%r227, %r181, %r182;
$L__BB29_49:
	mad.lo.s32 	%r240, %r226, %r227, %r99;
$L__BB29_50:
	setp.eq.s32 	%p22, %r78, 0;
	@%p22 bra 	$L__BB29_64;
	setp.eq.s32 	%p23, %r78, 1;
	@%p23 bra 	$L__BB29_59;
	add.s32 	%r110, %r229, -1;
	setp.ne.s32 	%p24, %r110, %r136;
	@%p24 bra 	$L__BB29_54;
	ld.global.u32 	%r231, [%rd6];
	mov.u32 	%r232, %r194;
	bra.uni 	$L__BB29_55;
$L__BB29_54:
	mul.wide.u32 	%rd58, %r110, 4;
	add.s64 	%rd59, %rd2, %rd58;
	ld.global.u32 	%r231, [%rd59];
	div.s32 	%r184, %r1, %r231;
	add.s64 	%rd60, %rd1, %rd58;
	ld.global.u32 	%r185, [%rd60];
	rem.s32 	%r232, %r184, %r185;
$L__BB29_55:
	mad.lo.s32 	%r116, %r231, %r232, %r240;
	add.s32 	%r229, %r229, -2;
	setp.ne.s32 	%p25, %r229, %r136;
	@%p25 bra 	$L__BB29_57;
	ld.global.u32 	%r233, [%rd6];
	mov.u32 	%r234, %r194;
	bra.uni 	$L__BB29_58;
$L__BB29_57:
	mul.wide.u32 	%rd61, %r229, 4;
	add.s64 	%rd62, %rd2, %rd61;
	ld.global.u32 	%r233, [%rd62];
	div.s32 	%r186, %r1, %r233;
	add.s64 	%rd63, %rd1, %rd61;
	ld.global.u32 	%r187, [%rd63];
	rem.s32 	%r234, %r186, %r187;
$L__BB29_58:
	mad.lo.s32 	%r240, %r233, %r234, %r116;
$L__BB29_59:
	and.b32  	%r188, %r137, 1;
	setp.eq.b32 	%p26, %r188, 1;
	not.pred 	%p27, %p26;
	@%p27 bra 	$L__BB29_64;
	add.s32 	%r127, %r229, -1;
	setp.ne.s32 	%p28, %r127, %r136;
	@%p28 bra 	$L__BB29_62;
	ld.global.u32 	%r238, [%rd6];
	bra.uni 	$L__BB29_63;
$L__BB29_62:
	mul.wide.u32 	%rd64, %r127, 4;
	add.s64 	%rd65, %rd2, %rd64;
	ld.global.u32 	%r238, [%rd65];
	div.s32 	%r189, %r1, %r238;
	add.s64 	%rd66, %rd1, %rd64;
	ld.global.u32 	%r190, [%rd66];
	rem.s32 	%r194, %r189, %r190;
$L__BB29_63:
	mad.lo.s32 	%r240, %r238, %r194, %r240;
$L__BB29_64:
	cvt.s64.s32 	%rd78, %r240;
$L__BB29_65:
	cvta.to.global.u64 	%rd67, %rd10;
	shl.b64 	%rd68, %rd77, 3;
	add.s64 	%rd69, %rd67, %rd68;
	ld.global.u64 	%rd70, [%rd69];
	cvta.to.global.u64 	%rd71, %rd70;
	shl.b64 	%rd72, %rd78, 2;
	add.s64 	%rd73, %rd71, %rd72;
	ld.global.f32 	%f1, [%rd73];
	cvta.to.global.u64 	%rd74, %rd9;
	mul.wide.s32 	%rd75, %r1, 4;
	add.s64 	%rd76, %rd74, %rd75;
	st.global.f32 	[%rd76], %f1;
$L__BB29_66:
	ret;

}
	// .globl	_Z11sliceKernelPfPKfPiS2_S2_S2_S2_ii
.visible .entry _Z11sliceKernelPfPKfPiS2_S2_S2_S2_ii(
	.param .u64 .ptr .align 1 _Z11sliceKernelPfPKfPiS2_S2_S2_S2_ii_param_0,
	.param .u64 .ptr .align 1 _Z11sliceKernelPfPKfPiS2_S2_S2_S2_ii_param_1,
	.param .u64 .ptr .align 1 _Z11sliceKernelPfPKfPiS2_S2_S2_S2_ii_param_2,
	.param .u64 .ptr .align 1 _Z11sliceKernelPfPKfPiS2_S2_S2_S2_ii_param_3,
	.param .u64 .ptr .align 1 _Z11sliceKernelPfPKfPiS2_S2_S2_S2_ii_param_4,
	.param .u64 .ptr .align 1 _Z11sliceKernelPfPKfPiS2_S2_S2_S2_ii_param_5,
	.param .u64 .ptr .align 1 _Z11sliceKernelPfPKfPiS2_S2_S2_S2_ii_param_6,
	.param .u32 _Z11sliceKernelPfPKfPiS2_S2_S2_S2_ii_param_7,
	.param .u32 _Z11sliceKernelPfPKfPiS2_S2_S2_S2_ii_param_8
)
{
	.reg .pred 	%p<11>;
	.reg .b32 	%r<187>;
	.reg .b32 	%f<2>;
	.reg .b64 	%rd<79>;

	ld.param.u64 	%rd6, [_Z11sliceKernelPfPKfPiS2_S2_S2_S2_ii_param_0];
	ld.param.u64 	%rd7, [_Z11sliceKernelPfPKfPiS2_S2_S2_S2_ii_param_1];
	ld.param.u64 	%rd8, [_Z11sliceKernelPfPKfPiS2_S2_S2_S2_ii_param_2];
	ld.param.u64 	%rd9, [_Z11sliceKernelPfPKfPiS2_S2_S2_S2_ii_param_5];
	ld.param.u64 	%rd10, [_Z11sliceKernelPfPKfPiS2_S2_S2_S2_ii_param_6];
	ld.param.u32 	%r35, [_Z11sliceKernelPfPKfPiS2_S2_S2_S2_ii_param_7];
	ld.param.u32 	%r36, [_Z11sliceKernelPfPKfPiS2_S2_S2_S2_ii_param_8];
	cvta.to.global.u64 	%rd1, %rd10;
	cvta.to.global.u64 	%rd2, %rd8;
	cvta.to.global.u64 	%rd3, %rd9;
	mov.u32 	%r37, %ctaid.x;
	mov.u32 	%r38, %ntid.x;
	mov.u32 	%r39, %tid.x;
	mad.lo.s32 	%r1, %r37, %r38, %r39;
	setp.ge.s32 	%p1, %r1, %r36;
	@%p1 bra 	$L__BB30_16;
	setp.lt.s32 	%p2, %r35, 1;
	mov.b64 	%rd78, 0;
	@%p2 bra 	$L__BB30_15;
	and.b32  	%r2, %r35, 7;
	setp.lt.u32 	%p3, %r35, 8;
	mov.b32 	%r186, 0;
	mov.u32 	%r179, %r35;
	mov.u32 	%r181, %r1;
	@%p3 bra 	$L__BB30_6;
	add.s32 	%r171, %r35, -4;
	and.b32  	%r43, %r35, 2147483640;
	neg.s32 	%r170, %r43;
	mov.b32 	%r186, 0;
	mov.u32 	%r181, %r1;
$L__BB30_4:
	.pragma "nounroll";
	add.s32 	%r44, %r171, 3;
	mul.wide.u32 	%rd12, %r44, 4;
	add.s64 	%rd13, %rd3, %rd12;
	ld.global.u32 	%r45, [%rd13];
	div.s32 	%r46, %r181, %r45;
	mul.lo.s32 	%r47, %r46, %r45;
	sub.s32 	%r48, %r181, %r47;
	add.s64 	%rd14, %rd2, %rd12;
	ld.global.u32 	%r49, [%rd14];
	add.s32 	%r50, %r49, %r48;
	add.s64 	%rd15, %rd1, %rd12;
	ld.global.u32 	%r51, [%rd15];
	mad.lo.s32 	%r52, %r50, %r51, %r186;
	add.s32 	%r53, %r171, 2;
	mul.wide.u32 	%rd16, %r53, 4;
	add.s64 	%rd17, %rd3, %rd16;
	ld.global.u32 	%r54, [%rd17];
	div.s32 	%r55, %r46, %r54;
	mul.lo.s32 	%r56, %r55, %r54;
	sub.s32 	%r57, %r46, %r56;
	add.s64 	%rd18, %rd2, %rd16;
	ld.global.u32 	%r58, [%rd18];
	add.s32 	%r59, %r58, %r57;
	add.s64 	%rd19, %rd1, %rd16;
	ld.global.u32 	%r60, [%rd19];
	mad.lo.s32 	%r61, %r59, %r60, %r52;
	add.s32 	%r62, %r171, 1;
	mul.wide.u32 	%rd20, %r62, 4;
	add.s64 	%rd21, %rd3, %rd20;
	ld.global.u32 	%r63, [%rd21];
	div.s32 	%r64, %r55, %r63;
	mul.lo.s32 	%r65, %r64, %r63;
	sub.s32 	%r66, %r55, %r65;
	add.s64 	%rd22, %rd2, %rd20;
	ld.global.u32 	%r67, [%rd22];
	add.s32 	%r68, %r67, %r66;
	add.s64 	%rd23, %rd1, %rd20;
	ld.global.u32 	%r69, [%rd23];
	mad.lo.s32 	%r70, %r68, %r69, %r61;
	add.s32 	%r71, %r171, -4;
	mul.wide.u32 	%rd24, %r171, 4;
	add.s64 	%rd25, %rd3, %rd24;
	ld.global.u32 	%r72, [%rd25];
	div.s32 	%r73, %r64, %r72;
	mul.lo.s32 	%r74, %r73, %r72;
	sub.s32 	%r75, %r64, %r74;
	add.s64 	%rd26, %rd2, %rd24;
	ld.global.u32 	%r76, [%rd26];
	add.s32 	%r77, %r76, %r75;
	add.s64 	%rd27, %rd1, %rd24;
	ld.global.u32 	%r78, [%rd27];
	mad.lo.s32 	%r79, %r77, %r78, %r70;
	add.s32 	%r80, %r171, -1;
	mul.wide.u32 	%rd28, %r80, 4;
	add.s64 	%rd29, %rd3, %rd28;
	ld.global.u32 	%r81, [%rd29];
	div.s32 	%r82, %r73, %r81;
	mul.lo.s32 	%r83, %r82, %r81;
	sub.s32 	%r84, %r73, %r83;
	add.s64 	%rd30, %rd2, %rd28;
	ld.global.u32 	%r85, [%rd30];
	add.s32 	%r86, %r85, %r84;
	add.s64 	%rd31, %rd1, %rd28;
	ld.global.u32 	%r87, [%rd31];
	mad.lo.s32 	%r88, %r86, %r87, %r79;
	add.s32 	%r89, %r171, -2;
	mul.wide.u32 	%rd32, %r89, 4;
	add.s64 	%rd33, %rd3, %rd32;
	ld.global.u32 	%r90, [%rd33];
	div.s32 	%r91, %r82, %r90;
	mul.lo.s32 	%r92, %r91, %r90;
	sub.s32 	%r93, %r82, %r92;
	add.s64 	%rd34, %rd2, %rd32;
	ld.global.u32 	%r94, [%rd34];
	add.s32 	%r95, %r94, %r93;
	add.s64 	%rd35, %rd1, %rd32;
	ld.global.u32 	%r96, [%rd35];
	mad.lo.s32 	%r97, %r95, %r96, %r88;
	add.s32 	%r98, %r171, -3;
	mul.wide.u32 	%rd36, %r98, 4;
	add.s64 	%rd37, %rd3, %rd36;
	ld.global.u32 	%r99, [%rd37];
	div.s32 	%r100, %r91, %r99;
	mul.lo.s32 	%r101, %r100, %r99;
	sub.s32 	%r102, %r91, %r101;
	add.s64 	%rd38, %rd2, %rd36;
	ld.global.u32 	%r103, [%rd38];
	add.s32 	%r104, %r103, %r102;
	add.s64 	%rd39, %rd1, %rd36;
	ld.global.u32 	%r105, [%rd39];
	mad.lo.s32 	%r106, %r104, %r105, %r97;
	mul.wide.u32 	%rd40, %r71, 4;
	add.s64 	%rd41, %rd3, %rd40;
	ld.global.u32 	%r107, [%rd41];
	div.s32 	%r181, %r100, %r107;
	mul.lo.s32 	%r108, %r181, %r107;
	sub.s32 	%r109, %r100, %r108;
	add.s64 	%rd42, %rd2, %rd40;
	ld.global.u32 	%r110, [%rd42];
	add.s32 	%r111, %r110, %r109;
	add.s64 	%rd43, %rd1, %rd40;
	ld.global.u32 	%r112, [%rd43];
	mad.lo.s32 	%r186, %r111, %r112, %r106;
	add.s32 	%r171, %r171, -8;
	add.s32 	%r170, %r170, 8;
	setp.ne.s32 	%p4, %r170, 0;
	@%p4 bra 	$L__BB30_4;
	add.s32 	%r179, %r171, 4;
$L__BB30_6:
	setp.eq.s32 	%p5, %r2, 0;
	@%p5 bra 	$L__BB30_14;
	and.b32  	%r18, %r35, 3;
	setp.lt.u32 	%p6, %r2, 4;
	@%p6 bra 	$L__BB30_9;
	add.s32 	%r114, %r179, -1;
	mul.wide.u32 	%rd44, %r114, 4;
	add.s64 	%rd45, %rd3, %rd44;
	ld.global.u32 	%r115, [%rd45];
	div.s32 	%r116, %r181, %r115;
	mul.lo.s32 	%r117, %r116, %r115;
	sub.s32 	%r118, %r181, %r117;
	add.s64 	%rd46, %rd2, %rd44;
	ld.global.u32 	%r119, [%rd46];
	add.s32 	%r120, %r119, %r118;
	add.s64 	%rd47, %rd1, %rd44;
	ld.global.u32 	%r121, [%rd47];
	mad.lo.s32 	%r122, %r120, %r121, %r186;
	add.s32 	%r123, %r179, -2;
	mul.wide.u32 	%rd48, %r123, 4;
	add.s64 	%rd49, %rd3, %rd48;
	ld.global.u32 	%r124, [%rd49];
	div.s32 	%r125, %r116, %r124;
	mul.lo.s32 	%r126, %r125, %r124;
	sub.s32 	%r127, %r116, %r126;
	add.s64 	%rd50, %rd2, %rd48;
	ld.global.u32 	%r128, [%rd50];
	add.s32 	%r129, %r128, %r127;
	add.s64 	%rd51, %rd1, %rd48;
	ld.global.u32 	%r130, [%rd51];
	mad.lo.s32 	%r131, %r129, %r130, %r122;
	add.s32 	%r132, %r179, -3;
	mul.wide.u32 	%rd52, %r132, 4;
	add.s64 	%rd53, %rd3, %rd52;
	ld.global.u32 	%r133, [%rd53];
	div.s32 	%r134, %r125, %r133;
	mul.lo.s32 	%r135, %r134, %r133;
	sub.s32 	%r136, %r125, %r135;
	add.s64 	%rd54, %rd2, %rd52;
	ld.global.u32 	%r137, [%rd54];
	add.s32 	%r138, %r137, %r136;
	add.s64 	%rd55, %rd1, %rd52;
	ld.global.u32 	%r139, [%rd55];
	mad.lo.s32 	%r140, %r138, %r139, %r131;
	add.s32 	%r179, %r179, -4;
	mul.wide.u32 	%rd56, %r179, 4;
	add.s64 	%rd57, %rd3, %rd56;
	ld.global.u32 	%r141, [%rd57];
	div.s32 	%r181, %r134, %r141;
	mul.lo.s32 	%r142, %r181, %r141;
	sub.s32 	%r143, %r134, %r142;
	add.s64 	%rd58, %rd2, %rd56;
	ld.global.u32 	%r144, [%rd58];
	add.s32 	%r145, %r144, %r143;
	add.s64 	%rd59, %rd1, %rd56;
	ld.global.u32 	%r146, [%rd59];
	mad.lo.s32 	%r186, %r145, %r146, %r140;
$L__BB30_9:
	setp.eq.s32 	%p7, %r18, 0;
	@%p7 bra 	$L__BB30_14;
	setp.eq.s32 	%p8, %r18, 1;
	@%p8 bra 	$L__BB30_12;
	add.s32 	%r148, %r179, -1;
	mul.wide.u32 	%rd60, %r148, 4;
	add.s64 	%rd61, %rd3, %rd60;
	ld.global.u32 	%r149, [%rd61];
	div.s32 	%r150, %r181, %r149;
	mul.lo.s32 	%r151, %r150, %r149;
	sub.s32 	%r152, %r181, %r151;
	add.s64 	%rd62, %rd2, %rd60;
	ld.global.u32 	%r153, [%rd62];
	add.s32 	%r154, %r153, %r152;
	add.s64 	%rd63, %rd1, %rd60;
	ld.global.u32 	%r155, [%rd63];
	mad.lo.s32 	%r156, %r154, %r155, %r186;
	add.s32 	%r179, %r179, -2;
	mul.wide.u32 	%rd64, %r179, 4;
	add.s64 	%rd65, %rd3, %rd64;
	ld.global.u32 	%r157, [%rd65];
	div.s32 	%r181, %r150, %r157;
	mul.lo.s32 	%r158, %r181, %r157;
	sub.s32 	%r159, %r150, %r158;
	add.s64 	%rd66, %rd2, %rd64;
	ld.global.u32 	%r160, [%rd66];
	add.s32 	%r161, %r160, %r159;
	add.s64 	%rd67, %rd1, %rd64;
	ld.global.u32 	%r162, [%rd67];
	mad.lo.s32 	%r186, %r161, %r162, %r156;
$L__BB30_12:
	and.b32  	%r163, %r35, 1;
	setp.eq.b32 	%p9, %r163, 1;
	not.pred 	%p10, %p9;
	@%p10 bra 	$L__BB30_14;
	add.s32 	%r164, %r179, -1;
	mul.wide.u32 	%rd68, %r164, 4;
	add.s64 	%rd69, %rd3, %rd68;
	ld.global.u32 	%r165, [%rd69];
	rem.s32 	%r166, %r181, %r165;
	add.s64 	%rd70, %rd2, %rd68;
	ld.global.u32 	%r167, [%rd70];
	add.s32 	%r168, %r167, %r166;
	add.s64 	%rd71, %rd1, %rd68;
	ld.global.u32 	%r169, [%rd71];
	mad.lo.s32 	%r186, %r168, %r169, %r186;
$L__BB30_14:
	cvt.s64.s32 	%rd78, %r186;
$L__BB30_15:
	cvta.to.global.u64 	%rd72, %rd7;
	shl.b64 	%rd73, %rd78, 2;
	add.s64 	%rd74, %rd72, %rd73;
	ld.global.f32 	%f1, [%rd74];
	cvta.to.global.u64 	%rd75, %rd6;
	mul.wide.s32 	%rd76, %r1, 4;
	add.s64 	%rd77, %rd75, %rd76;
	st.global.f32 	[%rd77], %f1;
$L__BB30_16:
	ret;

}


// ===== COMPILED SASS (sm_100) =====

	.target	sm_100

	.elftype	@"ET_EXEC"


//--------------------- .note.nv.tkinfo           --------------------------
	.section	.note.nv.tkinfo,"",@"SHT_NOTE"
	.sectionflags	@"SHF_NOTE_NV_TKINFO"
	.tkinfo
        /*0018*/ 	.word	0x00000002
        /*0030*/ 	.string	""
        /*0030*/ 	.string	"ptxas"
        /*0030*/ 	.string	"Cuda compilation tools, release 13.0, V13.0.88"
        /*0030*/ 	.string	"Build cuda_13.0.r13.0/compiler.36424714_0"
        /*0030*/ 	.string	"-arch sm_100 -m 64 "



//--------------------- .note.nv.cuinfo           --------------------------
	.section	.note.nv.cuinfo,"",@"SHT_NOTE"
	.sectionflags	@"SHF_NOTE_NV_CUINFO"
        /*0018*/ 	.short	0x0002
        /*001a*/ 	.short	0x0064
        /*001c*/ 	.short	0x0082
	.zero		2


//--------------------- .nv.info                  --------------------------
	.section	.nv.info,"",@"SHT_CUDA_INFO"
	.align	4


	//----- nvinfo : EIATTR_REGCOUNT
	.align		4
        /*0000*/ 	.byte	0x04, 0x2f
        /*0002*/ 	.short	(.L_1 - .L_0)
	.align		4
.L_0:
        /*0004*/ 	.word	index@(_Z10fillKernelPffi)
        /*0008*/ 	.word	0x0000000a


	//----- nvinfo : EIATTR_FRAME_SIZE
	.align		4
.L_1:
        /*000c*/ 	.byte	0x04, 0x11
        /*000e*/ 	.short	(.L_3 - .L_2)
	.align		4
.L_2:
        /*0010*/ 	.word	index@(_Z10fillKernelPffi)
        /*0014*/ 	.word	0x00000000


	//----- nvinfo : EIATTR_REGCOUNT
	.align		4
.L_3:
        /*0018*/ 	.byte	0x04, 0x2f
        /*001a*/ 	.short	(.L_5 - .L_4)
	.align		4
.L_4:
        /*001c*/ 	.word	index@(_Z15scalarAddKernelPfPKffi)
        /*0020*/ 	.word	0x0000000a


	//----- nvinfo : EIATTR_FRAME_SIZE
	.align		4
.L_5:
        /*0024*/ 	.byte	0x04, 0x11
        /*0026*/ 	.short	(.L_7 - .L_6)
	.align		4
.L_6:
        /*0028*/ 	.word	index@(_Z15scalarAddKernelPfPKffi)
        /*002c*/ 	.word	0x00000000


	//----- nvinfo : EIATTR_REGCOUNT
	.align		4
.L_7:
        /*0030*/ 	.byte	0x04, 0x2f
        /*0032*/ 	.short	(.L_9 - .L_8)
	.align		4
.L_8:
        /*0034*/ 	.word	index@(_Z15scalarMulKernelPfPKffi)
        /*0038*/ 	.word	0x0000000a


	//----- nvinfo : EIATTR_FRAME_SIZE
	.align		4
.L_9:
        /*003c*/ 	.byte	0x04, 0x11
        /*003e*/ 	.short	(.L_11 - .L_10)
	.align		4
.L_10:
        /*0040*/ 	.word	index@(_Z15scalarMulKernelPfPKffi)
        /*0044*/ 	.word	0x00000000


	//----- nvinfo : EIATTR_REGCOUNT
	.align		4
.L_11:
        /*0048*/ 	.byte	0x04, 0x2f
        /*004a*/ 	.short	(.L_13 - .L_12)
	.align		4
.L_12:
        /*004c*/ 	.word	index@(_Z9addKernelPfPKfS1_PKiS3_S3_S3_ii)
        /*0050*/ 	.word	0x00000020


	//----- nvinfo : EIATTR_FRAME_SIZE
	.align		4
.L_13:
        /*0054*/ 	.byte	0x04, 0x11
        /*0056*/ 	.short	(.L_15 - .L_14)
	.align		4
.L_14:
        /*0058*/ 	.word	index@(_Z9addKernelPfPKfS1_PKiS3_S3_S3_ii)
        /*005c*/ 	.word	0x00000000


	//----- nvinfo : EIATTR_REGCOUNT
	.align		4
.L_15:
        /*0060*/ 	.byte	0x04, 0x2f
        /*0062*/ 	.short	(.L_17 - .L_16)
	.align		4
.L_16:
        /*0064*/ 	.word	index@(_Z20elementwiseSubKernelPfPKfS1_i)
        /*0068*/ 	.word	0x0000000c


	//----- nvinfo : EIATTR_FRAME_SIZE
	.align		4
.L_17:
        /*006c*/ 	.byte	0x04, 0x11
        /*006e*/ 	.short	(.L_19 - .L_18)
	.align		4
.L_18:
        /*0070*/ 	.word	index@(_Z20elementwiseSubKernelPfPKfS1_i)
        /*0074*/ 	.word	0x00000000


	//----- nvinfo : EIATTR_REGCOUNT
	.align		4
.L_19:
        /*0078*/ 	.byte	0x04, 0x2f
        /*007a*/ 	.short	(.L_21 - .L_20)
	.align		4
.L_20:
        /*007c*/ 	.word	index@(_Z20elementwiseMulKernelPfPKfS1_i)
        /*0080*/ 	.word	0x0000000c


	//----- nvinfo : EIATTR_FRAME_SIZE
	.align		4
.L_21:
        /*0084*/ 	.byte	0x04, 0x11
        /*0086*/ 	.short	(.L_23 - .L_22)
	.align		4
.L_22:
        /*0088*/ 	.word	index@(_Z20elementwiseMulKernelPfPKfS1_i)
        /*008c*/ 	.word	0x00000000


	//----- nvinfo : EIATTR_REGCOUNT
	.align		4
.L_23:
        /*0090*/ 	.byte	0x04, 0x2f
        /*0092*/ 	.short	(.L_25 - .L_24)
	.align		4
.L_24:
        /*0094*/ 	.word	index@(_Z9subKernelPfPKfS1_PiS2_S2_S2_ii)
        /*0098*/ 	.word	0x00000020


	//----- nvinfo : EIATTR_FRAME_SIZE
	.align		4
.L_25:
        /*009c*/ 	.byte	0x04, 0x11
        /*009e*/ 	.short	(.L_27 - .L_26)
	.align		4
.L_26:
        /*00a0*/ 	.word	index@(_Z9subKernelPfPKfS1_PiS2_S2_S2_ii)
        /*00a4*/ 	.word	0x00000000


	//----- nvinfo : EIATTR_REGCOUNT
	.align		4
.L_27:
        /*00a8*/ 	.byte	0x04, 0x2f
        /*00aa*/ 	.short	(.L_29 - .L_28)
	.align		4
.L_28:
        /*00ac*/ 	.word	index@(_Z9mulKernelPfPKfS1_PiS2_S2_S2_ii)
        /*00b0*/ 	.word	0x00000020


	//----- nvinfo : EIATTR_FRAME_SIZE
	.align		4
.L_29:
        /*00b4*/ 	.byte	0x04, 0x11
        /*00b6*/ 	.short	(.L_31 - .L_30)
	.align		4
.L_30:
        /*00b8*/ 	.word	index@(_Z9mulKernelPfPKfS1_PiS2_S2_S2_ii)
        /*00bc*/ 	.word	0x00000000


	//----- nvinfo : EIATTR_REGCOUNT
	.align		4
.L_31:
        /*00c0*/ 	.byte	0x04, 0x2f
        /*00c2*/ 	.short	(.L_33 - .L_32)
	.align		4
.L_32:
        /*00c4*/ 	.word	index@(_Z10reluKernelPfPKfi)
        /*00c8*/ 	.word	0x0000000a


	//----- nvinfo : EIATTR_FRAME_SIZE
	.align		4
.L_33:
        /*00cc*/ 	.byte	0x04, 0x11
        /*00ce*/ 	.short	(.L_35 - .L_34)
	.align		4
.L_34:
        /*00d0*/ 	.word	index@(_Z10reluKernelPfPKfi)
        /*00d4*/ 	.word	0x00000000


	//----- nvinfo : EIATTR_REGCOUNT
	.align		4
.L_35:
        /*00d8*/ 	.byte	0x04, 0x2f
        /*00da*/ 	.short	(.L_37 - .L_36)
	.align		4
.L_36:
        /*00dc*/ 	.word	index@(_Z20reluDerivativeKernelPfPKfi)
        /*00e0*/ 	.word	0x0000000a


	//----- nvinfo : EIATTR_FRAME_SIZE
	.align		4
.L_37:
        /*00e4*/ 	.byte	0x04, 0x11
        /*00e6*/ 	.short	(.L_39 - .L_38)
	.align		4
.L_38:
        /*00e8*/ 	.word	index@(_Z20reluDerivativeKernelPfPKfi)
        /*00ec*/ 	.word	0x00000000


	//----- nvinfo : EIATTR_REGCOUNT
	.align		4
.L_39:
        /*00f0*/ 	.byte	0x04, 0x2f
        /*00f2*/ 	.short	(.L_41 - .L_40)
	.align		4
.L_40:
        /*00f4*/ 	.word	index@(_Z16softmaxMaxKernelPfPKfiii)
        /*00f8*/ 	.word	0x00000020


	//----- nvinfo : EIATTR_FRAME_SIZE
	.align		4
.L_41:
        /*00fc*/ 	.byte	0x04, 0x11
        /*00fe*/ 	.short	(.L_43 - .L_42)
	.align		4
.L_42:
        /*0100*/ 	.word	index@(_Z16softmaxMaxKernelPfPKfiii)
        /*0104*/ 	.word	0x00000000


	//----- nvinfo : EIATTR_REGCOUNT
	.align		4
.L_43:
        /*0108*/ 	.byte	0x04, 0x2f
        /*010a*/ 	.short	(.L_45 - .L_44)
	.align		4
.L_44:
        /*010c*/ 	.word	index@(_Z19softmaxExpSumKernelPfS_PKfS1_iii)
        /*0110*/ 	.word	0x00000020


	//----- nvinfo : EIATTR_FRAME_SIZE
	.align		4
.L_45:
        /*0114*/ 	.byte	0x04, 0x11
        /*0116*/ 	.short	(.L_47 - .L_46)
	.align		4
.L_46:
        /*0118*/ 	.word	index@(_Z19softmaxExpSumKernelPfS_PKfS1_iii)
        /*011c*/ 	.word	0x00000000


	//----- nvinfo : EIATTR_REGCOUNT
	.align		4
.L_47:
        /*0120*/ 	.byte	0x04, 0x2f
        /*0122*/ 	.short	(.L_49 - .L_48)
	.align		4
.L_48:
        /*0124*/ 	.word	index@(_Z22softmaxNormalizeKernelPfPKfiii)
        /*0128*/ 	.word	0x0000001c


	//----- nvinfo : EIATTR_FRAME_SIZE
	.align		4
.L_49:
        /*012c*/ 	.byte	0x04, 0x11
        /*012e*/ 	.short	(.L_51 - .L_50)
	.align		4
.L_50:
        /*0130*/ 	.word	index@($__internal_4_$__cuda_sm3x_div_rn_noftz_f32_slowpath)
        /*0134*/ 	.word	0x00000000


	//----- nvinfo : EIATTR_FRAME_SIZE
	.align		4
.L_51:
        /*0138*/ 	.byte	0x04, 0x11
        /*013a*/ 	.short	(.L_53 - .L_52)
	.align		4
.L_52:
        /*013c*/ 	.word	index@(_Z22softmaxNormalizeKernelPfPKfiii)
        /*0140*/ 	.word	0x00000000


	//----- nvinfo : EIATTR_REGCOUNT
	.align		4
.L_53:
        /*0144*/ 	.byte	0x04, 0x2f
        /*0146*/ 	.short	(.L_55 - .L_54)
	.align		4
.L_54:
        /*0148*/ 	.word	index@(_Z15bernoulliKernelPffij)
        /*014c*/ 	.word	0x0000000a


	//----- nvinfo : EIATTR_FRAME_SIZE
	.align		4
.L_55:
        /*0150*/ 	.byte	0x04, 0x11
        /*0152*/ 	.short	(.L_57 - .L_56)
	.align		4
.L_56:
        /*0154*/ 	.word	index@(_Z15bernoulliKernelPffij)
        /*0158*/ 	.word	0x00000000


	//----- nvinfo : EIATTR_REGCOUNT
	.align		4
.L_57:
        /*015c*/ 	.byte	0x04, 0x2f
        /*015e*/ 	.short	(.L_59 - .L_58)
	.align		4
.L_58:
        /*0160*/ 	.word	index@(_Z14matmul3DKernelPfPKfS1_iiii)
        /*0164*/ 	.word	0x00000020


	//----- nvinfo : EIATTR_FRAME_SIZE
	.align		4
.L_59:
        /*0168*/ 	.byte	0x04, 0x11
        /*016a*/ 	.short	(.L_61 - .L_60)
	.align		4
.L_60:
        /*016c*/ 	.word	index@(_Z14matmul3DKernelPfPKfS1_iiii)
        /*0170*/ 	.word	0x00000000


	//----- nvinfo : EIATTR_REGCOUNT
	.align		4
.L_61:
        /*0174*/ 	.byte	0x04, 0x2f
        /*0176*/ 	.short	(.L_63 - .L_62)
	.align		4
.L_62:
        /*0178*/ 	.word	index@(_Z14matmul2DKernelPfPKfS1_iii)
        /*017c*/ 	.word	0x00000020


	//----- nvinfo : EIATTR_FRAME_SIZE
	.align		4
.L_63:
        /*0180*/ 	.byte	0x04, 0x11
        /*0182*/ 	.short	(.L_65 - .L_64)
	.align		4
.L_64:
        /*0184*/ 	.word	index@(_Z14matmul2DKernelPfPKfS1_iii)
        /*0188*/ 	.word	0x00000000


	//----- nvinfo : EIATTR_REGCOUNT
	.align		4
.L_65:
        /*018c*/ 	.byte	0x04, 0x2f
        /*018e*/ 	.short	(.L_67 - .L_66)
	.align		4
.L_66:
        /*0190*/ 	.word	index@(_Z15transposeKernelPfPKfPiS2_S2_S2_ii)
        /*0194*/ 	.word	0x00000020


	//----- nvinfo : EIATTR_FRAME_SIZE
	.align		4
.L_67:
        /*0198*/ 	.byte	0x04, 0x11
        /*019a*/ 	.short	(.L_69 - .L_68)
	.align		4
.L_68:
        /*019c*/ 	.word	index@(_Z15transposeKernelPfPKfPiS2_S2_S2_ii)
        /*01a0*/ 	.word	0x00000000


	//----- nvinfo : EIATTR_REGCOUNT
	.align		4
.L_69:
        /*01a4*/ 	.byte	0x04, 0x2f
        /*01a6*/ 	.short	(.L_71 - .L_70)
	.align		4
.L_70:
        /*01a8*/ 	.word	index@(_Z10sqrtKernelPfPKfi)
        /*01ac*/ 	.word	0x0000000c


	//----- nvinfo : EIATTR_FRAME_SIZE
	.align		4
.L_71:
        /*01b0*/ 	.byte	0x04, 0x11
        /*01b2*/ 	.short	(.L_73 - .L_72)
	.align		4
.L_72:
        /*01b4*/ 	.word	index@($__internal_3_$__cuda_sm20_sqrt_rn_f32_slowpath)
        /*01b8*/ 	.word	0x00000000


	//----- nvinfo : EIATTR_FRAME_SIZE
	.align		4
.L_73:
        /*01bc*/ 	.byte	0x04, 0x11
        /*01be*/ 	.short	(.L_75 - .L_74)
	.align		4
.L_74:
        /*01c0*/ 	.word	index@(_Z10sqrtKernelPfPKfi)
        /*01c4*/ 	.word	0x00000000


	//----- nvinfo : EIATTR_REGCOUNT
	.align		4
.L_75:
        /*01c8*/ 	.byte	0x04, 0x2f
        /*01ca*/ 	.short	(.L_77 - .L_76)
	.align		4
.L_76:
        /*01cc*/ 	.word	index@(_Z16reciprocalKernelPfPKfi)
        /*01d0*/ 	.word	0x0000000e


	//----- nvinfo : EIATTR_FRAME_SIZE
	.align		4
.L_77:
        /*01d4*/ 	.byte	0x04, 0x11
        /*01d6*/ 	.short	(.L_79 - .L_78)
	.align		4
.L_78:
        /*01d8*/ 	.word	index@($__internal_2_$__cuda_sm20_rcp_rn_f32_slowpath)
        /*01dc*/ 	.word	0x00000000


	//----- nvinfo : EIATTR_FRAME_SIZE
	.align		4
.L_79:
        /*01e0*/ 	.byte	0x04, 0x11
        /*01e2*/ 	.short	(.L_81 - .L_80)
	.align		4
.L_80:
        /*01e4*/ 	.word	index@(_Z16reciprocalKernelPfPKfi)
        /*01e8*/ 	.word	0x00000000


	//----- nvinfo : EIATTR_REGCOUNT
	.align		4
.L_81:
        /*01ec*/ 	.byte	0x04, 0x2f
        /*01ee*/ 	.short	(.L_83 - .L_82)
	.align		4
.L_82:
        /*01f0*/ 	.word	index@(_Z9powKernelPfPKffi)
        /*01f4*/ 	.word	0x0000000f


	//----- nvinfo : EIATTR_FRAME_SIZE
	.align		4
.L_83:
        /*01f8*/ 	.byte	0x04, 0x11
        /*01fa*/ 	.short	(.L_85 - .L_84)
	.align		4
.L_84:
        /*01fc*/ 	.word	index@(_Z9powKernelPfPKffi)
        /*0200*/ 	.word	0x00000000


	//----- nvinfo : EIATTR_REGCOUNT
	.align		4
.L_85:
        /*0204*/ 	.byte	0x04, 0x2f
        /*0206*/ 	.short	(.L_87 - .L_86)
	.align		4
.L_86:
        /*0208*/ 	.word	index@(_Z15scalarDivKernelPfPKffi)
        /*020c*/ 	.word	0x00000010


	//----- nvinfo : EIATTR_FRAME_SIZE
	.align		4
.L_87:
        /*0210*/ 	.byte	0x04, 0x11
        /*0212*/ 	.short	(.L_89 - .L_88)
	.align		4
.L_88:
        /*0214*/ 	.word	index@($__internal_1_$__cuda_sm3x_div_rn_noftz_f32_slowpath)
        /*0218*/ 	.word	0x00000000


	//----- nvinfo : EIATTR_FRAME_SIZE
	.align		4
.L_89:
        /*021c*/ 	.byte	0x04, 0x11
        /*021e*/ 	.short	(.L_91 - .L_90)
	.align		4
.L_90:
        /*0220*/ 	.word	index@(_Z15scalarDivKernelPfPKffi)
        /*0224*/ 	.word	0x00000000


	//----- nvinfo : EIATTR_REGCOUNT
	.align		4
.L_91:
        /*0228*/ 	.byte	0x04, 0x2f
        /*022a*/ 	.short	(.L_93 - .L_92)
	.align		4
.L_92:
        /*022c*/ 	.word	index@(_Z13meanDimKernelPfPKfiiii)
        /*0230*/ 	.word	0x00000020


	//----- nvinfo : EIATTR_FRAME_SIZE
	.align		4
.L_93:
        /*0234*/ 	.byte	0x04, 0x11
        /*0236*/ 	.short	(.L_95 - .L_94)
	.align		4
.L_94:
        /*0238*/ 	.word	index@($__internal_0_$__cuda_sm3x_div_rn_noftz_f32_slowpath)
        /*023c*/ 	.word	0x00000000


	//----- nvinfo : EIATTR_FRAME_SIZE
	.align		4
.L_95:
        /*0240*/ 	.byte	0x04, 0x11
        /*0242*/ 	.short	(.L_97 - .L_96)
	.align		4
.L_96:
        /*0244*/ 	.word	index@(_Z13meanDimKernelPfPKfiiii)
        /*0248*/ 	.word	0x00000000


	//----- nvinfo : EIATTR_REGCOUNT
	.align		4
.L_97:
        /*024c*/ 	.byte	0x04, 0x2f
        /*024e*/ 	.short	(.L_99 - .L_98)
	.align		4
.L_98:
        /*0250*/ 	.word	index@(_Z14sumAxis0KernelPfPKfii)
        /*0254*/ 	.word	0x00000020


	//----- nvinfo : EIATTR_FRAME_SIZE
	.align		4
.L_99:
        /*0258*/ 	.byte	0x04, 0x11
        /*025a*/ 	.short	(.L_101 - .L_100)
	.align		4
.L_100:
        /*025c*/ 	.word	index@(_Z14sumAxis0KernelPfPKfii)
        /*0260*/ 	.word	0x00000000


	//----- nvinfo : EIATTR_REGCOUNT
	.align		4
.L_101:
        /*0264*/ 	.byte	0x04, 0x2f
        /*0266*/ 	.short	(.L_103 - .L_102)
	.align		4
.L_102:
        /*0268*/ 	.word	index@(_Z14sumAxis2KernelPfPKfiii)
        /*026c*/ 	.word	0x0000001f


	//----- nvinfo : EIATTR_FRAME_SIZE
	.align		4
.L_103:
        /*0270*/ 	.byte	0x04, 0x11
        /*0272*/ 	.short	(.L_105 - .L_104)
	.align		4
.L_104:
        /*0274*/ 	.word	index@(_Z14sumAxis2KernelPfPKfiii)
        /*0278*/ 	.word	0x00000000


	//----- nvinfo : EIATTR_REGCOUNT
	.align		4
.L_105:
        /*027c*/ 	.byte	0x04, 0x2f
        /*027e*/ 	.short	(.L_107 - .L_106)
	.align		4
.L_106:
        /*0280*/ 	.word	index@(_Z18sumMultiDimsKernelPfPKfPiS2_Pbiii)
        /*0284*/ 	.word	0x0000001e


	//----- nvinfo : EIATTR_FRAME_SIZE
	.align		4
.L_107:
        /*0288*/ 	.byte	0x04, 0x11
        /*028a*/ 	.short	(.L_109 - .L_108)
	.align		4
.L_108:
        /*028c*/ 	.word	index@(_Z18sumMultiDimsKernelPfPKfPiS2_Pbiii)
        /*0290*/ 	.word	0x00000000


	//----- nvinfo : EIATTR_REGCOUNT
	.align		4
.L_109:
        /*0294*/ 	.byte	0x04, 0x2f
        /*0296*/ 	.short	(.L_111 - .L_110)
	.align		4
.L_110:
        /*0298*/ 	.word	index@(_Z13uniformKernelPfiffj)
        /*029c*/ 	.word	0x0000000c


	//----- nvinfo : EIATTR_FRAME_SIZE
	.align		4
.L_111:
        /*02a0*/ 	.byte	0x04, 0x11
        /*02a2*/ 	.short	(.L_113 - .L_112)
	.align		4
.L_112:
        /*02a4*/ 	.word	index@(_Z13uniformKernelPfiffj)
        /*02a8*/ 	.word	0x00000000


	//----- nvinfo : EIATTR_REGCOUNT
	.align		4
.L_113:
        /*02ac*/ 	.byte	0x04, 0x2f
        /*02ae*/ 	.short	(.L_115 - .L_114)
	.align		4
.L_114:
        /*02b0*/ 	.word	index@(_Z14sliceDimKernelPfPKfiiiiii)
        /*02b4*/ 	.word	0x00000010


	//----- nvinfo : EIATTR_FRAME_SIZE
	.align		4
.L_115:
        /*02b8*/ 	.byte	0x04, 0x11
        /*02ba*/ 	.short	(.L_117 - .L_116)
	.align		4
.L_116:
        /*02bc*/ 	.word	index@(_Z14sliceDimKernelPfPKfiiiiii)
        /*02c0*/ 	.word	0x00000000


	//----- nvinfo : EIATTR_REGCOUNT
	.align		4
.L_117:
        /*02c4*/ 	.byte	0x04, 0x2f
        /*02c6*/ 	.short	(.L_119 - .L_118)
	.align		4
.L_118:
        /*02c8*/ 	.word	index@(_Z12oneHotKernelPfPKfii)
        /*02cc*/ 	.word	0x0000000a


	//----- nvinfo : EIATTR_FRAME_SIZE
	.align		4
.L_119:
        /*02d0*/ 	.byte	0x04, 0x11
        /*02d2*/ 	.short	(.L_121 - .L_120)
	.align		4
.L_120:
        /*02d4*/ 	.word	index@(_Z12oneHotKernelPfPKfii)
        /*02d8*/ 	.word	0x00000000


	//----- nvinfo : EIATTR_REGCOUNT
	.align		4
.L_121:
        /*02dc*/ 	.byte	0x04, 0x2f
        /*02de*/ 	.short	(.L_123 - .L_122)
	.align		4
.L_122:
        /*02e0*/ 	.word	index@(_Z9padKernelPfPKfiiiiiiiiiiii)
        /*02e4*/ 	.word	0x0000000f


	//----- nvinfo : EIATTR_FRAME_SIZE
	.align		4
.L_123:
        /*02e8*/ 	.byte	0x04, 0x11
        /*02ea*/ 	.short	(.L_125 - .L_124)
	.align		4
.L_124:
        /*02ec*/ 	.word	index@(_Z9padKernelPfPKfiiiiiiiiiiii)
        /*02f0*/ 	.word	0x00000000


	//----- nvinfo : EIATTR_REGCOUNT
	.align		4
.L_125:
        /*02f4*/ 	.byte	0x04, 0x2f
        /*02f6*/ 	.short	(.L_127 - .L_126)
	.align		4
.L_126:
        /*02f8*/ 	.word	index@(_Z12concatKernelPfPS_PiiiiiS1_S1_i)
        /*02fc*/ 	.word	0x0000001f


	//----- nvinfo : EIATTR_FRAME_SIZE
	.align		4
.L_127:
        /*0300*/ 	.byte	0x04, 0x11
        /*0302*/ 	.short	(.L_129 - .L_128)
	.align		4
.L_128:
        /*0304*/ 	.word	index@(_Z12concatKernelPfPS_PiiiiiS1_S1_i)
        /*0308*/ 	.word	0x00000000


	//----- nvinfo : EIATTR_REGCOUNT
	.align		4
.L_129:
        /*030c*/ 	.byte	0x04, 0x2f
        /*030e*/ 	.short	(.L_131 - .L_130)
	.align		4
.L_130:
        /*0310*/ 	.word	index@(_Z11sliceKernelPfPKfPiS2_S2_S2_S2_ii)
        /*0314*/ 	.word	0x00000020


	//----- nvinfo : EIATTR_FRAME_SIZE
	.align		4
.L_131:
        /*0318*/ 	.byte	0x04, 0x11
        /*031a*/ 	.short	(.L_133 - .L_132)
	.align		4
.L_132:
        /*031c*/ 	.word	index@(_Z11sliceKernelPfPKfPiS2_S2_S2_S2_ii)
        /*0320*/ 	.word	0x00000000


	//----- nvinfo : EIATTR_MIN_STACK_SIZE
	.align		4
.L_133:
        /*0324*/ 	.byte	0x04, 0x12
        /*0326*/ 	.short	(.L_135 - .L_134)
	.align		4
.L_134:
        /*0328*/ 	.word	index@(_Z11sliceKernelPfPKfPiS2_S2_S2_S2_ii)
        /*032c*/ 	.word	0x00000000


	//----- nvinfo : EIATTR_MIN_STACK_SIZE
	.align		4
.L_135:
        /*0330*/ 	.byte	0x04, 0x12
        /*0332*/ 	.short	(.L_137 - .L_136)
	.align		4
.L_136:
        /*0334*/ 	.word	index@(_Z12concatKernelPfPS_PiiiiiS1_S1_i)
        /*0338*/ 	.word	0x00000000


	//----- nvinfo : EIATTR_MIN_STACK_SIZE
	.align		4
.L_137:
        /*033c*/ 	.byte	0x04, 0x12
        /*033e*/ 	.short	(.L_139 - .L_138)
	.align		4
.L_138:
        /*0340*/ 	.word	index@(_Z9padKernelPfPKfiiiiiiiiiiii)
        /*0344*/ 	.word	0x00000000


	//----- nvinfo : EIATTR_MIN_STACK_SIZE
	.align		4
.L_139:
        /*0348*/ 	.byte	0x04, 0x12
        /*034a*/ 	.short	(.L_141 - .L_140)
	.align		4
.L_140:
        /*034c*/ 	.word	index@(_Z12oneHotKernelPfPKfii)
        /*0350*/ 	.word	0x00000000


	//----- nvinfo : EIATTR_MIN_STACK_SIZE
	.align		4
.L_141:
        /*0354*/ 	.byte	0x04, 0x12
        /*0356*/ 	.short	(.L_143 - .L_142)
	.align		4
.L_142:
        /*0358*/ 	.word	index@(_Z14sliceDimKernelPfPKfiiiiii)
        /*035c*/ 	.word	0x00000000


	//----- nvinfo : EIATTR_MIN_STACK_SIZE
	.align		4
.L_143:
        /*0360*/ 	.byte	0x04, 0x12
        /*0362*/ 	.short	(.L_145 - .L_144)
	.align		4
.L_144:
        /*0364*/ 	.word	index@(_Z13uniformKernelPfiffj)
        /*0368*/ 	.word	0x00000000


	//----- nvinfo : EIATTR_MIN_STACK_SIZE
	.align		4
.L_145:
        /*036c*/ 	.byte	0x04, 0x12
        /*036e*/ 	.short	(.L_147 - .L_146)
	.align		4
.L_146:
        /*0370*/ 	.word	index@(_Z18sumMultiDimsKernelPfPKfPiS2_Pbiii)
        /*0374*/ 	.word	0x00000000


	//----- nvinfo : EIATTR_MIN_STACK_SIZE
	.align		4
.L_147:
        /*0378*/ 	.byte	0x04, 0x12
        /*037a*/ 	.short	(.L_149 - .L_148)
	.align		4
.L_148:
        /*037c*/ 	.word	index@(_Z14sumAxis2KernelPfPKfiii)
        /*0380*/ 	.word	0x00000000


	//----- nvinfo : EIATTR_MIN_STACK_SIZE
	.align		4
.L_149:
        /*0384*/ 	.byte	0x04, 0x12
        /*0386*/ 	.short	(.L_151 - .L_150)
	.align		4
.L_150:
        /*0388*/ 	.word	index@(_Z14sumAxis0KernelPfPKfii)
        /*038c*/ 	.word	0x00000000


	//----- nvinfo : EIATTR_MIN_STACK_SIZE
	.align		4
.L_151:
        /*0390*/ 	.byte	0x04, 0x12
        /*0392*/ 	.short	(.L_153 - .L_152)
	.align		4
.L_152:
        /*0394*/ 	.word	index@(_Z13meanDimKernelPfPKfiiii)
        /*0398*/ 	.word	0x00000000


	//----- nvinfo : EIATTR_MIN_STACK_SIZE
	.align		4
.L_153:
        /*039c*/ 	.byte	0x04, 0x12
        /*039e*/ 	.short	(.L_155 - .L_154)
	.align		4
.L_154:
        /*03a0*/ 	.word	index@(_Z15scalarDivKernelPfPKffi)
        /*03a4*/ 	.word	0x00000000


	//----- nvinfo : EIATTR_MIN_STACK_SIZE
	.align		4
.L_155:
        /*03a8*/ 	.byte	0x04, 0x12
        /*03aa*/ 	.short	(.L_157 - .L_156)
	.align		4
.L_156:
        /*03ac*/ 	.word	index@(_Z9powKernelPfPKffi)
        /*03b0*/ 	.word	0x00000000


	//----- nvinfo : EIATTR_MIN_STACK_SIZE
	.align		4
.L_157:
        /*03b4*/ 	.byte	0x04, 0x12
        /*03b6*/ 	.short	(.L_159 - .L_158)
	.align		4
.L_158:
        /*03b8*/ 	.word	index@(_Z16reciprocalKernelPfPKfi)
        /*03bc*/ 	.word	0x00000000


	//----- nvinfo : EIATTR_MIN_STACK_SIZE
	.align		4
.L_159:
        /*03c0*/ 	.byte	0x04, 0x12
        /*03c2*/ 	.short	(.L_161 - .L_160)
	.align		4
.L_160:
        /*03c4*/ 	.word	index@(_Z10sqrtKernelPfPKfi)
        /*03c8*/ 	.word	0x00000000


	//----- nvinfo : EIATTR_MIN_STACK_SIZE
	.align		4
.L_161:
        /*03cc*/ 	.byte	0x04, 0x12
        /*03ce*/ 	.short	(.L_163 - .L_162)
	.align		4
.L_162:
        /*03d0*/ 	.word	index@(_Z15transposeKernelPfPKfPiS2_S2_S2_ii)
        /*03d4*/ 	.word	0x00000000


	//----- nvinfo : EIATTR_MIN_STACK_SIZE
	.align		4
.L_163:
        /*03d8*/ 	.byte	0x04, 0x12
        /*03da*/ 	.short	(.L_165 - .L_164)
	.align		4
.L_164:
        /*03dc*/ 	.word	index@(_Z14matmul2DKernelPfPKfS1_iii)
        /*03e0*/ 	.word	0x00000000


	//----- nvinfo : EIATTR_MIN_STACK_SIZE
	.align		4
.L_165:
        /*03e4*/ 	.byte	0x04, 0x12
        /*03e6*/ 	.short	(.L_167 - .L_166)
	.align		4
.L_166:
        /*03e8*/ 	.word	index@(_Z14matmul3DKernelPfPKfS1_iiii)
        /*03ec*/ 	.word	0x00000000


	//----- nvinfo : EIATTR_MIN_STACK_SIZE
	.align		4
.L_167:
        /*03f0*/ 	.byte	0x04, 0x12
        /*03f2*/ 	.short	(.L_169 - .L_168)
	.align		4
.L_168:
        /*03f4*/ 	.word	index@(_Z15bernoulliKernelPffij)
        /*03f8*/ 	.word	0x00000000


	//----- nvinfo : EIATTR_MIN_STACK_SIZE
	.align		4
.L_169:
        /*03fc*/ 	.byte	0x04, 0x12
        /*03fe*/ 	.short	(.L_171 - .L_170)
	.align		4
.L_170:
        /*0400*/ 	.word	index@(_Z22softmaxNormalizeKernelPfPKfiii)
        /*0404*/ 	.word	0x00000000


	//----- nvinfo : EIATTR_MIN_STACK_SIZE
	.align		4
.L_171:
        /*0408*/ 	.byte	0x04, 0x12
        /*040a*/ 	.short	(.L_173 - .L_172)
	.align		4
.L_172:
        /*040c*/ 	.word	index@(_Z19softmaxExpSumKernelPfS_PKfS1_iii)
        /*0410*/ 	.word	0x00000000


	//----- nvinfo : EIATTR_MIN_STACK_SIZE
	.align		4
.L_173:
        /*0414*/ 	.byte	0x04, 0x12
        /*0416*/ 	.short	(.L_175 - .L_174)
	.align		4
.L_174:
        /*0418*/ 	.word	index@(_Z16softmaxMaxKernelPfPKfiii)
        /*041c*/ 	.word	0x00000000


	//----- nvinfo : EIATTR_MIN_STACK_SIZE
	.align		4
.L_175:
        /*0420*/ 	.byte	0x04, 0x12
        /*0422*/ 	.short	(.L_177 - .L_176)
	.align		4
.L_176:
        /*0424*/ 	.word	index@(_Z20reluDerivativeKernelPfPKfi)
        /*0428*/ 	.word	0x00000000


	//----- nvinfo : EIATTR_MIN_STACK_SIZE
	.align		4
.L_177:
        /*042c*/ 	.byte	0x04, 0x12
        /*042e*/ 	.short	(.L_179 - .L_178)
	.align		4
.L_178:
        /*0430*/ 	.word	index@(_Z10reluKernelPfPKfi)
        /*0434*/ 	.word	0x00000000


	//----- nvinfo : EIATTR_MIN_STACK_SIZE
	.align		4
.L_179:
        /*0438*/ 	.byte	0x04, 0x12
        /*043a*/ 	.short	(.L_181 - .L_180)
	.align		4
.L_180:
        /*043c*/ 	.word	index@(_Z9mulKernelPfPKfS1_PiS2_S2_S2_ii)
        /*0440*/ 	.word	0x00000000


	//----- nvinfo : EIATTR_MIN_STACK_SIZE
	.align		4
.L_181:
        /*0444*/ 	.byte	0x04, 0x12
        /*0446*/ 	.short	(.L_183 - .L_182)
	.align		4
.L_182:
        /*0448*/ 	.word	index@(_Z9subKernelPfPKfS1_PiS2_S2_S2_ii)
        /*044c*/ 	.word	0x00000000


	//----- nvinfo : EIATTR_MIN_STACK_SIZE
	.align		4
.L_183:
        /*0450*/ 	.byte	0x04, 0x12
        /*0452*/ 	.short	(.L_185 - .L_184)
	.align		4
.L_184:
        /*0454*/ 	.word	index@(_Z20elementwiseMulKernelPfPKfS1_i)
        /*0458*/ 	.word	0x00000000


	//----- nvinfo : EIATTR_MIN_STACK_SIZE
	.align		4
.L_185:
        /*045c*/ 	.byte	0x04, 0x12
        /*045e*/ 	.short	(.L_187 - .L_186)
	.align		4
.L_186:
        /*0460*/ 	.word	index@(_Z20elementwiseSubKernelPfPKfS1_i)
        /*0464*/ 	.word	0x00000000


	//----- nvinfo : EIATTR_MIN_STACK_SIZE
	.align		4
.L_187:
        /*0468*/ 	.byte	0x04, 0x12
        /*046a*/ 	.short	(.L_189 - .L_188)
	.align		4
.L_188:
        /*046c*/ 	.word	index@(_Z9addKernelPfPKfS1_PKiS3_S3_S3_ii)
        /*0470*/ 	.word	0x00000000


	//----- nvinfo : EIATTR_MIN_STACK_SIZE
	.align		4
.L_189:
        /*0474*/ 	.byte	0x04, 0x12
        /*0476*/ 	.short	(.L_191 - .L_190)
	.align		4
.L_190:
        /*0478*/ 	.word	index@(_Z15scalarMulKernelPfPKffi)
        /*047c*/ 	.word	0x00000000


	//----- nvinfo : EIATTR_MIN_STACK_SIZE
	.align		4
.L_191:
        /*0480*/ 	.byte	0x04, 0x12
        /*0482*/ 	.short	(.L_193 - .L_192)
	.align		4
.L_192:
        /*0484*/ 	.word	index@(_Z15scalarAddKernelPfPKffi)
        /*0488*/ 	.word	0x00000000


	//----- nvinfo : EIATTR_MIN_STACK_SIZE
	.align		4
.L_193:
        /*048c*/ 	.byte	0x04, 0x12
        /*048e*/ 	.short	(.L_195 - .L_194)
	.align		4
.L_194:
        /*0490*/ 	.word	index@(_Z10fillKernelPffi)
        /*0494*/ 	.word	0x00000000
.L_195:


//--------------------- .nv.compat                --------------------------
	.section	.nv.compat,"",@"SHT_CUDA_COMPAT_INFO"
	.align	4
        /*0000*/ 	.byte	0x02, 0x09, 0x00, 0x00, 0x02, 0x02, 0x01, 0x00, 0x02, 0x05, 0x05, 0x00, 0x03, 0x07, 0x01, 0x01
        /*0010*/ 	.byte	0x02, 0x03, 0x00, 0x00, 0x02, 0x06, 0x01, 0x00, 0x04, 0x0b, 0x08, 0x00, 0x01, 0x00, 0x00, 0x00
        /*0020*/ 	.byte	0x00, 0x00, 0x00, 0x00


//--------------------- .nv.info._Z11sliceKernelPfPKfPiS2_S2_S2_S2_ii --------------------------
	.section	.nv.info._Z11sliceKernelPfPKfPiS2_S2_S2_S2_ii,"",@"SHT_CUDA_INFO"
	.sectionflags	@""
	.align	4


	//----- nvinfo : EIATTR_CUDA_API_VERSION
	.align		4
        /*0000*/ 	.byte	0x04, 0x37
        /*0002*/ 	.short	(.L_197 - .L_196)
.L_196:
        /*0004*/ 	.word	0x00000082


	//----- nvinfo : EIATTR_KPARAM_INFO
	.align		4
.L_197:
        /*0008*/ 	.byte	0x04, 0x17
        /*000a*/ 	.short	(.L_199 - .L_198)
.L_198:
        /*000c*/ 	.word	0x00000000
        /*0010*/ 	.short	0x0008
        /*0012*/ 	.short	0x003c
        /*0014*/ 	.byte	0x00, 0xf0, 0x11, 0x00


	//----- nvinfo : EIATTR_KPARAM_INFO
	.align		4
.L_199:
        /*0018*/ 	.byte	0x04, 0x17
        /*001a*/ 	.short	(.L_201 - .L_200)
.L_200:
        /*001c*/ 	.word	0x00000000
        /*0020*/ 	.short	0x0007
        /*0022*/ 	.short	0x0038
        /*0024*/ 	.byte	0x00, 0xf0, 0x11, 0x00


	//----- nvinfo : EIATTR_KPARAM_INFO
	.align		4
.L_201:
        /*0028*/ 	.byte	0x04, 0x17
        /*002a*/ 	.short	(.L_203 - .L_202)
.L_202:
        /*002c*/ 	.word	0x00000000
        /*0030*/ 	.short	0x0006
        /*0032*/ 	.short	0x0030
        /*0034*/ 	.byte	0x00, 0xf5, 0x21, 0x00


	//----- nvinfo : EIATTR_KPARAM_INFO
	.align		4
.L_203:
        /*0038*/ 	.byte	0x04, 0x17
        /*003a*/ 	.short	(.L_205 - .L_204)
.L_204:
        /*003c*/ 	.word	0x00000000
        /*0040*/ 	.short	0x0005
        /*0042*/ 	.short	0x0028
        /*0044*/ 	.byte	0x00, 0xf5, 0x21, 0x00


	//----- nvinfo : EIATTR_KPARAM_INFO
	.align		4
.L_205:
        /*0048*/ 	.byte	0x04, 0x17
        /*004a*/ 	.short	(.L_207 - .L_206)
.L_206:
        /*004c*/ 	.word	0x00000000
        /*0050*/ 	.short	0x0004
        /*0052*/ 	.short	0x0020
        /*0054*/ 	.byte	0x00, 0xf5, 0x21, 0x00


	//----- nvinfo : EIATTR_KPARAM_INFO
	.align		4
.L_207:
        /*0058*/ 	.byte	0x04, 0x17
        /*005a*/ 	.short	(.L_209 - .L_208)
.L_208:
        /*005c*/ 	.word	0x00000000
        /*0060*/ 	.short	0x0003
        /*0062*/ 	.short	0x0018
        /*0064*/ 	.byte	0x00, 0xf5, 0x21, 0x00


	//----- nvinfo : EIATTR_KPARAM_INFO
	.align		4
.L_209:
        /*0068*/ 	.byte	0x04, 0x17
        /*006a*/ 	.short	(.L_211 - .L_210)
.L_210:
        /*006c*/ 	.word	0x00000000
        /*0070*/ 	.short	0x0002
        /*0072*/ 	.short	0x0010
        /*0074*/ 	.byte	0x00, 0xf5, 0x21, 0x00


	//----- nvinfo : EIATTR_KPARAM_INFO
	.align		4
.L_211:
        /*0078*/ 	.byte	0x04, 0x17
        /*007a*/ 	.short	(.L_213 - .L_212)
.L_212:
        /*007c*/ 	.word	0x00000000
        /*0080*/ 	.short	0x0001
        /*0082*/ 	.short	0x0008
        /*0084*/ 	.byte	0x00, 0xf5, 0x21, 0x00


	//----- nvinfo : EIATTR_KPARAM_INFO
	.align		4
.L_213:
        /*0088*/ 	.byte	0x04, 0x17
        /*008a*/ 	.short	(.L_215 - .L_214)
.L_214:
        /*008c*/ 	.word	0x00000000
        /*0090*/ 	.short	0x0000
        /*0092*/ 	.short	0x0000
        /*0094*/ 	.byte	0x00, 0xf5, 0x21, 0x00


	//----- nvinfo : EIATTR_SPARSE_MMA_MASK
	.align		4
.L_215:
        /*0098*/ 	.byte	0x03, 0x50
        /*009a*/ 	.short	0x0000


	//----- nvinfo : EIATTR_MAXREG_COUNT
	.align		4
        /*009c*/ 	.byte	0x03, 0x1b
        /*009e*/ 	.short	0x00ff


	//----- nvinfo : EIATTR_MERCURY_ISA_VERSION
	.align		4
        /*00a0*/ 	.byte	0x03, 0x5f
        /*00a2*/ 	.short	0x0101


	//----- nvinfo : EIATTR_VRC_CTA_INIT_COUNT
	.align		4
        /*00a4*/ 	.byte	0x02, 0x4a
	.zero		1
	.zero		1


	//----- nvinfo : EIATTR_EXIT_INSTR_OFFSETS
	.align		4
        /*00a8*/ 	.byte	0x04, 0x1c
        /*00aa*/ 	.short	(.L_217 - .L_216)


	//   ....[0]....
.L_216:
        /*00ac*/ 	.word	0x00000070


	//   ....[1]....
        /*00b0*/ 	.word	0x00002540


	//----- nvinfo : EIATTR_CBANK_PARAM_SIZE
	.align		4
.L_217:
        /*00b4*/ 	.byte	0x03, 0x19
        /*00b6*/ 	.short	0x0040


	//----- nvinfo : EIATTR_PARAM_CBANK
	.align		4
        /*00b8*/ 	.byte	0x04, 0x0a
        /*00ba*/ 	.short	(.L_219 - .L_218)
	.align		4
.L_218:
        /*00bc*/ 	.word	index@(.nv.constant0._Z11sliceKernelPfPKfPiS2_S2_S2_S2_ii)
        /*00c0*/ 	.short	0x0380
        /*00c2*/ 	.short	0x0040


	//----- nvinfo : EIATTR_SW_WAR
	.align		4
.L_219:
        /*00c4*/ 	.byte	0x04, 0x36
        /*00c6*/ 	.short	(.L_221 - .L_220)
.L_220:
        /*00c8*/ 	.word	0x00000008
.L_221:


//--------------------- .nv.info._Z12concatKernelPfPS_PiiiiiS1_S1_i --------------------------
	.section	.nv.info._Z12concatKernelPfPS_PiiiiiS1_S1_i,"",@"SHT_CUDA_INFO"
	.sectionflags	@""
	.align	4


	//----- nvinfo : EIATTR_CUDA_API_VERSION
	.align		4
        /*0000*/ 	.byte	0x04, 0x37
        /*0002*/ 	.short	(.L_223 - .L_222)
.L_222:
        /*0004*/ 	.word	0x00000082


	//----- nvinfo : EIATTR_KPARAM_INFO
	.align		4
.L_223:
        /*0008*/ 	.byte	0x04, 0x17
        /*000a*/ 	.short	(.L_225 - .L_224)
.L_224:
        /*000c*/ 	.word	0x00000000
        /*0010*/ 	.short	0x0009
        /*0012*/ 	.short	0x0038
        /*0014*/ 	.byte	0x00, 0xf0, 0x11, 0x00


	//----- nvinfo : EIATTR_KPARAM_INFO
	.align		4
.L_225:
        /*0018*/ 	.byte	0x04, 0x17
        /*001a*/ 	.short	(.L_227 - .L_226)
.L_226:
        /*001c*/ 	.word	0x00000000
        /*0020*/ 	.short	0x0008
        /*0022*/ 	.short	0x0030
        /*0024*/ 	.byte	0x00, 0xf5, 0x21, 0x00


	//----- nvinfo : EIATTR_KPARAM_INFO
	.align		4
.L_227:
        /*0028*/ 	.byte	0x04, 0x17
        /*002a*/ 	.short	(.L_229 - .L_228)
.L_228:
        /*002c*/ 	.word	0x00000000
        /*0030*/ 	.short	0x0007
        /*0032*/ 	.short	0x0028
        /*0034*/ 	.byte	0x00, 0xf5, 0x21, 0x00


	//----- nvinfo : EIATTR_KPARAM_INFO
	.align		4
.L_229:
        /*0038*/ 	.byte	0x04, 0x17
        /*003a*/ 	.short	(.L_231 - .L_230)
.L_230:
        /*003c*/ 	.word	0x00000000
        /*0040*/ 	.short	0x0006
        /*0042*/ 	.short	0x0024
        /*0044*/ 	.byte	0x00, 0xf0, 0x11, 0x00


	//----- nvinfo : EIATTR_KPARAM_INFO
	.align		4
.L_231:
        /*0048*/ 	.byte	0x04, 0x17
        /*004a*/ 	.short	(.L_233 - .L_232)
.L_232:
        /*004c*/ 	.word	0x00000000
        /*0050*/ 	.short	0x0005
        /*0052*/ 	.short	0x0020
        /*0054*/ 	.byte	0x00, 0xf0, 0x11, 0x00


	//----- nvinfo : EIATTR_KPARAM_INFO
	.align		4
.L_233:
        /*0058*/ 	.byte	0x04, 0x17
        /*005a*/ 	.short	(.L_235 - .L_234)
.L_234:
        /*005c*/ 	.word	0x00000000
        /*0060*/ 	.short	0x0004
        /*0062*/ 	.short	0x001c
        /*0064*/ 	.byte	0x00, 0xf0, 0x11, 0x00


	//----- nvinfo : EIATTR_KPARAM_INFO
	.align		4
.L_235:
        /*0068*/ 	.byte	0x04, 0x17
        /*006a*/ 	.short	(.L_237 - .L_236)
.L_236:
        /*006c*/ 	.word	0x00000000
        /*0070*/ 	.short	0x0003
        /*0072*/ 	.short	0x0018
        /*0074*/ 	.byte	0x00, 0xf0, 0x11, 0x00


	//----- nvinfo : EIATTR_KPARAM_INFO
	.align		4
.L_237:
        /*0078*/ 	.byte	0x04, 0x17
        /*007a*/ 	.short	(.L_239 - .L_238)
.L_238:
        /*007c*/ 	.word	0x00000000
        /*0080*/ 	.short	0x0002
        /*0082*/ 	.short	0x0010
        /*0084*/ 	.byte	0x00, 0xf5, 0x21, 0x00


	//----- nvinfo : EIATTR_KPARAM_INFO
	.align		4
.L_239:
        /*0088*/ 	.byte	0x04, 0x17
        /*008a*/ 	.short	(.L_241 - .L_240)
.L_240:
        /*008c*/ 	.word	0x00000000
        /*0090*/ 	.short	0x0001
        /*0092*/ 	.short	0x0008
        /*0094*/ 	.byte	0x00, 0xf5, 0x21, 0x00


	//----- nvinfo : EIATTR_KPARAM_INFO
	.align		4
.L_241:
        /*0098*/ 	.byte	0x04, 0x17
        /*009a*/ 	.short	(.L_243 - .L_242)
.L_242:
        /*009c*/ 	.word	0x00000000
        /*00a0*/ 	.short	0x0000
        /*00a2*/ 	.short	0x0000
        /*00a4*/ 	.byte	0x00, 0xf5, 0x21, 0x00


	//----- nvinfo : EIATTR_SPARSE_MMA_MASK
	.align		4
.L_243:
        /*00a8*/ 	.byte	0x03, 0x50
        /*00aa*/ 	.short	0x0000


	//----- nvinfo : EIATTR_MAXREG_COUNT
	.align		4
        /*00ac*/ 	.byte	0x03, 0x1b
        /*00ae*/ 	.short	0x00ff


	//----- nvinfo : EIATTR_MERCURY_ISA_VERSION
	.align		4
        /*00b0*/ 	.byte	0x03, 0x5f
        /*00b2*/ 	.short	0x0101


	//----- nvinfo : EIATTR_VRC_CTA_INIT_COUNT
	.align		4
        /*00b4*/ 	.byte	0x02, 0x4a
	.zero		1
	.zero		1


	//----- nvinfo : EIATTR_EXIT_INSTR_OFFSETS
	.align		4
        /*00b8*/ 	.byte	0x04, 0x1c
        /*00ba*/ 	.short	(.L_245 - .L_244)


	//   ....[0]....
.L_244:
        /*00bc*/ 	.word	0x00000070


	//   ....[1]....
        /*00c0*/ 	.word	0x000041f0


	//----- nvinfo : EIATTR_CRS_STACK_SIZE
	.align		4
.L_245:
        /*00c4*/ 	.byte	0x04, 0x1e
        /*00c6*/ 	.short	(.L_247 - .L_246)
.L_246:
        /*00c8*/ 	.word	0x00000000


	//----- nvinfo : EIATTR_CBANK_PARAM_SIZE
	.align		4
.L_247:
        /*00cc*/ 	.byte	0x03, 0x19
        /*00ce*/ 	.short	0x003c


	//----- nvinfo : EIATTR_PARAM_CBANK
	.align		4
        /*00d0*/ 	.byte	0x04, 0x0a
        /*00d2*/ 	.short	(.L_249 - .L_248)
	.align		4
.L_248:
        /*00d4*/ 	.word	index@(.nv.constant0._Z12concatKernelPfPS_PiiiiiS1_S1_i)
        /*00d8*/ 	.short	0x0380
        /*00da*/ 	.short	0x003c


	//----- nvinfo : EIATTR_SW_WAR
	.align		4
.L_249:
        /*00dc*/ 	.byte	0x04, 0x36
        /*00de*/ 	.short	(.L_251 - .L_250)
.L_250:
        /*00e0*/ 	.word	0x00000008
.L_251:


//--------------------- .nv.info._Z9padKernelPfPKfiiiiiiiiiiii --------------------------
	.section	.nv.info._Z9padKernelPfPKfiiiiiiiiiiii,"",@"SHT_CUDA_INFO"
	.sectionflags	@""
	.align	4


	//----- nvinfo : EIATTR_CUDA_API_VERSION
	.align		4
        /*0000*/ 	.byte	0x04, 0x37
        /*0002*/ 	.short	(.L_253 - .L_252)
.L_252:
        /*0004*/ 	.word	0x00000082


	//----- nvinfo : EIATTR_KPARAM_INFO
	.align		4
.L_253:
        /*0008*/ 	.byte	0x04, 0x17
        /*000a*/ 	.short	(.L_255 - .L_254)
.L_254:
        /*000c*/ 	.word	0x00000000
        /*0010*/ 	.short	0x000d
        /*0012*/ 	.short	0x003c
        /*0014*/ 	.byte	0x00, 0xf0, 0x11, 0x00


	//----- nvinfo : EIATTR_KPARAM_INFO
	.align		4
.L_255:
        /*0018*/ 	.byte	0x04, 0x17
        /*001a*/ 	.short	(.L_257 - .L_256)
.L_256:
        /*001c*/ 	.word	0x00000000
        /*0020*/ 	.short	0x000c
        /*0022*/ 	.short	0x0038
        /*0024*/ 	.byte	0x00, 0xf0, 0x11, 0x00


	//----- nvinfo : EIATTR_KPARAM_INFO
	.align		4
.L_257:
        /*0028*/ 	.byte	0x04, 0x17
        /*002a*/ 	.short	(.L_259 - .L_258)
.L_258:
        /*002c*/ 	.word	0x00000000
        /*0030*/ 	.short	0x000b
        /*0032*/ 	.short	0x0034
        /*0034*/ 	.byte	0x00, 0xf0, 0x11, 0x00


	//----- nvinfo : EIATTR_KPARAM_INFO
	.align		4
.L_259:
        /*0038*/ 	.byte	0x04, 0x17
        /*003a*/ 	.short	(.L_261 - .L_260)
.L_260:
        /*003c*/ 	.word	0x00000000
        /*0040*/ 	.short	0x000a
        /*0042*/ 	.short	0x0030
        /*0044*/ 	.byte	0x00, 0xf0, 0x11, 0x00


	//----- nvinfo : EIATTR_KPARAM_INFO
	.align		4
.L_261:
        /*0048*/ 	.byte	0x04, 0x17
        /*004a*/ 	.short	(.L_263 - .L_262)
.L_262:
        /*004c*/ 	.word	0x00000000
        /*0050*/ 	.short	0x0009
        /*0052*/ 	.short	0x002c
        /*0054*/ 	.byte	0x00, 0xf0, 0x11, 0x00


	//----- nvinfo : EIATTR_KPARAM_INFO
	.align		4
.L_263:
        /*0058*/ 	.byte	0x04, 0x17
        /*005a*/ 	.short	(.L_265 - .L_264)
.L_264:
        /*005c*/ 	.word	0x00000000
        /*0060*/ 	.short	0x0008
        /*0062*/ 	.short	0x0028
        /*0064*/ 	.byte	0x00, 0xf0, 0x11, 0x00


	//----- nvinfo : EIATTR_KPARAM_INFO
	.align		4
.L_265:
        /*0068*/ 	.byte	0x04, 0x17
        /*006a*/ 	.short	(.L_267 - .L_266)
.L_266:
        /*006c*/ 	.word	0x00000000
        /*0070*/ 	.short	0x0007
        /*0072*/ 	.short	0x0024
        /*0074*/ 	.byte	0x00, 0xf0, 0x11, 0x00


	//----- nvinfo : EIATTR_KPARAM_INFO
	.align		4
.L_267:
        /*0078*/ 	.byte	0x04, 0x17
        /*007a*/ 	.short	(.L_269 - .L_268)
.L_268:
        /*007c*/ 	.word	0x00000000
        /*0080*/ 	.short	0x0006
        /*0082*/ 	.short	0x0020
        /*0084*/ 	.byte	0x00, 0xf0, 0x11, 0x00


	//----- nvinfo : EIATTR_KPARAM_INFO
	.align		4
.L_269:
        /*0088*/ 	.byte	0x04, 0x17
        /*008a*/ 	.short	(.L_271 - .L_270)
.L_270:
        /*008c*/ 	.word	0x00000000
        /*0090*/ 	.short	0x0005
        /*0092*/ 	.short	0x001c
        /*0094*/ 	.byte	0x00, 0xf0, 0x11, 0x00


	//----- nvinfo : EIATTR_KPARAM_INFO
	.align		4
.L_271:
        /*0098*/ 	.byte	0x04, 0x17
        /*009a*/ 	.short	(.L_273 - .L_272)
.L_272:
        /*009c*/ 	.word	0x00000000
        /*00a0*/ 	.short	0x0004
        /*00a2*/ 	.short	0x0018
        /*00a4*/ 	.byte	0x00, 0xf0, 0x11, 0x00


	//----- nvinfo : EIATTR_KPARAM_INFO
	.align		4
.L_273:
        /*00a8*/ 	.byte	0x04, 0x17
        /*00aa*/ 	.short	(.L_275 - .L_274)
.L_274:
        /*00ac*/ 	.word	0x00000000
        /*00b0*/ 	.short	0x0003
        /*00b2*/ 	.short	0x0014
        /*00b4*/ 	.byte	0x00, 0xf0, 0x11, 0x00


	//----- nvinfo : EIATTR_KPARAM_INFO
	.align		4
.L_275:
        /*00b8*/ 	.byte	0x04, 0x17
        /*00ba*/ 	.short	(.L_277 - .L_276)
.L_276:
        /*00bc*/ 	.word	0x00000000
        /*00c0*/ 	.short	0x0002
        /*00c2*/ 	.short	0x0010
        /*00c4*/ 	.byte	0x00, 0xf0, 0x11, 0x00


	//----- nvinfo : EIATTR_KPARAM_INFO
	.align		4
.L_277:
        /*00c8*/ 	.byte	0x04, 0x17
        /*00ca*/ 	.short	(.L_279 - .L_278)
.L_278:
        /*00cc*/ 	.word	0x00000000
        /*00d0*/ 	.short	0x0001
        /*00d2*/ 	.short	0x0008
        /*00d4*/ 	.byte	0x00, 0xf5, 0x21, 0x00


	//----- nvinfo : EIATTR_KPARAM_INFO
	.align		4
.L_279:
        /*00d8*/ 	.byte	0x04, 0x17
        /*00da*/ 	.short	(.L_281 - .L_280)
.L_280:
        /*00dc*/ 	.word	0x00000000
        /*00e0*/ 	.short	0x0000
        /*00e2*/ 	.short	0x0000
        /*00e4*/ 	.byte	0x00, 0xf5, 0x21, 0x00


	//----- nvinfo : EIATTR_SPARSE_MMA_MASK
	.align		4
.L_281:
        /*00e8*/ 	.byte	0x03, 0x50
        /*00ea*/ 	.short	0x0000


	//----- nvinfo : EIATTR_MAXREG_COUNT
	.align		4
        /*00ec*/ 	.byte	0x03, 0x1b
        /*00ee*/ 	.short	0x00ff


	//----- nvinfo : EIATTR_MERCURY_ISA_VERSION
	.align		4
        /*00f0*/ 	.byte	0x03, 0x5f
        /*00f2*/ 	.short	0x0101


	//----- nvinfo : EIATTR_VRC_CTA_INIT_COUNT
	.align		4
        /*00f4*/ 	.byte	0x02, 0x4a
	.zero		1
	.zero		1


	//----- nvinfo : EIATTR_EXIT_INSTR_OFFSETS
	.align		4
        /*00f8*/ 	.byte	0x04, 0x1c
        /*00fa*/ 	.short	(.L_283 - .L_282)


	//   ....[0]....
.L_282:
        /*00fc*/ 	.word	0x000000b0


	//   ....[1]....
        /*0100*/ 	.word	0x00000840


	//   ....[2]....
        /*0104*/ 	.word	0x00000880


	//----- nvinfo : EIATTR_CRS_STACK_SIZE
	.align		4
.L_283:
        /*0108*/ 	.byte	0x04, 0x1e
        /*010a*/ 	.short	(.L_285 - .L_284)
.L_284:
        /*010c*/ 	.word	0x00000000


	//----- nvinfo : EIATTR_CBANK_PARAM_SIZE
	.align		4
.L_285:
        /*0110*/ 	.byte	0x03, 0x19
        /*0112*/ 	.short	0x0040


	//----- nvinfo : EIATTR_PARAM_CBANK
	.align		4
        /*0114*/ 	.byte	0x04, 0x0a
        /*0116*/ 	.short	(.L_287 - .L_286)
	.align		4
.L_286:
        /*0118*/ 	.word	index@(.nv.constant0._Z9padKernelPfPKfiiiiiiiiiiii)
        /*011c*/ 	.short	0x0380
        /*011e*/ 	.short	0x0040


	//----- nvinfo : EIATTR_SW_WAR
	.align		4
.L_287:
        /*0120*/ 	.byte	0x04, 0x36
        /*0122*/ 	.short	(.L_289 - .L_288)
.L_288:
        /*0124*/ 	.word	0x00000008
.L_289:


//--------------------- .nv.info._Z12oneHotKernelPfPKfii --------------------------
	.section	.nv.info._Z12oneHotKernelPfPKfii,"",@"SHT_CUDA_INFO"
	.sectionflags	@""
	.align	4


	//----- nvinfo : EIATTR_CUDA_API_VERSION
	.align		4
        /*0000*/ 	.byte	0x04, 0x37
        /*0002*/ 	.short	(.L_291 - .L_290)
.L_290:
        /*0004*/ 	.word	0x00000082


	//----- nvinfo : EIATTR_KPARAM_INFO
	.align		4
.L_291:
        /*0008*/ 	.byte	0x04, 0x17
        /*000a*/ 	.short	(.L_293 - .L_292)
.L_292:
        /*000c*/ 	.word	0x00000000
        /*0010*/ 	.short	0x0003
        /*0012*/ 	.short	0x0014
        /*0014*/ 	.byte	0x00, 0xf0, 0x11, 0x00


	//----- nvinfo : EIATTR_KPARAM_INFO
	.align		4
.L_293:
        /*0018*/ 	.byte	0x04, 0x17
        /*001a*/ 	.short	(.L_295 - .L_294)
.L_294:
        /*001c*/ 	.word	0x00000000
        /*0020*/ 	.short	0x0002
        /*0022*/ 	.short	0x0010
        /*0024*/ 	.byte	0x00, 0xf0, 0x11, 0x00


	//----- nvinfo : EIATTR_KPARAM_INFO
	.align		4
.L_295:
        /*0028*/ 	.byte	0x04, 0x17
        /*002a*/ 	.short	(.L_297 - .L_296)
.L_296:
        /*002c*/ 	.word	0x00000000
        /*0030*/ 	.short	0x0001
        /*0032*/ 	.short	0x0008
        /*0034*/ 	.byte	0x00, 0xf5, 0x21, 0x00


	//----- nvinfo : EIATTR_KPARAM_INFO
	.align		4
.L_297:
        /*0038*/ 	.byte	0x04, 0x17
        /*003a*/ 	.short	(.L_299 - .L_298)
.L_298:
        /*003c*/ 	.word	0x00000000
        /*0040*/ 	.short	0x0000
        /*0042*/ 	.short	0x0000
        /*0044*/ 	.byte	0x00, 0xf5, 0x21, 0x00


	//----- nvinfo : EIATTR_SPARSE_MMA_MASK
	.align		4
.L_299:
        /*0048*/ 	.byte	0x03, 0x50
        /*004a*/ 	.short	0x0000


	//----- nvinfo : EIATTR_MAXREG_COUNT
	.align		4
        /*004c*/ 	.byte	0x03, 0x1b
        /*004e*/ 	.short	0x00ff


	//----- nvinfo : EIATTR_MERCURY_ISA_VERSION
	.align		4
        /*0050*/ 	.byte	0x03, 0x5f
        /*0052*/ 	.short	0x0101


	//----- nvinfo : EIATTR_VRC_CTA_INIT_COUNT
	.align		4
        /*0054*/ 	.byte	0x02, 0x4a
	.zero		1
	.zero		1


	//----- nvinfo : EIATTR_EXIT_INSTR_OFFSETS
	.align		4
        /*0058*/ 	.byte	0x04, 0x1c
        /*005a*/ 	.short	(.L_301 - .L_300)


	//   ....[0]....
.L_300:
        /*005c*/ 	.word	0x00000070


	//   ....[1]....
        /*0060*/ 	.word	0x00000100


	//   ....[2]....
        /*0064*/ 	.word	0x00000160


	//----- nvinfo : EIATTR_CBANK_PARAM_SIZE
	.align		4
.L_301:
        /*0068*/ 	.byte	0x03, 0x19
        /*006a*/ 	.short	0x0018


	//----- nvinfo : EIATTR_PARAM_CBANK
	.align		4
        /*006c*/ 	.byte	0x04, 0x0a
        /*006e*/ 	.short	(.L_303 - .L_302)
	.align		4
.L_302:
        /*0070*/ 	.word	index@(.nv.constant0._Z12oneHotKernelPfPKfii)
        /*0074*/ 	.short	0x0380
        /*0076*/ 	.short	0x0018


	//----- nvinfo : EIATTR_SW_WAR
	.align		4
.L_303:
        /*0078*/ 	.byte	0x04, 0x36
        /*007a*/ 	.short	(.L_305 - .L_304)
.L_304:
        /*007c*/ 	.word	0x00000008
.L_305:


//--------------------- .nv.info._Z14sliceDimKernelPfPKfiiiiii --------------------------
	.section	.nv.info._Z14sliceDimKernelPfPKfiiiiii,"",@"SHT_CUDA_INFO"
	.sectionflags	@""
	.align	4


	//----- nvinfo : EIATTR_CUDA_API_VERSION
	.align		4
        /*0000*/ 	.byte	0x04, 0x37
        /*0002*/ 	.short	(.L_307 - .L_306)
.L_306:
        /*0004*/ 	.word	0x00000082


	//----- nvinfo : EIATTR_KPARAM_INFO
	.align		4
.L_307:
        /*0008*/ 	.byte	0x04, 0x17
        /*000a*/ 	.short	(.L_309 - .L_308)
.L_308:
        /*000c*/ 	.word	0x00000000
        /*0010*/ 	.short	0x0007
        /*0012*/ 	.short	0x0024
        /*0014*/ 	.byte	0x00, 0xf0, 0x11, 0x00


	//----- nvinfo : EIATTR_KPARAM_INFO
	.align		4
.L_309:
        /*0018*/ 	.byte	0x04, 0x17
        /*001a*/ 	.short	(.L_311 - .L_310)
.L_310:
        /*001c*/ 	.word	0x00000000
        /*0020*/ 	.short	0x0006
        /*0022*/ 	.short	0x0020
        /*0024*/ 	.byte	0x00, 0xf0, 0x11, 0x00


	//----- nvinfo : EIATTR_KPARAM_INFO
	.align		4
.L_311:
        /*0028*/ 	.byte	0x04, 0x17
        /*002a*/ 	.short	(.L_313 - .L_312)
.L_312:
        /*002c*/ 	.word	0x00000000
        /*0030*/ 	.short	0x0005
        /*0032*/ 	.short	0x001c
        /*0034*/ 	.byte	0x00, 0xf0, 0x11, 0x00


	//----- nvinfo : EIATTR_KPARAM_INFO
	.align		4
.L_313:
        /*0038*/ 	.byte	0x04, 0x17
        /*003a*/ 	.short	(.L_315 - .L_314)
.L_314:
        /*003c*/ 	.word	0x00000000
        /*0040*/ 	.short	0x0004
        /*0042*/ 	.short	0x0018
        /*0044*/ 	.byte	0x00, 0xf0, 0x11, 0x00


	//----- nvinfo : EIATTR_KPARAM_INFO
	.align		4
.L_315:
        /*0048*/ 	.byte	0x04, 0x17
        /*004a*/ 	.short	(.L_317 - .L_316)
.L_316:
        /*004c*/ 	.word	0x00000000
        /*0050*/ 	.short	0x0003
        /*0052*/ 	.short	0x0014
        /*0054*/ 	.byte	0x00, 0xf0, 0x11, 0x00


	//----- nvinfo : EIATTR_KPARAM_INFO
	.align		4
.L_317:
        /*0058*/ 	.byte	0x04, 0x17
        /*005a*/ 	.short	(.L_319 - .L_318)
.L_318:
        /*005c*/ 	.word	0x00000000
        /*0060*/ 	.short	0x0002
        /*0062*/ 	.short	0x0010
        /*0064*/ 	.byte	0x00, 0xf0, 0x11, 0x00


	//----- nvinfo : EIATTR_KPARAM_INFO
	.align		4
.L_319:
        /*0068*/ 	.byte	0x04, 0x17
        /*006a*/ 	.short	(.L_321 - .L_320)
.L_320:
        /*006c*/ 	.word	0x00000000
        /*0070*/ 	.short	0x0001
        /*0072*/ 	.short	0x0008
        /*0074*/ 	.byte	0x00, 0xf5, 0x21, 0x00


	//----- nvinfo : EIATTR_KPARAM_INFO
	.align		4
.L_321:
        /*0078*/ 	.byte	0x04, 0x17
        /*007a*/ 	.short	(.L_323 - .L_322)
.L_322:
        /*007c*/ 	.word	0x00000000
        /*0080*/ 	.short	0x0000
        /*0082*/ 	.short	0x0000
        /*0084*/ 	.byte	0x00, 0xf5, 0x21, 0x00


	//----- nvinfo : EIATTR_SPARSE_MMA_MASK
	.align		4
.L_323:
        /*0088*/ 	.byte	0x03, 0x50
        /*008a*/ 	.short	0x0000


	//----- nvinfo : EIATTR_MAXREG_COUNT
	.align		4
        /*008c*/ 	.byte	0x03, 0x1b
        /*008e*/ 	.short	0x00ff


	//----- nvinfo : EIATTR_MERCURY_ISA_VERSION
	.align		4
        /*0090*/ 	.byte	0x03, 0x5f
        /*0092*/ 	.short	0x0101


	//----- nvinfo : EIATTR_VRC_CTA_INIT_COUNT
	.align		4
        /*0094*/ 	.byte	0x02, 0x4a
	.zero		1
	.zero		1


	//----- nvinfo : EIATTR_EXIT_INSTR_OFFSETS
	.align		4
        /*0098*/ 	.byte	0x04, 0x1c
        /*009a*/ 	.short	(.L_325 - .L_324)


	//   ....[0]....
.L_324:
        /*009c*/ 	.word	0x000000a0


	//   ....[1]....
        /*00a0*/ 	.word	0x000004e0


	//----- nvinfo : EIATTR_CBANK_PARAM_SIZE
	.align		4
.L_325:
        /*00a4*/ 	.byte	0x03, 0x19
        /*00a6*/ 	.short	0x0028


	//----- nvinfo : EIATTR_PARAM_CBANK
	.align		4
        /*00a8*/ 	.byte	0x04, 0x0a
        /*00aa*/ 	.short	(.L_327 - .L_326)
	.align		4
.L_326:
        /*00ac*/ 	.word	index@(.nv.constant0._Z14sliceDimKernelPfPKfiiiiii)
        /*00b0*/ 	.short	0x0380
        /*00b2*/ 	.short	0x0028


	//----- nvinfo : EIATTR_SW_WAR
	.align		4
.L_327:
        /*00b4*/ 	.byte	0x04, 0x36
        /*00b6*/ 	.short	(.L_329 - .L_328)
.L_328:
        /*00b8*/ 	.word	0x00000008
.L_329:


//--------------------- .nv.info._Z13uniformKernelPfiffj --------------------------
	.section	.nv.info._Z13uniformKernelPfiffj,"",@"SHT_CUDA_INFO"
	.sectionflags	@""
	.align	4


	//----- nvinfo : EIATTR_CUDA_API_VERSION
	.align		4
        /*0000*/ 	.byte	0x04, 0x37
        /*0002*/ 	.short	(.L_331 - .L_330)
.L_330:
        /*0004*/ 	.word	0x00000082


	//----- nvinfo : EIATTR_KPARAM_INFO
	.align		4
.L_331:
        /*0008*/ 	.byte	0x04, 0x17
        /*000a*/ 	.short	(.L_333 - .L_332)
.L_332:
        /*000c*/ 	.word	0x00000000
        /*0010*/ 	.short	0x0004
        /*0012*/ 	.short	0x0014
        /*0014*/ 	.byte	0x00, 0xf0, 0x11, 0x00


	//----- nvinfo : EIATTR_KPARAM_INFO
	.align		4
.L_333:
        /*0018*/ 	.byte	0x04, 0x17
        /*001a*/ 	.short	(.L_335 - .L_334)
.L_334:
        /*001c*/ 	.word	0x00000000
        /*0020*/ 	.short	0x0003
        /*0022*/ 	.short	0x0010
        /*0024*/ 	.byte	0x00, 0xf0, 0x11, 0x00


	//----- nvinfo : EIATTR_KPARAM_INFO
	.align		4
.L_335:
        /*0028*/ 	.byte	0x04, 0x17
        /*002a*/ 	.short	(.L_337 - .L_336)
.L_336:
        /*002c*/ 	.word	0x00000000
        /*0030*/ 	.short	0x0002
        /*0032*/ 	.short	0x000c
        /*0034*/ 	.byte	0x00, 0xf0, 0x11, 0x00


	//----- nvinfo : EIATTR_KPARAM_INFO
	.align		4
.L_337:
        /*0038*/ 	.byte	0x04, 0x17
        /*003a*/ 	.short	(.L_339 - .L_338)
.L_338:
        /*003c*/ 	.word	0x00000000
        /*0040*/ 	.short	0x0001
        /*0042*/ 	.short	0x0008
        /*0044*/ 	.byte	0x00, 0xf0, 0x11, 0x00


	//----- nvinfo : EIATTR_KPARAM_INFO
	.align		4
.L_339:
        /*0048*/ 	.byte	0x04, 0x17
        /*004a*/ 	.short	(.L_341 - .L_340)
.L_340:
        /*004c*/ 	.word	0x00000000
        /*0050*/ 	.short	0x0000
        /*0052*/ 	.short	0x0000
        /*0054*/ 	.byte	0x00, 0xf5, 0x21, 0x00


	//----- nvinfo : EIATTR_SPARSE_MMA_MASK
	.align		4
.L_341:
        /*0058*/ 	.byte	0x03, 0x50
        /*005a*/ 	.short	0x0000


	//----- nvinfo : EIATTR_MAXREG_COUNT
	.align		4
        /*005c*/ 	.byte	0x03, 0x1b
        /*005e*/ 	.short	0x00ff


	//----- nvinfo : EIATTR_MERCURY_ISA_VERSION
	.align		4
        /*0060*/ 	.byte	0x03, 0x5f
        /*0062*/ 	.short	0x0101


	//----- nvinfo : EIATTR_VRC_CTA_INIT_COUNT
	.align		4
        /*0064*/ 	.byte	0x02, 0x4a
	.zero		1
	.zero		1


	//----- nvinfo : EIATTR_EXIT_INSTR_OFFSETS
	.align		4
        /*0068*/ 	.byte	0x04, 0x1c
        /*006a*/ 	.short	(.L_343 - .L_342)


	//   ....[0]....
.L_342:
        /*006c*/ 	.word	0x00000070


	//   ....[1]....
        /*0070*/ 	.word	0x00000190


	//----- nvinfo : EIATTR_CBANK_PARAM_SIZE
	.align		4
.L_343:
        /*0074*/ 	.byte	0x03, 0x19
        /*0076*/ 	.short	0x0018


	//----- nvinfo : EIATTR_PARAM_CBANK
	.align		4
        /*0078*/ 	.byte	0x04, 0x0a
        /*007a*/ 	.short	(.L_345 - .L_344)
	.align		4
.L_344:
        /*007c*/ 	.word	index@(.nv.constant0._Z13uniformKernelPfiffj)
        /*0080*/ 	.short	0x0380
        /*0082*/ 	.short	0x0018


	//----- nvinfo : EIATTR_SW_WAR
	.align		4
.L_345:
        /*0084*/ 	.byte	0x04, 0x36
        /*0086*/ 	.short	(.L_347 - .L_346)
.L_346:
        /*0088*/ 	.word	0x00000008
.L_347:


//--------------------- .nv.info._Z18sumMultiDimsKernelPfPKfPiS2_Pbiii --------------------------
	.section	.nv.info._Z18sumMultiDimsKernelPfPKfPiS2_Pbiii,"",@"SHT_CUDA_INFO"
	.sectionflags	@""
	.align	4


	//----- nvinfo : EIATTR_CUDA_API_VERSION
	.align		4
        /*0000*/ 	.byte	0x04, 0x37
        /*0002*/ 	.short	(.L_349 - .L_348)
.L_348:
        /*0004*/ 	.word	0x00000082


	//----- nvinfo : EIATTR_KPARAM_INFO
	.align		4
.L_349:
        /*0008*/ 	.byte	0x04, 0x17
        /*000a*/ 	.short	(.L_351 - .L_350)
.L_350:
        /*000c*/ 	.word	0x00000000
        /*0010*/ 	.short	0x0007
        /*0012*/ 	.short	0x0030
        /*0014*/ 	.byte	0x00, 0xf0, 0x11, 0x00


	//----- nvinfo : EIATTR_KPARAM_INFO
	.align		4
.L_351:
        /*0018*/ 	.byte	0x04, 0x17
        /*001a*/ 	.short	(.L_353 - .L_352)
.L_352:
        /*001c*/ 	.word	0x00000000
        /*0020*/ 	.short	0x0006
        /*0022*/ 	.short	0x002c
        /*0024*/ 	.byte	0x00, 0xf0, 0x11, 0x00


	//----- nvinfo : EIATTR_KPARAM_INFO
	.align		4
.L_353:
        /*0028*/ 	.byte	0x04, 0x17
        /*002a*/ 	.short	(.L_355 - .L_354)
.L_354:
        /*002c*/ 	.word	0x00000000
        /*0030*/ 	.short	0x0005
        /*0032*/ 	.short	0x0028
        /*0034*/ 	.byte	0x00, 0xf0, 0x11, 0x00


	//----- nvinfo : EIATTR_KPARAM_INFO
	.align		4
.L_355:
        /*0038*/ 	.byte	0x04, 0x17
        /*003a*/ 	.short	(.L_357 - .L_356)
.L_356:
        /*003c*/ 	.word	0x00000000
        /*0040*/ 	.short	0x0004
        /*0042*/ 	.short	0x0020
        /*0044*/ 	.byte	0x00, 0xf5, 0x21, 0x00


	//----- nvinfo : EIATTR_KPARAM_INFO
	.align		4
.L_357:
        /*0048*/ 	.byte	0x04, 0x17
        /*004a*/ 	.short	(.L_359 - .L_358)
.L_358:
        /*004c*/ 	.word	0x00000000
        /*0050*/ 	.short	0x0003
        /*0052*/ 	.short	0x0018
        /*0054*/ 	.byte	0x00, 0xf5, 0x21, 0x00


	//----- nvinfo : EIATTR_KPARAM_INFO
	.align		4
.L_359:
        /*0058*/ 	.byte	0x04, 0x17
        /*005a*/ 	.short	(.L_361 - .L_360)
.L_360:
        /*005c*/ 	.word	0x00000000
        /*0060*/ 	.short	0x0002
        /*0062*/ 	.short	0x0010
        /*0064*/ 	.byte	0x00, 0xf5, 0x21, 0x00


	//----- nvinfo : EIATTR_KPARAM_INFO
	.align		4
.L_361:
        /*0068*/ 	.byte	0x04, 0x17
        /*006a*/ 	.short	(.L_363 - .L_362)
.L_362:
        /*006c*/ 	.word	0x00000000
        /*0070*/ 	.short	0x0001
        /*0072*/ 	.short	0x0008
        /*0074*/ 	.byte	0x00, 0xf5, 0x21, 0x00


	//----- nvinfo : EIATTR_KPARAM_INFO
	.align		4
.L_363:
        /*0078*/ 	.byte	0x04, 0x17
        /*007a*/ 	.short	(.L_365 - .L_364)
.L_364:
        /*007c*/ 	.word	0x00000000
        /*0080*/ 	.short	0x0000
        /*0082*/ 	.short	0x0000
        /*0084*/ 	.byte	0x00, 0xf5, 0x21, 0x00


	//----- nvinfo : EIATTR_SPARSE_MMA_MASK
	.align		4
.L_365:
        /*0088*/ 	.byte	0x03, 0x50
        /*008a*/ 	.short	0x0000


	//----- nvinfo : EIATTR_MAXREG_COUNT
	.align		4
        /*008c*/ 	.byte	0x03, 0x1b
        /*008e*/ 	.short	0x00ff


	//----- nvinfo : EIATTR_MERCURY_ISA_VERSION
	.align		4
        /*0090*/ 	.byte	0x03, 0x5f
        /*0092*/ 	.short	0x0101


	//----- nvinfo : EIATTR_VRC_CTA_INIT_COUNT
	.align		4
        /*0094*/ 	.byte	0x02, 0x4a
	.zero		1
	.zero		1


	//----- nvinfo : EIATTR_EXIT_INSTR_OFFSETS
	.align		4
        /*0098*/ 	.byte	0x04, 0x1c
        /*009a*/ 	.short	(.L_367 - .L_366)


	//   ....[0]....
.L_366:
        /*009c*/ 	.word	0x00000070


	//   ....[1]....
        /*00a0*/ 	.word	0x000036c0


	//----- nvinfo : EIATTR_CBANK_PARAM_SIZE
	.align		4
.L_367:
        /*00a4*/ 	.byte	0x03, 0x19
        /*00a6*/ 	.short	0x0034


	//----- nvinfo : EIATTR_PARAM_CBANK
	.align		4
        /*00a8*/ 	.byte	0x04, 0x0a
        /*00aa*/ 	.short	(.L_369 - .L_368)
	.align		4
.L_368:
        /*00ac*/ 	.word	index@(.nv.constant0._Z18sumMultiDimsKernelPfPKfPiS2_Pbiii)
        /*00b0*/ 	.short	0x0380
        /*00b2*/ 	.short	0x0034


	//----- nvinfo : EIATTR_SW_WAR
	.align		4
.L_369:
        /*00b4*/ 	.byte	0x04, 0x36
        /*00b6*/ 	.short	(.L_371 - .L_370)
.L_370:
        /*00b8*/ 	.word	0x00000008
.L_371:


//--------------------- .nv.info._Z14sumAxis2KernelPfPKfiii --------------------------
	.section	.nv.info._Z14sumAxis2KernelPfPKfiii,"",@"SHT_CUDA_INFO"
	.sectionflags	@""
	.align	4


	//----- nvinfo : EIATTR_CUDA_API_VERSION
	.align		4
        /*0000*/ 	.byte	0x04, 0x37
        /*0002*/ 	.short	(.L_373 - .L_372)
.L_372:
        /*0004*/ 	.word	0x00000082


	//----- nvinfo : EIATTR_KPARAM_INFO
	.align		4
.L_373:
        /*0008*/ 	.byte	0x04, 0x17
        /*000a*/ 	.short	(.L_375 - .L_374)
.L_374:
        /*000c*/ 	.word	0x00000000
        /*0010*/ 	.short	0x0004
        /*0012*/ 	.short	0x0018
        /*0014*/ 	.byte	0x00, 0xf0, 0x11, 0x00


	//----- nvinfo : EIATTR_KPARAM_INFO
	.align		4
.L_375:
        /*0018*/ 	.byte	0x04, 0x17
        /*001a*/ 	.short	(.L_377 - .L_376)
.L_376:
        /*001c*/ 	.word	0x00000000
        /*0020*/ 	.short	0x0003
        /*0022*/ 	.short	0x0014
        /*0024*/ 	.byte	0x00, 0xf0, 0x11, 0x00


	//----- nvinfo : EIATTR_KPARAM_INFO
	.align		4
.L_377:
        /*0028*/ 	.byte	0x04, 0x17
        /*002a*/ 	.short	(.L_379 - .L_378)
.L_378:
        /*002c*/ 	.word	0x00000000
        /*0030*/ 	.short	0x0002
        /*0032*/ 	.short	0x0010
        /*0034*/ 	.byte	0x00, 0xf0, 0x11, 0x00


	//----- nvinfo : EIATTR_KPARAM_INFO
	.align		4
.L_379:
        /*0038*/ 	.byte	0x04, 0x17
        /*003a*/ 	.short	(.L_381 - .L_380)
.L_380:
        /*003c*/ 	.word	0x00000000
        /*0040*/ 	.short	0x0001
        /*0042*/ 	.short	0x0008
        /*0044*/ 	.byte	0x00, 0xf5, 0x21, 0x00


	//----- nvinfo : EIATTR_KPARAM_INFO
	.align		4
.L_381:
        /*0048*/ 	.byte	0x04, 0x17
        /*004a*/ 	.short	(.L_383 - .L_382)
.L_382:
        /*004c*/ 	.word	0x00000000
        /*0050*/ 	.short	0x0000
        /*0052*/ 	.short	0x0000
        /*0054*/ 	.byte	0x00, 0xf5, 0x21, 0x00


	//----- nvinfo : EIATTR_SPARSE_MMA_MASK
	.align		4
.L_383:
        /*0058*/ 	.byte	0x03, 0x50
        /*005a*/ 	.short	0x0000


	//----- nvinfo : EIATTR_MAXREG_COUNT
	.align		4
        /*005c*/ 	.byte	0x03, 0x1b
        /*005e*/ 	.short	0x00ff


	//----- nvinfo : EIATTR_MERCURY_ISA_VERSION
	.align		4
        /*0060*/ 	.byte	0x03, 0x5f
        /*0062*/ 	.short	0x0101


	//----- nvinfo : EIATTR_VRC_CTA_INIT_COUNT
	.align		4
        /*0064*/ 	.byte	0x02, 0x4a
	.zero		1
	.zero		1


	//----- nvinfo : EIATTR_EXIT_INSTR_OFFSETS
	.align		4
        /*0068*/ 	.byte	0x04, 0x1c
        /*006a*/ 	.short	(.L_385 - .L_384)


	//   ....[0]....
.L_384:
        /*006c*/ 	.word	0x00000080


	//   ....[1]....
        /*0070*/ 	.word	0x00000960


	//----- nvinfo : EIATTR_CBANK_PARAM_SIZE
	.align		4
.L_385:
        /*0074*/ 	.byte	0x03, 0x19
        /*0076*/ 	.short	0x001c


	//----- nvinfo : EIATTR_PARAM_CBANK
	.align		4
        /*0078*/ 	.byte	0x04, 0x0a
        /*007a*/ 	.short	(.L_387 - .L_386)
	.align		4
.L_386:
        /*007c*/ 	.word	index@(.nv.constant0._Z14sumAxis2KernelPfPKfiii)
        /*0080*/ 	.short	0x0380
        /*0082*/ 	.short	0x001c


	//----- nvinfo : EIATTR_SW_WAR
	.align		4
.L_387:
        /*0084*/ 	.byte	0x04, 0x36
        /*0086*/ 	.short	(.L_389 - .L_388)
.L_388:
        /*0088*/ 	.word	0x00000008
.L_389:


//--------------------- .nv.info._Z14sumAxis0KernelPfPKfii --------------------------
	.section	.nv.info._Z14sumAxis0KernelPfPKfii,"",@"SHT_CUDA_INFO"
	.sectionflags	@""
	.align	4


	//----- nvinfo : EIATTR_CUDA_API_VERSION
	.align		4
        /*0000*/ 	.byte	0x04, 0x37
        /*0002*/ 	.short	(.L_391 - .L_390)
.L_390:
        /*0004*/ 	.word	0x00000082


	//----- nvinfo : EIATTR_KPARAM_INFO
	.align		4
.L_391:
        /*0008*/ 	.byte	0x04, 0x17
        /*000a*/ 	.short	(.L_393 - .L_392)
.L_392:
        /*000c*/ 	.word	0x00000000
        /*0010*/ 	.short	0x0003
        /*0012*/ 	.short	0x0014
        /*0014*/ 	.byte	0x00, 0xf0, 0x11, 0x00


	//----- nvinfo : EIATTR_KPARAM_INFO
	.align		4
.L_393:
        /*0018*/ 	.byte	0x04, 0x17
        /*001a*/ 	.short	(.L_395 - .L_394)
.L_394:
        /*001c*/ 	.word	0x00000000
        /*0020*/ 	.short	0x0002
        /*0022*/ 	.short	0x0010
        /*0024*/ 	.byte	0x00, 0xf0, 0x11, 0x00


	//----- nvinfo : EIATTR_KPARAM_INFO
	.align		4
.L_395:
        /*0028*/ 	.byte	0x04, 0x17
        /*002a*/ 	.short	(.L_397 - .L_396)
.L_396:
        /*002c*/ 	.word	0x00000000
        /*0030*/ 	.short	0x0001
        /*0032*/ 	.short	0x0008
        /*0034*/ 	.byte	0x00, 0xf5, 0x21, 0x00


	//----- nvinfo : EIATTR_KPARAM_INFO
	.align		4
.L_397:
        /*0038*/ 	.byte	0x04, 0x17
        /*003a*/ 	.short	(.L_399 - .L_398)
.L_398:
        /*003c*/ 	.word	0x00000000
        /*0040*/ 	.short	0x0000
        /*0042*/ 	.short	0x0000
        /*0044*/ 	.byte	0x00, 0xf5, 0x21, 0x00


	//----- nvinfo : EIATTR_SPARSE_MMA_MASK
	.align		4
.L_399:
        /*0048*/ 	.byte	0x03, 0x50
        /*004a*/ 	.short	0x0000


	//----- nvinfo : EIATTR_MAXREG_COUNT
	.align		4
        /*004c*/ 	.byte	0x03, 0x1b
        /*004e*/ 	.short	0x00ff


	//----- nvinfo : EIATTR_MERCURY_ISA_VERSION
	.align		4
        /*0050*/ 	.byte	0x03, 0x5f
        /*0052*/ 	.short	0x0101


	//----- nvinfo : EIATTR_VRC_CTA_INIT_COUNT
	.align		4
        /*0054*/ 	.byte	0x02, 0x4a
	.zero		1
	.zero		1


	//----- nvinfo : EIATTR_EXIT_INSTR_OFFSETS
	.align		4
        /*0058*/ 	.byte	0x04, 0x1c
        /*005a*/ 	.short	(.L_401 - .L_400)


	//   ....[0]....
.L_400:
        /*005c*/ 	.word	0x00000070


	//   ....[1]....
        /*0060*/ 	.word	0x000008e0


	//----- nvinfo : EIATTR_CBANK_PARAM_SIZE
	.align		4
.L_401:
        /*0064*/ 	.byte	0x03, 0x19
        /*0066*/ 	.short	0x0018


	//----- nvinfo : EIATTR_PARAM_CBANK
	.align		4
        /*0068*/ 	.byte	0x04, 0x0a
        /*006a*/ 	.short	(.L_403 - .L_402)
	.align		4
.L_402:
        /*006c*/ 	.word	index@(.nv.constant0._Z14sumAxis0KernelPfPKfii)
        /*0070*/ 	.short	0x0380
        /*0072*/ 	.short	0x0018


	//----- nvinfo : EIATTR_SW_WAR
	.align		4
.L_403:
        /*0074*/ 	.byte	0x04, 0x36
        /*0076*/ 	.short	(.L_405 - .L_404)
.L_404:
        /*0078*/ 	.word	0x00000008
.L_405:


//--------------------- .nv.info._Z13meanDimKernelPfPKfiiii --------------------------
	.section	.nv.info._Z13meanDimKernelPfPKfiiii,"",@"SHT_CUDA_INFO"
	.sectionflags	@""
	.align	4


	//----- nvinfo : EIATTR_CUDA_API_VERSION
	.align		4
        /*0000*/ 	.byte	0x04, 0x37
        /*0002*/ 	.short	(.L_407 - .L_406)
.L_406:
        /*0004*/ 	.word	0x00000082


	//----- nvinfo : EIATTR_KPARAM_INFO
	.align		4
.L_407:
        /*0008*/ 	.byte	0x04, 0x17
        /*000a*/ 	.short	(.L_409 - .L_408)
.L_408:
        /*000c*/ 	.word	0x00000000
        /*0010*/ 	.short	0x0005
        /*0012*/ 	.short	0x001c
        /*0014*/ 	.byte	0x00, 0xf0, 0x11, 0x00


	//----- nvinfo : EIATTR_KPARAM_INFO
	.align		4
.L_409:
        /*0018*/ 	.byte	0x04, 0x17
        /*001a*/ 	.short	(.L_411 - .L_410)
.L_410:
        /*001c*/ 	.word	0x00000000
        /*0020*/ 	.short	0x0004
        /*0022*/ 	.short	0x0018
        /*0024*/ 	.byte	0x00, 0xf0, 0x11, 0x00


	//----- nvinfo : EIATTR_KPARAM_INFO
	.align		4
.L_411:
        /*0028*/ 	.byte	0x04, 0x17
        /*002a*/ 	.short	(.L_413 - .L_412)
.L_412:
        /*002c*/ 	.word	0x00000000
        /*0030*/ 	.short	0x0003
        /*0032*/ 	.short	0x0014
        /*0034*/ 	.byte	0x00, 0xf0, 0x11, 0x00


	//----- nvinfo : EIATTR_KPARAM_INFO
	.align		4
.L_413:
        /*0038*/ 	.byte	0x04, 0x17
        /*003a*/ 	.short	(.L_415 - .L_414)
.L_414:
        /*003c*/ 	.word	0x00000000
        /*0040*/ 	.short	0x0002
        /*0042*/ 	.short	0x0010
        /*0044*/ 	.byte	0x00, 0xf0, 0x11, 0x00


	//----- nvinfo : EIATTR_KPARAM_INFO
	.align		4
.L_415:
        /*0048*/ 	.byte	0x04, 0x17
        /*004a*/ 	.short	(.L_417 - .L_416)
.L_416:
        /*004c*/ 	.word	0x00000000
        /*0050*/ 	.short	0x0001
        /*0052*/ 	.short	0x0008
        /*0054*/ 	.byte	0x00, 0xf5, 0x21, 0x00


	//----- nvinfo : EIATTR_KPARAM_INFO
	.align		4
.L_417:
        /*0058*/ 	.byte	0x04, 0x17
        /*005a*/ 	.short	(.L_419 - .L_418)
.L_418:
        /*005c*/ 	.word	0x00000000
        /*0060*/ 	.short	0x0000
        /*0062*/ 	.short	0x0000
        /*0064*/ 	.byte	0x00, 0xf5, 0x21, 0x00


	//----- nvinfo : EIATTR_SPARSE_MMA_MASK
	.align		4
.L_419:
        /*0068*/ 	.byte	0x03, 0x50
        /*006a*/ 	.short	0x0000


	//----- nvinfo : EIATTR_MAXREG_COUNT
	.align		4
        /*006c*/ 	.byte	0x03, 0x1b
        /*006e*/ 	.short	0x00ff


	//----- nvinfo : EIATTR_MERCURY_ISA_VERSION
	.align		4
        /*0070*/ 	.byte	0x03, 0x5f
        /*0072*/ 	.short	0x0101


	//----- nvinfo : EIATTR_VRC_CTA_INIT_COUNT
	.align		4
        /*0074*/ 	.byte	0x02, 0x4a
	.zero		1
	.zero		1


	//----- nvinfo : EIATTR_EXIT_INSTR_OFFSETS
	.align		4
        /*0078*/ 	.byte	0x04, 0x1c
        /*007a*/ 	.short	(.L_421 - .L_420)


	//   ....[0]....
.L_420:
        /*007c*/ 	.word	0x00000090


	//   ....[1]....
        /*0080*/ 	.word	0x00000c10


	//----- nvinfo : EIATTR_CRS_STACK_SIZE
	.align		4
.L_421:
        /*0084*/ 	.byte	0x04, 0x1e
        /*0086*/ 	.short	(.L_423 - .L_422)
.L_422:
        /*0088*/ 	.word	0x00000000


	//----- nvinfo : EIATTR_CBANK_PARAM_SIZE
	.align		4
.L_423:
        /*008c*/ 	.byte	0x03, 0x19
        /*008e*/ 	.short	0x0020


	//----- nvinfo : EIATTR_PARAM_CBANK
	.align		4
        /*0090*/ 	.byte	0x04, 0x0a
        /*0092*/ 	.short	(.L_425 - .L_424)
	.align		4
.L_424:
        /*0094*/ 	.word	index@(.nv.constant0._Z13meanDimKernelPfPKfiiii)
        /*0098*/ 	.short	0x0380
        /*009a*/ 	.short	0x0020


	//----- nvinfo : EIATTR_SW_WAR
	.align		4
.L_425:
        /*009c*/ 	.byte	0x04, 0x36
        /*009e*/ 	.short	(.L_427 - .L_426)
.L_426:
        /*00a0*/ 	.word	0x00000008
.L_427:


//--------------------- .nv.info._Z15scalarDivKernelPfPKffi --------------------------
	.section	.nv.info._Z15scalarDivKernelPfPKffi,"",@"SHT_CUDA_INFO"
	.sectionflags	@""
	.align	4


	//----- nvinfo : EIATTR_CUDA_API_VERSION
	.align		4
        /*0000*/ 	.byte	0x04, 0x37
        /*0002*/ 	.short	(.L_429 - .L_428)
.L_428:
        /*0004*/ 	.word	0x00000082


	//----- nvinfo : EIATTR_KPARAM_INFO
	.align		4
.L_429:
        /*0008*/ 	.byte	0x04, 0x17
        /*000a*/ 	.short	(.L_431 - .L_430)
.L_430:
        /*000c*/ 	.word	0x00000000
        /*0010*/ 	.short	0x0003
        /*0012*/ 	.short	0x0014
        /*0014*/ 	.byte	0x00, 0xf0, 0x11, 0x00


	//----- nvinfo : EIATTR_KPARAM_INFO
	.align		4
.L_431:
        /*0018*/ 	.byte	0x04, 0x17
        /*001a*/ 	.short	(.L_433 - .L_432)
.L_432:
        /*001c*/ 	.word	0x00000000
        /*0020*/ 	.short	0x0002
        /*0022*/ 	.short	0x0010
        /*0024*/ 	.byte	0x00, 0xf0, 0x11, 0x00


	//----- nvinfo : EIATTR_KPARAM_INFO
	.align		4
.L_433:
        /*0028*/ 	.byte	0x04, 0x17
        /*002a*/ 	.short	(.L_435 - .L_434)
.L_434:
        /*002c*/ 	.word	0x00000000
        /*0030*/ 	.short	0x0001
        /*0032*/ 	.short	0x0008
        /*0034*/ 	.byte	0x00, 0xf5, 0x21, 0x00


	//----- nvinfo : EIATTR_KPARAM_INFO
	.align		4
.L_435:
        /*0038*/ 	.byte	0x04, 0x17
        /*003a*/ 	.short	(.L_437 - .L_436)
.L_436:
        /*003c*/ 	.word	0x00000000
        /*0040*/ 	.short	0x0000
        /*0042*/ 	.short	0x0000
        /*0044*/ 	.byte	0x00, 0xf5, 0x21, 0x00


	//----- nvinfo : EIATTR_SPARSE_MMA_MASK
	.align		4
.L_437:
        /*0048*/ 	.byte	0x03, 0x50
        /*004a*/ 	.short	0x0000


	//----- nvinfo : EIATTR_MAXREG_COUNT
	.align		4
        /*004c*/ 	.byte	0x03, 0x1b
        /*004e*/ 	.short	0x00ff


	//----- nvinfo : EIATTR_MERCURY_ISA_VERSION
	.align		4
        /*0050*/ 	.byte	0x03, 0x5f
        /*0052*/ 	.short	0x0101


	//----- nvinfo : EIATTR_VRC_CTA_INIT_COUNT
	.align		4
        /*0054*/ 	.byte	0x02, 0x4a
	.zero		1
	.zero		1


	//----- nvinfo : EIATTR_EXIT_INSTR_OFFSETS
	.align		4
        /*0058*/ 	.byte	0x04, 0x1c
        /*005a*/ 	.short	(.L_439 - .L_438)


	//   ....[0]....
.L_438:
        /*005c*/ 	.word	0x00000070


	//   ....[1]....
        /*0060*/ 	.word	0x000001d0


	//----- nvinfo : EIATTR_CRS_STACK_SIZE
	.align		4
.L_439:
        /*0064*/ 	.byte	0x04, 0x1e
        /*0066*/ 	.short	(.L_441 - .L_440)
.L_440:
        /*0068*/ 	.word	0x00000000


	//----- nvinfo : EIATTR_CBANK_PARAM_SIZE
	.align		4
.L_441:
        /*006c*/ 	.byte	0x03, 0x19
        /*006e*/ 	.short	0x0018


	//----- nvinfo : EIATTR_PARAM_CBANK
	.align		4
        /*0070*/ 	.byte	0x04, 0x0a
        /*0072*/ 	.short	(.L_443 - .L_442)
	.align		4
.L_442:
        /*0074*/ 	.word	index@(.nv.constant0._Z15scalarDivKernelPfPKffi)
        /*0078*/ 	.short	0x0380
        /*007a*/ 	.short	0x0018


	//----- nvinfo : EIATTR_SW_WAR
	.align		4
.L_443:
        /*007c*/ 	.byte	0x04, 0x36
        /*007e*/ 	.short	(.L_445 - .L_444)
.L_444:
        /*0080*/ 	.word	0x00000008
.L_445:


//--------------------- .nv.info._Z9powKernelPfPKffi --------------------------
	.section	.nv.info._Z9powKernelPfPKffi,"",@"SHT_CUDA_INFO"
	.sectionflags	@""
	.align	4


	//----- nvinfo : EIATTR_CUDA_API_VERSION
	.align		4
        /*0000*/ 	.byte	0x04, 0x37
        /*0002*/ 	.short	(.L_447 - .L_446)
.L_446:
        /*0004*/ 	.word	0x00000082


	//----- nvinfo : EIATTR_KPARAM_INFO
	.align		4
.L_447:
        /*0008*/ 	.byte	0x04, 0x17
        /*000a*/ 	.short	(.L_449 - .L_448)
.L_448:
        /*000c*/ 	.word	0x00000000
        /*0010*/ 	.short	0x0003
        /*0012*/ 	.short	0x0014
        /*0014*/ 	.byte	0x00, 0xf0, 0x11, 0x00


	//----- nvinfo : EIATTR_KPARAM_INFO
	.align		4
.L_449:
        /*0018*/ 	.byte	0x04, 0x17
        /*001a*/ 	.short	(.L_451 - .L_450)
.L_450:
        /*001c*/ 	.word	0x00000000
        /*0020*/ 	.short	0x0002
        /*0022*/ 	.short	0x0010
        /*0024*/ 	.byte	0x00, 0xf0, 0x11, 0x00


	//----- nvinfo : EIATTR_KPARAM_INFO
	.align		4
.L_451:
        /*0028*/ 	.byte	0x04, 0x17
        /*002a*/ 	.short	(.L_453 - .L_452)
.L_452:
        /*002c*/ 	.word	0x00000000
        /*0030*/ 	.short	0x0001
        /*0032*/ 	.short	0x0008
        /*0034*/ 	.byte	0x00, 0xf5, 0x21, 0x00


	//----- nvinfo : EIATTR_KPARAM_INFO
	.align		4
.L_453:
        /*0038*/ 	.byte	0x04, 0x17
        /*003a*/ 	.short	(.L_455 - .L_454)
.L_454:
        /*003c*/ 	.word	0x00000000
        /*0040*/ 	.short	0x0000
        /*0042*/ 	.short	0x0000
        /*0044*/ 	.byte	0x00, 0xf5, 0x21, 0x00


	//----- nvinfo : EIATTR_SPARSE_MMA_MASK
	.align		4
.L_455:
        /*0048*/ 	.byte	0x03, 0x50
        /*004a*/ 	.short	0x0000


	//----- nvinfo : EIATTR_MAXREG_COUNT
	.align		4
        /*004c*/ 	.byte	0x03, 0x1b
        /*004e*/ 	.short	0x00ff


	//----- nvinfo : EIATTR_MERCURY_ISA_VERSION
	.align		4
        /*0050*/ 	.byte	0x03, 0x5f
        /*0052*/ 	.short	0x0101


	//----- nvinfo : EIATTR_VRC_CTA_INIT_COUNT
	.align		4
        /*0054*/ 	.byte	0x02, 0x4a
	.zero		1
	.zero		1


	//----- nvinfo : EIATTR_EXIT_INSTR_OFFSETS
	.align		4
        /*0058*/ 	.byte	0x04, 0x1c
        /*005a*/ 	.short	(.L_457 - .L_456)


	//   ....[0]....
.L_456:
        /*005c*/ 	.word	0x00000070


	//   ....[1]....
        /*0060*/ 	.word	0x000006b0


	//----- nvinfo : EIATTR_CRS_STACK_SIZE
	.align		4
.L_457:
        /*0064*/ 	.byte	0x04, 0x1e
        /*0066*/ 	.short	(.L_459 - .L_458)
.L_458:
        /*0068*/ 	.word	0x00000000


	//----- nvinfo : EIATTR_CBANK_PARAM_SIZE
	.align		4
.L_459:
        /*006c*/ 	.byte	0x03, 0x19
        /*006e*/ 	.short	0x0018


	//----- nvinfo : EIATTR_PARAM_CBANK
	.align		4
        /*0070*/ 	.byte	0x04, 0x0a
        /*0072*/ 	.short	(.L_461 - .L_460)
	.align		4
.L_460:
        /*0074*/ 	.word	index@(.nv.constant0._Z9powKernelPfPKffi)
        /*0078*/ 	.short	0x0380
        /*007a*/ 	.short	0x0018


	//----- nvinfo : EIATTR_SW_WAR
	.align		4
.L_461:
        /*007c*/ 	.byte	0x04, 0x36
        /*007e*/ 	.short	(.L_463 - .L_462)
.L_462:
        /*0080*/ 	.word	0x00000008
.L_463:


//--------------------- .nv.info._Z16reciprocalKernelPfPKfi --------------------------
	.section	.nv.info._Z16reciprocalKernelPfPKfi,"",@"SHT_CUDA_INFO"
	.sectionflags	@""
	.align	4


	//----- nvinfo : EIATTR_CUDA_API_VERSION
	.align		4
        /*0000*/ 	.byte	0x04, 0x37
        /*0002*/ 	.short	(.L_465 - .L_464)
.L_464:
        /*0004*/ 	.word	0x00000082


	//----- nvinfo : EIATTR_KPARAM_INFO
	.align		4
.L_465:
        /*0008*/ 	.byte	0x04, 0x17
        /*000a*/ 	.short	(.L_467 - .L_466)
.L_466:
        /*000c*/ 	.word	0x00000000
        /*0010*/ 	.short	0x0002
        /*0012*/ 	.short	0x0010
        /*0014*/ 	.byte	0x00, 0xf0, 0x11, 0x00


	//----- nvinfo : EIATTR_KPARAM_INFO
	.align		4
.L_467:
        /*0018*/ 	.byte	0x04, 0x17
        /*001a*/ 	.short	(.L_469 - .L_468)
.L_468:
        /*001c*/ 	.word	0x00000000
        /*0020*/ 	.short	0x0001
        /*0022*/ 	.short	0x0008
        /*0024*/ 	.byte	0x00, 0xf5, 0x21, 0x00


	//----- nvinfo : EIATTR_KPARAM_INFO
	.align		4
.L_469:
        /*0028*/ 	.byte	0x04, 0x17
        /*002a*/ 	.short	(.L_471 - .L_470)
.L_470:
        /*002c*/ 	.word	0x00000000
        /*0030*/ 	.short	0x0000
        /*0032*/ 	.short	0x0000
        /*0034*/ 	.byte	0x00, 0xf5, 0x21, 0x00


	//----- nvinfo : EIATTR_SPARSE_MMA_MASK
	.align		4
.L_471:
        /*0038*/ 	.byte	0x03, 0x50
        /*003a*/ 	.short	0x0000


	//----- nvinfo : EIATTR_MAXREG_COUNT
	.align		4
        /*003c*/ 	.byte	0x03, 0x1b
        /*003e*/ 	.short	0x00ff


	//----- nvinfo : EIATTR_MERCURY_ISA_VERSION
	.align		4
        /*0040*/ 	.byte	0x03, 0x5f
        /*0042*/ 	.short	0x0101


	//----- nvinfo : EIATTR_VRC_CTA_INIT_COUNT
	.align		4
        /*0044*/ 	.byte	0x02, 0x4a
	.zero		1
	.zero		1


	//----- nvinfo : EIATTR_EXIT_INSTR_OFFSETS
	.align		4
        /*0048*/ 	.byte	0x04, 0x1c
        /*004a*/ 	.short	(.L_473 - .L_472)


	//   ....[0]....
.L_472:
        /*004c*/ 	.word	0x00000070


	//   ....[1]....
        /*0050*/ 	.word	0x000001c0


	//----- nvinfo : EIATTR_CRS_STACK_SIZE
	.align		4
.L_473:
        /*0054*/ 	.byte	0x04, 0x1e
        /*0056*/ 	.short	(.L_475 - .L_474)
.L_474:
        /*0058*/ 	.word	0x00000000


	//----- nvinfo : EIATTR_CBANK_PARAM_SIZE
	.align		4
.L_475:
        /*005c*/ 	.byte	0x03, 0x19
        /*005e*/ 	.short	0x0014


	//----- nvinfo : EIATTR_PARAM_CBANK
	.align		4
        /*0060*/ 	.byte	0x04, 0x0a
        /*0062*/ 	.short	(.L_477 - .L_476)
	.align		4
.L_476:
        /*0064*/ 	.word	index@(.nv.constant0._Z16reciprocalKernelPfPKfi)
        /*0068*/ 	.short	0x0380
        /*006a*/ 	.short	0x0014


	//----- nvinfo : EIATTR_SW_WAR
	.align		4
.L_477:
        /*006c*/ 	.byte	0x04, 0x36
        /*006e*/ 	.short	(.L_479 - .L_478)
.L_478:
        /*0070*/ 	.word	0x00000008
.L_479:


//--------------------- .nv.info._Z10sqrtKernelPfPKfi --------------------------
	.section	.nv.info._Z10sqrtKernelPfPKfi,"",@"SHT_CUDA_INFO"
	.sectionflags	@""
	.align	4


	//----- nvinfo : EIATTR_CUDA_API_VERSION
	.align		4
        /*0000*/ 	.byte	0x04, 0x37
        /*0002*/ 	.short	(.L_481 - .L_480)
.L_480:
        /*0004*/ 	.word	0x00000082


	//----- nvinfo : EIATTR_KPARAM_INFO
	.align		4
.L_481:
        /*0008*/ 	.byte	0x04, 0x17
        /*000a*/ 	.short	(.L_483 - .L_482)
.L_482:
        /*000c*/ 	.word	0x00000000
        /*0010*/ 	.short	0x0002
        /*0012*/ 	.short	0x0010
        /*0014*/ 	.byte	0x00, 0xf0, 0x11, 0x00


	//----- nvinfo : EIATTR_KPARAM_INFO
	.align		4
.L_483:
        /*0018*/ 	.byte	0x04, 0x17
        /*001a*/ 	.short	(.L_485 - .L_484)
.L_484:
        /*001c*/ 	.word	0x00000000
        /*0020*/ 	.short	0x0001
        /*0022*/ 	.short	0x0008
        /*0024*/ 	.byte	0x00, 0xf5, 0x21, 0x00


	//----- nvinfo : EIATTR_KPARAM_INFO
	.align		4
.L_485:
        /*0028*/ 	.byte	0x04, 0x17
        /*002a*/ 	.short	(.L_487 - .L_486)
.L_486:
        /*002c*/ 	.word	0x00000000
        /*0030*/ 	.short	0x0000
        /*0032*/ 	.short	0x0000
        /*0034*/ 	.byte	0x00, 0xf5, 0x21, 0x00


	//----- nvinfo : EIATTR_SPARSE_MMA_MASK
	.align		4
.L_487:
        /*0038*/ 	.byte	0x03, 0x50
        /*003a*/ 	.short	0x0000


	//----- nvinfo : EIATTR_MAXREG_COUNT
	.align		4
        /*003c*/ 	.byte	0x03, 0x1b
        /*003e*/ 	.short	0x00ff


	//----- nvinfo : EIATTR_MERCURY_ISA_VERSION
	.align		4
        /*0040*/ 	.byte	0x03, 0x5f
        /*0042*/ 	.short	0x0101


	//----- nvinfo : EIATTR_VRC_CTA_INIT_COUNT
	.align		4
        /*0044*/ 	.byte	0x02, 0x4a
	.zero		1
	.zero		1


	//----- nvinfo : EIATTR_EXIT_INSTR_OFFSETS
	.align		4
        /*0048*/ 	.byte	0x04, 0x1c
        /*004a*/ 	.short	(.L_489 - .L_488)


	//   ....[0]....
.L_488:
        /*004c*/ 	.word	0x00000070


	//   ....[1]....
        /*0050*/ 	.word	0x000001c0


	//----- nvinfo : EIATTR_CRS_STACK_SIZE
	.align		4
.L_489:
        /*0054*/ 	.byte	0x04, 0x1e
        /*0056*/ 	.short	(.L_491 - .L_490)
.L_490:
        /*0058*/ 	.word	0x00000000


	//----- nvinfo : EIATTR_CBANK_PARAM_SIZE
	.align		4
.L_491:
        /*005c*/ 	.byte	0x03, 0x19
        /*005e*/ 	.short	0x0014


	//----- nvinfo : EIATTR_PARAM_CBANK
	.align		4
        /*0060*/ 	.byte	0x04, 0x0a
        /*0062*/ 	.short	(.L_493 - .L_492)
	.align		4
.L_492:
        /*0064*/ 	.word	index@(.nv.constant0._Z10sqrtKernelPfPKfi)
        /*0068*/ 	.short	0x0380
        /*006a*/ 	.short	0x0014


	//----- nvinfo : EIATTR_SW_WAR
	.align		4
.L_493:
        /*006c*/ 	.byte	0x04, 0x36
        /*006e*/ 	.short	(.L_495 - .L_494)
.L_494:
        /*0070*/ 	.word	0x00000008
.L_495:


//--------------------- .nv.info._Z15transposeKernelPfPKfPiS2_S2_S2_ii --------------------------
	.section	.nv.info._Z15transposeKernelPfPKfPiS2_S2_S2_ii,"",@"SHT_CUDA_INFO"
	.sectionflags	@""
	.align	4


	//----- nvinfo : EIATTR_CUDA_API_VERSION
	.align		4
        /*0000*/ 	.byte	0x04, 0x37
        /*0002*/ 	.short	(.L_497 - .L_496)
.L_496:
        /*0004*/ 	.word	0x00000082


	//----- nvinfo : EIATTR_KPARAM_INFO
	.align		4
.L_497:
        /*0008*/ 	.byte	0x04, 0x17
        /*000a*/ 	.short	(.L_499 - .L_498)
.L_498:
        /*000c*/ 	.word	0x00000000
        /*0010*/ 	.short	0x0007
        /*0012*/ 	.short	0x0034
        /*0014*/ 	.byte	0x00, 0xf0, 0x11, 0x00


	//----- nvinfo : EIATTR_KPARAM_INFO
	.align		4
.L_499:
        /*0018*/ 	.byte	0x04, 0x17
        /*001a*/ 	.short	(.L_501 - .L_500)
.L_500:
        /*001c*/ 	.word	0x00000000
        /*0020*/ 	.short	0x0006
        /*0022*/ 	.short	0x0030
        /*0024*/ 	.byte	0x00, 0xf0, 0x11, 0x00


	//----- nvinfo : EIATTR_KPARAM_INFO
	.align		4
.L_501:
        /*0028*/ 	.byte	0x04, 0x17
        /*002a*/ 	.short	(.L_503 - .L_502)
.L_502:
        /*002c*/ 	.word	0x00000000
        /*0030*/ 	.short	0x0005
        /*0032*/ 	.short	0x0028
        /*0034*/ 	.byte	0x00, 0xf5, 0x21, 0x00


	//----- nvinfo : EIATTR_KPARAM_INFO
	.align		4
.L_503:
        /*0038*/ 	.byte	0x04, 0x17
        /*003a*/ 	.short	(.L_505 - .L_504)
.L_504:
        /*003c*/ 	.word	0x00000000
        /*0040*/ 	.short	0x0004
        /*0042*/ 	.short	0x0020
        /*0044*/ 	.byte	0x00, 0xf5, 0x21, 0x00


	//----- nvinfo : EIATTR_KPARAM_INFO
	.align		4
.L_505:
        /*0048*/ 	.byte	0x04, 0x17
        /*004a*/ 	.short	(.L_507 - .L_506)
.L_506:
        /*004c*/ 	.word	0x00000000
        /*0050*/ 	.short	0x0003
        /*0052*/ 	.short	0x0018
        /*0054*/ 	.byte	0x00, 0xf5, 0x21, 0x00


	//----- nvinfo : EIATTR_KPARAM_INFO
	.align		4
.L_507:
        /*0058*/ 	.byte	0x04, 0x17
        /*005a*/ 	.short	(.L_509 - .L_508)
.L_508:
        /*005c*/ 	.word	0x00000000
        /*0060*/ 	.short	0x0002
        /*0062*/ 	.short	0x0010
        /*0064*/ 	.byte	0x00, 0xf5, 0x21, 0x00


	//----- nvinfo : EIATTR_KPARAM_INFO
	.align		4
.L_509:
        /*0068*/ 	.byte	0x04, 0x17
        /*006a*/ 	.short	(.L_511 - .L_510)
.L_510:
        /*006c*/ 	.word	0x00000000
        /*0070*/ 	.short	0x0001
        /*0072*/ 	.short	0x0008
        /*0074*/ 	.byte	0x00, 0xf5, 0x21, 0x00


	//----- nvinfo : EIATTR_KPARAM_INFO
	.align		4
.L_511:
        /*0078*/ 	.byte	0x04, 0x17
        /*007a*/ 	.short	(.L_513 - .L_512)
.L_512:
        /*007c*/ 	.word	0x00000000
        /*0080*/ 	.short	0x0000
        /*0082*/ 	.short	0x0000
        /*0084*/ 	.byte	0x00, 0xf5, 0x21, 0x00


	//----- nvinfo : EIATTR_SPARSE_MMA_MASK
	.align		4
.L_513:
        /*0088*/ 	.byte	0x03, 0x50
        /*008a*/ 	.short	0x0000


	//----- nvinfo : EIATTR_MAXREG_COUNT
	.align		4
        /*008c*/ 	.byte	0x03, 0x1b
        /*008e*/ 	.short	0x00ff


	//----- nvinfo : EIATTR_MERCURY_ISA_VERSION
	.align		4
        /*0090*/ 	.byte	0x03, 0x5f
        /*0092*/ 	.short	0x0101


	//----- nvinfo : EIATTR_VRC_CTA_INIT_COUNT
	.align		4
        /*0094*/ 	.byte	0x02, 0x4a
	.zero		1
	.zero		1


	//----- nvinfo : EIATTR_EXIT_INSTR_OFFSETS
	.align		4
        /*0098*/ 	.byte	0x04, 0x1c
        /*009a*/ 	.short	(.L_515 - .L_514)


	//   ....[0]....
.L_514:
        /*009c*/ 	.word	0x00000070


	//   ....[1]....
        /*00a0*/ 	.word	0x00004b00


	//----- nvinfo : EIATTR_CBANK_PARAM_SIZE
	.align		4
.L_515:
        /*00a4*/ 	.byte	0x03, 0x19
        /*00a6*/ 	.short	0x0038


	//----- nvinfo : EIATTR_PARAM_CBANK
	.align		4
        /*00a8*/ 	.byte	0x04, 0x0a
        /*00aa*/ 	.short	(.L_517 - .L_516)
	.align		4
.L_516:
        /*00ac*/ 	.word	index@(.nv.constant0._Z15transposeKernelPfPKfPiS2_S2_S2_ii)
        /*00b0*/ 	.short	0x0380
        /*00b2*/ 	.short	0x0038


	//----- nvinfo : EIATTR_SW_WAR
	.align		4
.L_517:
        /*00b4*/ 	.byte	0x04, 0x36
        /*00b6*/ 	.short	(.L_519 - .L_518)
.L_518:
        /*00b8*/ 	.word	0x00000008
.L_519:


//--------------------- .nv.info._Z14matmul2DKernelPfPKfS1_iii --------------------------
	.section	.nv.info._Z14matmul2DKernelPfPKfS1_iii,"",@"SHT_CUDA_INFO"
	.sectionflags	@""
	.align	4


	//----- nvinfo : EIATTR_CUDA_API_VERSION
	.align		4
        /*0000*/ 	.byte	0x04, 0x37
        /*0002*/ 	.short	(.L_521 - .L_520)
.L_520:
        /*0004*/ 	.word	0x00000082


	//----- nvinfo : EIATTR_KPARAM_INFO
	.align		4
.L_521:
        /*0008*/ 	.byte	0x04, 0x17
        /*000a*/ 	.short	(.L_523 - .L_522)
.L_522:
        /*000c*/ 	.word	0x00000000
        /*0010*/ 	.short	0x0005
        /*0012*/ 	.short	0x0020
        /*0014*/ 	.byte	0x00, 0xf0, 0x11, 0x00


	//----- nvinfo : EIATTR_KPARAM_INFO
	.align		4
.L_523:
        /*0018*/ 	.byte	0x04, 0x17
        /*001a*/ 	.short	(.L_525 - .L_524)
.L_524:
        /*001c*/ 	.word	0x00000000
        /*0020*/ 	.short	0x0004
        /*0022*/ 	.short	0x001c
        /*0024*/ 	.byte	0x00, 0xf0, 0x11, 0x00


	//----- nvinfo : EIATTR_KPARAM_INFO
	.align		4
.L_525:
        /*0028*/ 	.byte	0x04, 0x17
        /*002a*/ 	.short	(.L_527 - .L_526)
.L_526:
        /*002c*/ 	.word	0x00000000
        /*0030*/ 	.short	0x0003
        /*0032*/ 	.short	0x0018
        /*0034*/ 	.byte	0x00, 0xf0, 0x11, 0x00


	//----- nvinfo : EIATTR_KPARAM_INFO
	.align		4
.L_527:
        /*0038*/ 	.byte	0x04, 0x17
        /*003a*/ 	.short	(.L_529 - .L_528)
.L_528:
        /*003c*/ 	.word	0x00000000
        /*0040*/ 	.short	0x0002
        /*0042*/ 	.short	0x0010
        /*0044*/ 	.byte	0x00, 0xf5, 0x21, 0x00


	//----- nvinfo : EIATTR_KPARAM_INFO
	.align		4
.L_529:
        /*0048*/ 	.byte	0x04, 0x17
        /*004a*/ 	.short	(.L_531 - .L_530)
.L_530:
        /*004c*/ 	.word	0x00000000
        /*0050*/ 	.short	0x0001
        /*0052*/ 	.short	0x0008
        /*0054*/ 	.byte	0x00, 0xf5, 0x21, 0x00


	//----- nvinfo : EIATTR_KPARAM_INFO
	.align		4
.L_531:
        /*0058*/ 	.byte	0x04, 0x17
        /*005a*/ 	.short	(.L_533 - .L_532)
.L_532:
        /*005c*/ 	.word	0x00000000
        /*0060*/ 	.short	0x0000
        /*0062*/ 	.short	0x0000
        /*0064*/ 	.byte	0x00, 0xf5, 0x21, 0x00


	//----- nvinfo : EIATTR_SPARSE_MMA_MASK
	.align		4
.L_533:
        /*0068*/ 	.byte	0x03, 0x50
        /*006a*/ 	.short	0x0000


	//----- nvinfo : EIATTR_MAXREG_COUNT
	.align		4
        /*006c*/ 	.byte	0x03, 0x1b
        /*006e*/ 	.short	0x00ff


	//----- nvinfo : EIATTR_MERCURY_ISA_VERSION
	.align		4
        /*0070*/ 	.byte	0x03, 0x5f
        /*0072*/ 	.short	0x0101


	//----- nvinfo : EIATTR_VRC_CTA_INIT_COUNT
	.align		4
        /*0074*/ 	.byte	0x02, 0x4a
	.zero		1
	.zero		1


	//----- nvinfo : EIATTR_EXIT_INSTR_OFFSETS
	.align		4
        /*0078*/ 	.byte	0x04, 0x1c
        /*007a*/ 	.short	(.L_535 - .L_534)


	//   ....[0]....
.L_534:
        /*007c*/ 	.word	0x000000d0


	//   ....[1]....
        /*0080*/ 	.word	0x000008f0


	//----- nvinfo : EIATTR_CBANK_PARAM_SIZE
	.align		4
.L_535:
        /*0084*/ 	.byte	0x03, 0x19
        /*0086*/ 	.short	0x0024


	//----- nvinfo : EIATTR_PARAM_CBANK
	.align		4
        /*0088*/ 	.byte	0x04, 0x0a
        /*008a*/ 	.short	(.L_537 - .L_536)
	.align		4
.L_536:
        /*008c*/ 	.word	index@(.nv.constant0._Z14matmul2DKernelPfPKfS1_iii)
        /*0090*/ 	.short	0x0380
        /*0092*/ 	.short	0x0024


	//----- nvinfo : EIATTR_SW_WAR
	.align		4
.L_537:
        /*0094*/ 	.byte	0x04, 0x36
        /*0096*/ 	.short	(.L_539 - .L_538)
.L_538:
        /*0098*/ 	.word	0x00000008
.L_539:


//--------------------- .nv.info._Z14matmul3DKernelPfPKfS1_iiii --------------------------
	.section	.nv.info._Z14matmul3DKernelPfPKfS1_iiii,"",@"SHT_CUDA_INFO"
	.sectionflags	@""
	.align	4


	//----- nvinfo : EIATTR_CUDA_API_VERSION
	.align		4
        /*0000*/ 	.byte	0x04, 0x37
        /*0002*/ 	.short	(.L_541 - .L_540)
.L_540:
        /*0004*/ 	.word	0x00000082


	//----- nvinfo : EIATTR_KPARAM_INFO
	.align		4
.L_541:
        /*0008*/ 	.byte	0x04, 0x17
        /*000a*/ 	.short	(.L_543 - .L_542)
.L_542:
        /*000c*/ 	.word	0x00000000
        /*0010*/ 	.short	0x0006
        /*0012*/ 	.short	0x0024
        /*0014*/ 	.byte	0x00, 0xf0, 0x11, 0x00


	//----- nvinfo : EIATTR_KPARAM_INFO
	.align		4
.L_543:
        /*0018*/ 	.byte	0x04, 0x17
        /*001a*/ 	.short	(.L_545 - .L_544)
.L_544:
        /*001c*/ 	.word	0x00000000
        /*0020*/ 	.short	0x0005
        /*0022*/ 	.short	0x0020
        /*0024*/ 	.byte	0x00, 0xf0, 0x11, 0x00


	//----- nvinfo : EIATTR_KPARAM_INFO
	.align		4
.L_545:
        /*0028*/ 	.byte	0x04, 0x17
        /*002a*/ 	.short	(.L_547 - .L_546)
.L_546:
        /*002c*/ 	.word	0x00000000
        /*0030*/ 	.short	0x0004
        /*0032*/ 	.short	0x001c
        /*0034*/ 	.byte	0x00, 0xf0, 0x11, 0x00


	//----- nvinfo : EIATTR_KPARAM_INFO
	.align		4
.L_547:
        /*0038*/ 	.byte	0x04, 0x17
        /*003a*/ 	.short	(.L_549 - .L_548)
.L_548:
        /*003c*/ 	.word	0x00000000
        /*0040*/ 	.short	0x0003
        /*0042*/ 	.short	0x0018
        /*0044*/ 	.byte	0x00, 0xf0, 0x11, 0x00


	//----- nvinfo : EIATTR_KPARAM_INFO
	.align		4
.L_549:
        /*0048*/ 	.byte	0x04, 0x17
        /*004a*/ 	.short	(.L_551 - .L_550)
.L_550:
        /*004c*/ 	.word	0x00000000
        /*0050*/ 	.short	0x0002
        /*0052*/ 	.short	0x0010
        /*0054*/ 	.byte	0x00, 0xf5, 0x21, 0x00


	//----- nvinfo : EIATTR_KPARAM_INFO
	.align		4
.L_551:
        /*0058*/ 	.byte	0x04, 0x17
        /*005a*/ 	.short	(.L_553 - .L_552)
.L_552:
        /*005c*/ 	.word	0x00000000
        /*0060*/ 	.short	0x0001
        /*0062*/ 	.short	0x0008
        /*0064*/ 	.byte	0x00, 0xf5, 0x21, 0x00


	//----- nvinfo : EIATTR_KPARAM_INFO
	.align		4
.L_553:
        /*0068*/ 	.byte	0x04, 0x17
        /*006a*/ 	.short	(.L_555 - .L_554)
.L_554:
        /*006c*/ 	.word	0x00000000
        /*0070*/ 	.short	0x0000
        /*0072*/ 	.short	0x0000
        /*0074*/ 	.byte	0x00, 0xf5, 0x21, 0x00


	//----- nvinfo : EIATTR_SPARSE_MMA_MASK
	.align		4
.L_555:
        /*0078*/ 	.byte	0x03, 0x50
        /*007a*/ 	.short	0x0000


	//----- nvinfo : EIATTR_MAXREG_COUNT
	.align		4
        /*007c*/ 	.byte	0x03, 0x1b
        /*007e*/ 	.short	0x00ff


	//----- nvinfo : EIATTR_MERCURY_ISA_VERSION
	.align		4
        /*0080*/ 	.byte	0x03, 0x5f
        /*0082*/ 	.short	0x0101


	//----- nvinfo : EIATTR_VRC_CTA_INIT_COUNT
	.align		4
        /*0084*/ 	.byte	0x02, 0x4a
	.zero		1
	.zero		1


	//----- nvinfo : EIATTR_EXIT_INSTR_OFFSETS
	.align		4
        /*0088*/ 	.byte	0x04, 0x1c
        /*008a*/ 	.short	(.L_557 - .L_556)


	//   ....[0]....
.L_556:
        /*008c*/ 	.word	0x00000130


	//   ....[1]....
        /*0090*/ 	.word	0x00000920


	//----- nvinfo : EIATTR_CBANK_PARAM_SIZE
	.align		4
.L_557:
        /*0094*/ 	.byte	0x03, 0x19
        /*0096*/ 	.short	0x0028


	//----- nvinfo : EIATTR_PARAM_CBANK
	.align		4
        /*0098*/ 	.byte	0x04, 0x0a
        /*009a*/ 	.short	(.L_559 - .L_558)
	.align		4
.L_558:
        /*009c*/ 	.word	index@(.nv.constant0._Z14matmul3DKernelPfPKfS1_iiii)
        /*00a0*/ 	.short	0x0380
        /*00a2*/ 	.short	0x0028


	//----- nvinfo : EIATTR_SW_WAR
	.align		4
.L_559:
        /*00a4*/ 	.byte	0x04, 0x36
        /*00a6*/ 	.short	(.L_561 - .L_560)
.L_560:
        /*00a8*/ 	.word	0x00000008
.L_561:


//--------------------- .nv.info._Z15bernoulliKernelPffij --------------------------
	.section	.nv.info._Z15bernoulliKernelPffij,"",@"SHT_CUDA_INFO"
	.sectionflags	@""
	.align	4


	//----- nvinfo : EIATTR_CUDA_API_VERSION
	.align		4
        /*0000*/ 	.byte	0x04, 0x37
        /*0002*/ 	.short	(.L_563 - .L_562)
.L_562:
        /*0004*/ 	.word	0x00000082


	//----- nvinfo : EIATTR_KPARAM_INFO
	.align		4
.L_563:
        /*0008*/ 	.byte	0x04, 0x17
        /*000a*/ 	.short	(.L_565 - .L_564)
.L_564:
        /*000c*/ 	.word	0x00000000
        /*0010*/ 	.short	0x0003
        /*0012*/ 	.short	0x0010
        /*0014*/ 	.byte	0x00, 0xf0, 0x11, 0x00


	//----- nvinfo : EIATTR_KPARAM_INFO
	.align		4
.L_565:
        /*0018*/ 	.byte	0x04, 0x17
        /*001a*/ 	.short	(.L_567 - .L_566)
.L_566:
        /*001c*/ 	.word	0x00000000
        /*0020*/ 	.short	0x0002
        /*0022*/ 	.short	0x000c
        /*0024*/ 	.byte	0x00, 0xf0, 0x11, 0x00


	//----- nvinfo : EIATTR_KPARAM_INFO
	.align		4
.L_567:
        /*0028*/ 	.byte	0x04, 0x17
        /*002a*/ 	.short	(.L_569 - .L_568)
.L_568:
        /*002c*/ 	.word	0x00000000
        /*0030*/ 	.short	0x0001
        /*0032*/ 	.short	0x0008
        /*0034*/ 	.byte	0x00, 0xf0, 0x11, 0x00


	//----- nvinfo : EIATTR_KPARAM_INFO
	.align		4
.L_569:
        /*0038*/ 	.byte	0x04, 0x17
        /*003a*/ 	.short	(.L_571 - .L_570)
.L_570:
        /*003c*/ 	.word	0x00000000
        /*0040*/ 	.short	0x0000
        /*0042*/ 	.short	0x0000
        /*0044*/ 	.byte	0x00, 0xf5, 0x21, 0x00


	//----- nvinfo : EIATTR_SPARSE_MMA_MASK
	.align		4
.L_571:
        /*0048*/ 	.byte	0x03, 0x50
        /*004a*/ 	.short	0x0000


	//----- nvinfo : EIATTR_MAXREG_COUNT
	.align		4
        /*004c*/ 	.byte	0x03, 0x1b
        /*004e*/ 	.short	0x00ff


	//----- nvinfo : EIATTR_MERCURY_ISA_VERSION
	.align		4
        /*0050*/ 	.byte	0x03, 0x5f
        /*0052*/ 	.short	0x0101


	//----- nvinfo : EIATTR_VRC_CTA_INIT_COUNT
	.align		4
        /*0054*/ 	.byte	0x02, 0x4a
	.zero		1
	.zero		1


	//----- nvinfo : EIATTR_EXIT_INSTR_OFFSETS
	.align		4
        /*0058*/ 	.byte	0x04, 0x1c
        /*005a*/ 	.short	(.L_573 - .L_572)


	//   ....[0]....
.L_572:
        /*005c*/ 	.word	0x00000070


	//   ....[1]....
        /*0060*/ 	.word	0x00000140


	//----- nvinfo : EIATTR_CBANK_PARAM_SIZE
	.align		4
.L_573:
        /*0064*/ 	.byte	0x03, 0x19
        /*0066*/ 	.short	0x0014


	//----- nvinfo : EIATTR_PARAM_CBANK
	.align		4
        /*0068*/ 	.byte	0x04, 0x0a
        /*006a*/ 	.short	(.L_575 - .L_574)
	.align		4
.L_574:
        /*006c*/ 	.word	index@(.nv.constant0._Z15bernoulliKernelPffij)
        /*0070*/ 	.short	0x0380
        /*0072*/ 	.short	0x0014


	//----- nvinfo : EIATTR_SW_WAR
	.align		4
.L_575:
        /*0074*/ 	.byte	0x04, 0x36
        /*0076*/ 	.short	(.L_577 - .L_576)
.L_576:
        /*0078*/ 	.word	0x00000008
.L_577:


//--------------------- .nv.info._Z22softmaxNormalizeKernelPfPKfiii --------------------------
	.section	.nv.info._Z22softmaxNormalizeKernelPfPKfiii,"",@"SHT_CUDA_INFO"
	.sectionflags	@""
	.align	4


	//----- nvinfo : EIATTR_CUDA_API_VERSION
	.align		4
        /*0000*/ 	.byte	0x04, 0x37
        /*0002*/ 	.short	(.L_579 - .L_578)
.L_578:
        /*0004*/ 	.word	0x00000082


	//----- nvinfo : EIATTR_KPARAM_INFO
	.align		4
.L_579:
        /*0008*/ 	.byte	0x04, 0x17
        /*000a*/ 	.short	(.L_581 - .L_580)
.L_580:
        /*000c*/ 	.word	0x00000000
        /*0010*/ 	.short	0x0004
        /*0012*/ 	.short	0x0018
        /*0014*/ 	.byte	0x00, 0xf0, 0x11, 0x00


	//----- nvinfo : EIATTR_KPARAM_INFO
	.align		4
.L_581:
        /*0018*/ 	.byte	0x04, 0x17
        /*001a*/ 	.short	(.L_583 - .L_582)
.L_582:
        /*001c*/ 	.word	0x00000000
        /*0020*/ 	.short	0x0003
        /*0022*/ 	.short	0x0014
        /*0024*/ 	.byte	0x00, 0xf0, 0x11, 0x00


	//----- nvinfo : EIATTR_KPARAM_INFO
	.align		4
.L_583:
        /*0028*/ 	.byte	0x04, 0x17
        /*002a*/ 	.short	(.L_585 - .L_584)
.L_584:
        /*002c*/ 	.word	0x00000000
        /*0030*/ 	.short	0x0002
        /*0032*/ 	.short	0x0010
        /*0034*/ 	.byte	0x00, 0xf0, 0x11, 0x00


	//----- nvinfo : EIATTR_KPARAM_INFO
	.align		4
.L_585:
        /*0038*/ 	.byte	0x04, 0x17
        /*003a*/ 	.short	(.L_587 - .L_586)
.L_586:
        /*003c*/ 	.word	0x00000000
        /*0040*/ 	.short	0x0001
        /*0042*/ 	.short	0x0008
        /*0044*/ 	.byte	0x00, 0xf5, 0x21, 0x00


	//----- nvinfo : EIATTR_KPARAM_INFO
	.align		4
.L_587:
        /*0048*/ 	.byte	0x04, 0x17
        /*004a*/ 	.short	(.L_589 - .L_588)
.L_588:
        /*004c*/ 	.word	0x00000000
        /*0050*/ 	.short	0x0000
        /*0052*/ 	.short	0x0000
        /*0054*/ 	.byte	0x00, 0xf5, 0x21, 0x00


	//----- nvinfo : EIATTR_SPARSE_MMA_MASK
	.align		4
.L_589:
        /*0058*/ 	.byte	0x03, 0x50
        /*005a*/ 	.short	0x0000


	//----- nvinfo : EIATTR_MAXREG_COUNT
	.align		4
        /*005c*/ 	.byte	0x03, 0x1b
        /*005e*/ 	.short	0x00ff


	//----- nvinfo : EIATTR_MERCURY_ISA_VERSION
	.align		4
        /*0060*/ 	.byte	0x03, 0x5f
        /*0062*/ 	.short	0x0101


	//----- nvinfo : EIATTR_VRC_CTA_INIT_COUNT
	.align		4
        /*0064*/ 	.byte	0x02, 0x4a
	.zero		1
	.zero		1


	//----- nvinfo : EIATTR_EXIT_INSTR_OFFSETS
	.align		4
        /*0068*/ 	.byte	0x04, 0x1c
        /*006a*/ 	.short	(.L_591 - .L_590)


	//   ....[0]....
.L_590:
        /*006c*/ 	.word	0x000000a0


	//   ....[1]....
        /*0070*/ 	.word	0x000001f0


	//   ....[2]....
        /*0074*/ 	.word	0x00000c00


	//   ....[3]....
        /*0078*/ 	.word	0x00001120


	//   ....[4]....
        /*007c*/ 	.word	0x00001410


	//   ....[5]....
        /*0080*/ 	.word	0x00001570


	//----- nvinfo : EIATTR_CRS_STACK_SIZE
	.align		4
.L_591:
        /*0084*/ 	.byte	0x04, 0x1e
        /*0086*/ 	.short	(.L_593 - .L_592)
.L_592:
        /*0088*/ 	.word	0x00000000


	//----- nvinfo : EIATTR_CBANK_PARAM_SIZE
	.align		4
.L_593:
        /*008c*/ 	.byte	0x03, 0x19
        /*008e*/ 	.short	0x001c


	//----- nvinfo : EIATTR_PARAM_CBANK
	.align		4
        /*0090*/ 	.byte	0x04, 0x0a
        /*0092*/ 	.short	(.L_595 - .L_594)
	.align		4
.L_594:
        /*0094*/ 	.word	index@(.nv.constant0._Z22softmaxNormalizeKernelPfPKfiii)
        /*0098*/ 	.short	0x0380
        /*009a*/ 	.short	0x001c


	//----- nvinfo : EIATTR_SW_WAR
	.align		4
.L_595:
        /*009c*/ 	.byte	0x04, 0x36
        /*009e*/ 	.short	(.L_597 - .L_596)
.L_596:
        /*00a0*/ 	.word	0x00000008
.L_597:


//--------------------- .nv.info._Z19softmaxExpSumKernelPfS_PKfS1_iii --------------------------
	.section	.nv.info._Z19softmaxExpSumKernelPfS_PKfS1_iii,"",@"SHT_CUDA_INFO"
	.sectionflags	@""
	.align	4


	//----- nvinfo : EIATTR_CUDA_API_VERSION
	.align		4
        /*0000*/ 	.byte	0x04, 0x37
        /*0002*/ 	.short	(.L_599 - .L_598)
.L_598:
        /*0004*/ 	.word	0x00000082


	//----- nvinfo : EIATTR_KPARAM_INFO
	.align		4
.L_599:
        /*0008*/ 	.byte	0x04, 0x17
        /*000a*/ 	.short	(.L_601 - .L_600)
.L_600:
        /*000c*/ 	.word	0x00000000
        /*0010*/ 	.short	0x0006
        /*0012*/ 	.short	0x0028
        /*0014*/ 	.byte	0x00, 0xf0, 0x11, 0x00


	//----- nvinfo : EIATTR_KPARAM_INFO
	.align		4
.L_601:
        /*0018*/ 	.byte	0x04, 0x17
        /*001a*/ 	.short	(.L_603 - .L_602)
.L_602:
        /*001c*/ 	.word	0x00000000
        /*0020*/ 	.short	0x0005
        /*0022*/ 	.short	0x0024
        /*0024*/ 	.byte	0x00, 0xf0, 0x11, 0x00


	//----- nvinfo : EIATTR_KPARAM_INFO
	.align		4
.L_603:
        /*0028*/ 	.byte	0x04, 0x17
        /*002a*/ 	.short	(.L_605 - .L_604)
.L_604:
        /*002c*/ 	.word	0x00000000
        /*0030*/ 	.short	0x0004
        /*0032*/ 	.short	0x0020
        /*0034*/ 	.byte	0x00, 0xf0, 0x11, 0x00


	//----- nvinfo : EIATTR_KPARAM_INFO
	.align		4
.L_605:
        /*0038*/ 	.byte	0x04, 0x17
        /*003a*/ 	.short	(.L_607 - .L_606)
.L_606:
        /*003c*/ 	.word	0x00000000
        /*0040*/ 	.short	0x0003
        /*0042*/ 	.short	0x0018
        /*0044*/ 	.byte	0x00, 0xf5, 0x21, 0x00


	//----- nvinfo : EIATTR_KPARAM_INFO
	.align		4
.L_607:
        /*0048*/ 	.byte	0x04, 0x17
        /*004a*/ 	.short	(.L_609 - .L_608)
.L_608:
        /*004c*/ 	.word	0x00000000
        /*0050*/ 	.short	0x0002
        /*0052*/ 	.short	0x0010
        /*0054*/ 	.byte	0x00, 0xf5, 0x21, 0x00


	//----- nvinfo : EIATTR_KPARAM_INFO
	.align		4
.L_609:
        /*0058*/ 	.byte	0x04, 0x17
        /*005a*/ 	.short	(.L_611 - .L_610)
.L_610:
        /*005c*/ 	.word	0x00000000
        /*0060*/ 	.short	0x0001
        /*0062*/ 	.short	0x0008
        /*0064*/ 	.byte	0x00, 0xf5, 0x21, 0x00


	//----- nvinfo : EIATTR_KPARAM_INFO
	.align		4
.L_611:
        /*0068*/ 	.byte	0x04, 0x17
        /*006a*/ 	.short	(.L_613 - .L_612)
.L_612:
        /*006c*/ 	.word	0x00000000
        /*0070*/ 	.short	0x0000
        /*0072*/ 	.short	0x0000
        /*0074*/ 	.byte	0x00, 0xf5, 0x21, 0x00


	//----- nvinfo : EIATTR_SPARSE_MMA_MASK
	.align		4
.L_613:
        /*0078*/ 	.byte	0x03, 0x50
        /*007a*/ 	.short	0x0000


	//----- nvinfo : EIATTR_MAXREG_COUNT
	.align		4
        /*007c*/ 	.byte	0x03, 0x1b
        /*007e*/ 	.short	0x00ff


	//----- nvinfo : EIATTR_MERCURY_ISA_VERSION
	.align		4
        /*0080*/ 	.byte	0x03, 0x5f
        /*0082*/ 	.short	0x0101


	//----- nvinfo : EIATTR_VRC_CTA_INIT_COUNT
	.align		4
        /*0084*/ 	.byte	0x02, 0x4a
	.zero		1
	.zero		1


	//----- nvinfo : EIATTR_EXIT_INSTR_OFFSETS
	.align		4
        /*0088*/ 	.byte	0x04, 0x1c
        /*008a*/ 	.short	(.L_615 - .L_614)


	//   ....[0]....
.L_614:
        /*008c*/ 	.word	0x00000090


	//   ....[1]....
        /*0090*/ 	.word	0x00001400


	//----- nvinfo : EIATTR_CBANK_PARAM_SIZE
	.align		4
.L_615:
        /*0094*/ 	.byte	0x03, 0x19
        /*0096*/ 	.short	0x002c


	//----- nvinfo : EIATTR_PARAM_CBANK
	.align		4
        /*0098*/ 	.byte	0x04, 0x0a
        /*009a*/ 	.short	(.L_617 - .L_616)
	.align		4
.L_616:
        /*009c*/ 	.word	index@(.nv.constant0._Z19softmaxExpSumKernelPfS_PKfS1_iii)
        /*00a0*/ 	.short	0x0380
        /*00a2*/ 	.short	0x002c


	//----- nvinfo : EIATTR_SW_WAR
	.align		4
.L_617:
        /*00a4*/ 	.byte	0x04, 0x36
        /*00a6*/ 	.short	(.L_619 - .L_618)
.L_618:
        /*00a8*/ 	.word	0x00000008
.L_619:


//--------------------- .nv.info._Z16softmaxMaxKernelPfPKfiii --------------------------
	.section	.nv.info._Z16softmaxMaxKernelPfPKfiii,"",@"SHT_CUDA_INFO"
	.sectionflags	@""
	.align	4


	//----- nvinfo : EIATTR_CUDA_API_VERSION
	.align		4
        /*0000*/ 	.byte	0x04, 0x37
        /*0002*/ 	.short	(.L_621 - .L_620)
.L_620:
        /*0004*/ 	.word	0x00000082


	//----- nvinfo : EIATTR_KPARAM_INFO
	.align		4
.L_621:
        /*0008*/ 	.byte	0x04, 0x17
        /*000a*/ 	.short	(.L_623 - .L_622)
.L_622:
        /*000c*/ 	.word	0x00000000
        /*0010*/ 	.short	0x0004
        /*0012*/ 	.short	0x0018
        /*0014*/ 	.byte	0x00, 0xf0, 0x11, 0x00


	//----- nvinfo : EIATTR_KPARAM_INFO
	.align		4
.L_623:
        /*0018*/ 	.byte	0x04, 0x17
        /*001a*/ 	.short	(.L_625 - .L_624)
.L_624:
        /*001c*/ 	.word	0x00000000
        /*0020*/ 	.short	0x0003
        /*0022*/ 	.short	0x0014
        /*0024*/ 	.byte	0x00, 0xf0, 0x11, 0x00


	//----- nvinfo : EIATTR_KPARAM_INFO
	.align		4
.L_625:
        /*0028*/ 	.byte	0x04, 0x17
        /*002a*/ 	.short	(.L_627 - .L_626)
.L_626:
        /*002c*/ 	.word	0x00000000
        /*0030*/ 	.short	0x0002
        /*0032*/ 	.short	0x0010
        /*0034*/ 	.byte	0x00, 0xf0, 0x11, 0x00


	//----- nvinfo : EIATTR_KPARAM_INFO
	.align		4
.L_627:
        /*0038*/ 	.byte	0x04, 0x17
        /*003a*/ 	.short	(.L_629 - .L_628)
.L_628:
        /*003c*/ 	.word	0x00000000
        /*0040*/ 	.short	0x0001
        /*0042*/ 	.short	0x0008
        /*0044*/ 	.byte	0x00, 0xf5, 0x21, 0x00


	//----- nvinfo : EIATTR_KPARAM_INFO
	.align		4
.L_629:
        /*0048*/ 	.byte	0x04, 0x17
        /*004a*/ 	.short	(.L_631 - .L_630)
.L_630:
        /*004c*/ 	.word	0x00000000
        /*0050*/ 	.short	0x0000
        /*0052*/ 	.short	0x0000
        /*0054*/ 	.byte	0x00, 0xf5, 0x21, 0x00


	//----- nvinfo : EIATTR_SPARSE_MMA_MASK
	.align		4
.L_631:
        /*0058*/ 	.byte	0x03, 0x50
        /*005a*/ 	.short	0x0000


	//----- nvinfo : EIATTR_MAXREG_COUNT
	.align		4
        /*005c*/ 	.byte	0x03, 0x1b
        /*005e*/ 	.short	0x00ff


	//----- nvinfo : EIATTR_MERCURY_ISA_VERSION
	.align		4
        /*0060*/ 	.byte	0x03, 0x5f
        /*0062*/ 	.short	0x0101


	//----- nvinfo : EIATTR_VRC_CTA_INIT_COUNT
	.align		4
        /*0064*/ 	.byte	0x02, 0x4a
	.zero		1
	.zero		1


	//----- nvinfo : EIATTR_EXIT_INSTR_OFFSETS
	.align		4
        /*0068*/ 	.byte	0x04, 0x1c
        /*006a*/ 	.short	(.L_633 - .L_632)


	//   ....[0]....
.L_632:
        /*006c*/ 	.word	0x00000090


	//   ....[1]....
        /*0070*/ 	.word	0x000009f0


	//----- nvinfo : EIATTR_CBANK_PARAM_SIZE
	.align		4
.L_633:
        /*0074*/ 	.byte	0x03, 0x19
        /*0076*/ 	.short	0x001c


	//----- nvinfo : EIATTR_PARAM_CBANK
	.align		4
        /*0078*/ 	.byte	0x04, 0x0a
        /*007a*/ 	.short	(.L_635 - .L_634)
	.align		4
.L_634:
        /*007c*/ 	.word	index@(.nv.constant0._Z16softmaxMaxKernelPfPKfiii)
        /*0080*/ 	.short	0x0380
        /*0082*/ 	.short	0x001c


	//----- nvinfo : EIATTR_SW_WAR
	.align		4
.L_635:
        /*0084*/ 	.byte	0x04, 0x36
        /*0086*/ 	.short	(.L_637 - .L_636)
.L_636:
        /*0088*/ 	.word	0x00000008
.L_637:


//--------------------- .nv.info._Z20reluDerivativeKernelPfPKfi --------------------------
	.section	.nv.info._Z20reluDerivativeKernelPfPKfi,"",@"SHT_CUDA_INFO"
	.sectionflags	@""
	.align	4


	//----- nvinfo : EIATTR_CUDA_API_VERSION
	.align		4
        /*0000*/ 	.byte	0x04, 0x37
        /*0002*/ 	.short	(.L_639 - .L_638)
.L_638:
        /*0004*/ 	.word	0x00000082


	//----- nvinfo : EIATTR_KPARAM_INFO
	.align		4
.L_639:
        /*0008*/ 	.byte	0x04, 0x17
        /*000a*/ 	.short	(.L_641 - .L_640)
.L_640:
        /*000c*/ 	.word	0x00000000
        /*0010*/ 	.short	0x0002
        /*0012*/ 	.short	0x0010
        /*0014*/ 	.byte	0x00, 0xf0, 0x11, 0x00


	//----- nvinfo : EIATTR_KPARAM_INFO
	.align		4
.L_641:
        /*0018*/ 	.byte	0x04, 0x17
        /*001a*/ 	.short	(.L_643 - .L_642)
.L_642:
        /*001c*/ 	.word	0x00000000
        /*0020*/ 	.short	0x0001
        /*0022*/ 	.short	0x0008
        /*0024*/ 	.byte	0x00, 0xf5, 0x21, 0x00


	//----- nvinfo : EIATTR_KPARAM_INFO
	.align		4
.L_643:
        /*0028*/ 	.byte	0x04, 0x17
        /*002a*/ 	.short	(.L_645 - .L_644)
.L_644:
        /*002c*/ 	.word	0x00000000
        /*0030*/ 	.short	0x0000
        /*0032*/ 	.short	0x0000
        /*0034*/ 	.byte	0x00, 0xf5, 0x21, 0x00


	//----- nvinfo : EIATTR_SPARSE_MMA_MASK
	.align		4
.L_645:
        /*0038*/ 	.byte	0x03, 0x50
        /*003a*/ 	.short	0x0000


	//----- nvinfo : EIATTR_MAXREG_COUNT
	.align		4
        /*003c*/ 	.byte	0x03, 0x1b
        /*003e*/ 	.short	0x00ff


	//----- nvinfo : EIATTR_MERCURY_ISA_VERSION
	.align		4
        /*0040*/ 	.byte	0x03, 0x5f
        /*0042*/ 	.short	0x0101


	//----- nvinfo : EIATTR_VRC_CTA_INIT_COUNT
	.align		4
        /*0044*/ 	.byte	0x02, 0x4a
	.zero		1
	.zero		1


	//----- nvinfo : EIATTR_EXIT_INSTR_OFFSETS
	.align		4
        /*0048*/ 	.byte	0x04, 0x1c
        /*004a*/ 	.short	(.L_647 - .L_646)


	//   ....[0]....
.L_646:
        /*004c*/ 	.word	0x00000070


	//   ....[1]....
        /*0050*/ 	.word	0x00000100


	//----- nvinfo : EIATTR_CBANK_PARAM_SIZE
	.align		4
.L_647:
        /*0054*/ 	.byte	0x03, 0x19
        /*0056*/ 	.short	0x0014


	//----- nvinfo : EIATTR_PARAM_CBANK
	.align		4
        /*0058*/ 	.byte	0x04, 0x0a
        /*005a*/ 	.short	(.L_649 - .L_648)
	.align		4
.L_648:
        /*005c*/ 	.word	index@(.nv.constant0._Z20reluDerivativeKernelPfPKfi)
        /*0060*/ 	.short	0x0380
        /*0062*/ 	.short	0x0014


	//----- nvinfo : EIATTR_SW_WAR
	.align		4
.L_649:
        /*0064*/ 	.byte	0x04, 0x36
        /*0066*/ 	.short	(.L_651 - .L_650)
.L_650:
        /*0068*/ 	.word	0x00000008
.L_651:


//--------------------- .nv.info._Z10reluKernelPfPKfi --------------------------
	.section	.nv.info._Z10reluKernelPfPKfi,"",@"SHT_CUDA_INFO"
	.sectionflags	@""
	.align	4


	//----- nvinfo : EIATTR_CUDA_API_VERSION
	.align		4
        /*0000*/ 	.byte	0x04, 0x37
        /*0002*/ 	.short	(.L_653 - .L_652)
.L_652:
        /*0004*/ 	.word	0x00000082


	//----- nvinfo : EIATTR_KPARAM_INFO
	.align		4
.L_653:
        /*0008*/ 	.byte	0x04, 0x17
        /*000a*/ 	.short	(.L_655 - .L_654)
.L_654:
        /*000c*/ 	.word	0x00000000
        /*0010*/ 	.short	0x0002
        /*0012*/ 	.short	0x0010
        /*0014*/ 	.byte	0x00, 0xf0, 0x11, 0x00


	//----- nvinfo : EIATTR_KPARAM_INFO
	.align		4
.L_655:
        /*0018*/ 	.byte	0x04, 0x17
        /*001a*/ 	.short	(.L_657 - .L_656)
.L_656:
        /*001c*/ 	.word	0x00000000
        /*0020*/ 	.short	0x0001
        /*0022*/ 	.short	0x0008
        /*0024*/ 	.byte	0x00, 0xf5, 0x21, 0x00


	//----- nvinfo : EIATTR_KPARAM_INFO
	.align		4
.L_657:
        /*0028*/ 	.byte	0x04, 0x17
        /*002a*/ 	.short	(.L_659 - .L_658)
.L_658:
        /*002c*/ 	.word	0x00000000
        /*0030*/ 	.short	0x0000
        /*0032*/ 	.short	0x0000
        /*0034*/ 	.byte	0x00, 0xf5, 0x21, 0x00


	//----- nvinfo : EIATTR_SPARSE_MMA_MASK
	.align		4
.L_659:
        /*0038*/ 	.byte	0x03, 0x50
        /*003a*/ 	.short	0x0000


	//----- nvinfo : EIATTR_MAXREG_COUNT
	.align		4
        /*003c*/ 	.byte	0x03, 0x1b
        /*003e*/ 	.short	0x00ff


	//----- nvinfo : EIATTR_MERCURY_ISA_VERSION
	.align		4
        /*0040*/ 	.byte	0x03, 0x5f
        /*0042*/ 	.short	0x0101


	//----- nvinfo : EIATTR_VRC_CTA_INIT_COUNT
	.align		4
        /*0044*/ 	.byte	0x02, 0x4a
	.zero		1
	.zero		1


	//----- nvinfo : EIATTR_EXIT_INSTR_OFFSETS
	.align		4
        /*0048*/ 	.byte	0x04, 0x1c
        /*004a*/ 	.short	(.L_661 - .L_660)


	//   ....[0]....
.L_660:
        /*004c*/ 	.word	0x00000070


	//   ....[1]....
        /*0050*/ 	.word	0x00000100


	//----- nvinfo : EIATTR_CBANK_PARAM_SIZE
	.align		4
.L_661:
        /*0054*/ 	.byte	0x03, 0x19
        /*0056*/ 	.short	0x0014


	//----- nvinfo : EIATTR_PARAM_CBANK
	.align		4
        /*0058*/ 	.byte	0x04, 0x0a
        /*005a*/ 	.short	(.L_663 - .L_662)
	.align		4
.L_662:
        /*005c*/ 	.word	index@(.nv.constant0._Z10reluKernelPfPKfi)
        /*0060*/ 	.short	0x0380
        /*0062*/ 	.short	0x0014


	//----- nvinfo : EIATTR_SW_WAR
	.align		4
.L_663:
        /*0064*/ 	.byte	0x04, 0x36
        /*0066*/ 	.short	(.L_665 - .L_664)
.L_664:
        /*0068*/ 	.word	0x00000008
.L_665:


//--------------------- .nv.info._Z9mulKernelPfPKfS1_PiS2_S2_S2_ii --------------------------
	.section	.nv.info._Z9mulKernelPfPKfS1_PiS2_S2_S2_ii,"",@"SHT_CUDA_INFO"
	.sectionflags	@""
	.align	4


	//----- nvinfo : EIATTR_CUDA_API_VERSION
	.align		4
        /*0000*/ 	.byte	0x04, 0x37
        /*0002*/ 	.short	(.L_667 - .L_666)
.L_666:
        /*0004*/ 	.word	0x00000082


	//----- nvinfo : EIATTR_KPARAM_INFO
	.align		4
.L_667:
        /*0008*/ 	.byte	0x04, 0x17
        /*000a*/ 	.short	(.L_669 - .L_668)
.L_668:
        /*000c*/ 	.word	0x00000000
        /*0010*/ 	.short	0x0008
        /*0012*/ 	.short	0x003c
        /*0014*/ 	.byte	0x00, 0xf0, 0x11, 0x00


	//----- nvinfo : EIATTR_KPARAM_INFO
	.align		4
.L_669:
        /*0018*/ 	.byte	0x04, 0x17
        /*001a*/ 	.short	(.L_671 - .L_670)
.L_670:
        /*001c*/ 	.word	0x00000000
        /*0020*/ 	.short	0x0007
        /*0022*/ 	.short	0x0038
        /*0024*/ 	.byte	0x00, 0xf0, 0x11, 0x00


	//----- nvinfo : EIATTR_KPARAM_INFO
	.align		4
.L_671:
        /*0028*/ 	.byte	0x04, 0x17
        /*002a*/ 	.short	(.L_673 - .L_672)
.L_672:
        /*002c*/ 	.word	0x00000000
        /*0030*/ 	.short	0x0006
        /*0032*/ 	.short	0x0030
        /*0034*/ 	.byte	0x00, 0xf5, 0x21, 0x00


	//----- nvinfo : EIATTR_KPARAM_INFO
	.align		4
.L_673:
        /*0038*/ 	.byte	0x04, 0x17
        /*003a*/ 	.short	(.L_675 - .L_674)
.L_674:
        /*003c*/ 	.word	0x00000000
        /*0040*/ 	.short	0x0005
        /*0042*/ 	.short	0x0028
        /*0044*/ 	.byte	0x00, 0xf5, 0x21, 0x00


	//----- nvinfo : EIATTR_KPARAM_INFO
	.align		4
.L_675:
        /*0048*/ 	.byte	0x04, 0x17
        /*004a*/ 	.short	(.L_677 - .L_676)
.L_676:
        /*004c*/ 	.word	0x00000000
        /*0050*/ 	.short	0x0004
        /*0052*/ 	.short	0x0020
        /*0054*/ 	.byte	0x00, 0xf5, 0x21, 0x00


	//----- nvinfo : EIATTR_KPARAM_INFO
	.align		4
.L_677:
        /*0058*/ 	.byte	0x04, 0x17
        /*005a*/ 	.short	(.L_679 - .L_678)
.L_678:
        /*005c*/ 	.word	0x00000000
        /*0060*/ 	.short	0x0003
        /*0062*/ 	.short	0x0018
        /*0064*/ 	.byte	0x00, 0xf5, 0x21, 0x00


	//----- nvinfo : EIATTR_KPARAM_INFO
	.align		4
.L_679:
        /*0068*/ 	.byte	0x04, 0x17
        /*006a*/ 	.short	(.L_681 - .L_680)
.L_680:
        /*006c*/ 	.word	0x00000000
        /*0070*/ 	.short	0x0002
        /*0072*/ 	.short	0x0010
        /*0074*/ 	.byte	0x00, 0xf5, 0x21, 0x00


	//----- nvinfo : EIATTR_KPARAM_INFO
	.align		4
.L_681:
        /*0078*/ 	.byte	0x04, 0x17
        /*007a*/ 	.short	(.L_683 - .L_682)
.L_682:
        /*007c*/ 	.word	0x00000000
        /*0080*/ 	.short	0x0001
        /*0082*/ 	.short	0x0008
        /*0084*/ 	.byte	0x00, 0xf5, 0x21, 0x00


	//----- nvinfo : EIATTR_KPARAM_INFO
	.align		4
.L_683:
        /*0088*/ 	.byte	0x04, 0x17
        /*008a*/ 	.short	(.L_685 - .L_684)
.L_684:
        /*008c*/ 	.word	0x00000000
        /*0090*/ 	.short	0x0000
        /*0092*/ 	.short	0x0000
        /*0094*/ 	.byte	0x00, 0xf5, 0x21, 0x00


	//----- nvinfo : EIATTR_SPARSE_MMA_MASK
	.align		4
.L_685:
        /*0098*/ 	.byte	0x03, 0x50
        /*009a*/ 	.short	0x0000


	//----- nvinfo : EIATTR_MAXREG_COUNT
	.align		4
        /*009c*/ 	.byte	0x03, 0x1b
        /*009e*/ 	.short	0x00ff


	//----- nvinfo : EIATTR_MERCURY_ISA_VERSION
	.align		4
        /*00a0*/ 	.byte	0x03, 0x5f
        /*00a2*/ 	.short	0x0101


	//----- nvinfo : EIATTR_VRC_CTA_INIT_COUNT
	.align		4
        /*00a4*/ 	.byte	0x02, 0x4a
	.zero		1
	.zero		1


	//----- nvinfo : EIATTR_EXIT_INSTR_OFFSETS
	.align		4
        /*00a8*/ 	.byte	0x04, 0x1c
        /*00aa*/ 	.short	(.L_687 - .L_686)


	//   ....[0]....
.L_686:
        /*00ac*/ 	.word	0x00000070


	//   ....[1]....
        /*00b0*/ 	.word	0x00002580


	//----- nvinfo : EIATTR_CBANK_PARAM_SIZE
	.align		4
.L_687:
        /*00b4*/ 	.byte	0x03, 0x19
        /*00b6*/ 	.short	0x0040


	//----- nvinfo : EIATTR_PARAM_CBANK
	.align		4
        /*00b8*/ 	.byte	0x04, 0x0a
        /*00ba*/ 	.short	(.L_689 - .L_688)
	.align		4
.L_688:
        /*00bc*/ 	.word	index@(.nv.constant0._Z9mulKernelPfPKfS1_PiS2_S2_S2_ii)
        /*00c0*/ 	.short	0x0380
        /*00c2*/ 	.short	0x0040


	//----- nvinfo : EIATTR_SW_WAR
	.align		4
.L_689:
        /*00c4*/ 	.byte	0x04, 0x36
        /*00c6*/ 	.short	(.L_691 - .L_690)
.L_690:
        /*00c8*/ 	.word	0x00000008
.L_691:


//--------------------- .nv.info._Z9subKernelPfPKfS1_PiS2_S2_S2_ii --------------------------
	.section	.nv.info._Z9subKernelPfPKfS1_PiS2_S2_S2_ii,"",@"SHT_CUDA_INFO"
	.sectionflags	@""
	.align	4


	//----- nvinfo : EIATTR_CUDA_API_VERSION
	.align		4
        /*0000*/ 	.byte	0x04, 0x37
        /*0002*/ 	.short	(.L_693 - .L_692)
.L_692:
        /*0004*/ 	.word	0x00000082


	//----- nvinfo : EIATTR_KPARAM_INFO
	.align		4
.L_693:
        /*0008*/ 	.byte	0x04, 0x17
        /*000a*/ 	.short	(.L_695 - .L_694)
.L_694:
        /*000c*/ 	.word	0x00000000
        /*0010*/ 	.short	0x0008
        /*0012*/ 	.short	0x003c
        /*0014*/ 	.byte	0x00, 0xf0, 0x11, 0x00


	//----- nvinfo : EIATTR_KPARAM_INFO
	.align		4
.L_695:
        /*0018*/ 	.byte	0x04, 0x17
        /*001a*/ 	.short	(.L_697 - .L_696)
.L_696:
        /*001c*/ 	.word	0x00000000
        /*0020*/ 	.short	0x0007
        /*0022*/ 	.short	0x0038
        /*0024*/ 	.byte	0x00, 0xf0, 0x11, 0x00


	//----- nvinfo : EIATTR_KPARAM_INFO
	.align		4
.L_697:
        /*0028*/ 	.byte	0x04, 0x17
        /*002a*/ 	.short	(.L_699 - .L_698)
.L_698:
        /*002c*/ 	.word	0x00000000
        /*0030*/ 	.short	0x0006
        /*0032*/ 	.short	0x0030
        /*0034*/ 	.byte	0x00, 0xf5, 0x21, 0x00


	//----- nvinfo : EIATTR_KPARAM_INFO
	.align		4
.L_699:
        /*0038*/ 	.byte	0x04, 0x17
        /*003a*/ 	.short	(.L_701 - .L_700)
.L_700:
        /*003c*/ 	.word	0x00000000
        /*0040*/ 	.short	0x0005
        /*0042*/ 	.short	0x0028
        /*0044*/ 	.byte	0x00, 0xf5, 0x21, 0x00


	//----- nvinfo : EIATTR_KPARAM_INFO
	.align		4
.L_701:
        /*0048*/ 	.byte	0x04, 0x17
        /*004a*/ 	.short	(.L_703 - .L_702)
.L_702:
        /*004c*/ 	.word	0x00000000
        /*0050*/ 	.short	0x0004
        /*0052*/ 	.short	0x0020
        /*0054*/ 	.byte	0x00, 0xf5, 0x21, 0x00


	//----- nvinfo : EIATTR_KPARAM_INFO
	.align		4
.L_703:
        /*0058*/ 	.byte	0x04, 0x17
        /*005a*/ 	.short	(.L_705 - .L_704)
.L_704:
        /*005c*/ 	.word	0x00000000
        /*0060*/ 	.short	0x0003
        /*0062*/ 	.short	0x0018
        /*0064*/ 	.byte	0x00, 0xf5, 0x21, 0x00


	//----- nvinfo : EIATTR_KPARAM_INFO
	.align		4
.L_705:
        /*0068*/ 	.byte	0x04, 0x17
        /*006a*/ 	.short	(.L_707 - .L_706)
.L_706:
        /*006c*/ 	.word	0x00000000
        /*0070*/ 	.short	0x0002
        /*0072*/ 	.short	0x0010
        /*0074*/ 	.byte	0x00, 0xf5, 0x21, 0x00


	//----- nvinfo : EIATTR_KPARAM_INFO
	.align		4
.L_707:
        /*0078*/ 	.byte	0x04, 0x17
        /*007a*/ 	.short	(.L_709 - .L_708)
.L_708:
        /*007c*/ 	.word	0x00000000
        /*0080*/ 	.short	0x0001
        /*0082*/ 	.short	0x0008
        /*0084*/ 	.byte	0x00, 0xf5, 0x21, 0x00


	//----- nvinfo : EIATTR_KPARAM_INFO
	.align		4
.L_709:
        /*0088*/ 	.byte	0x04, 0x17
        /*008a*/ 	.short	(.L_711 - .L_710)
.L_710:
        /*008c*/ 	.word	0x00000000
        /*0090*/ 	.short	0x0000
        /*0092*/ 	.short	0x0000
        /*0094*/ 	.byte	0x00, 0xf5, 0x21, 0x00


	//----- nvinfo : EIATTR_SPARSE_MMA_MASK
	.align		4
.L_711:
        /*0098*/ 	.byte	0x03, 0x50
        /*009a*/ 	.short	0x0000


	//----- nvinfo : EIATTR_MAXREG_COUNT
	.align		4
        /*009c*/ 	.byte	0x03, 0x1b
        /*009e*/ 	.short	0x00ff


	//----- nvinfo : EIATTR_MERCURY_ISA_VERSION
	.align		4
        /*00a0*/ 	.byte	0x03, 0x5f
        /*00a2*/ 	.short	0x0101


	//----- nvinfo : EIATTR_VRC_CTA_INIT_COUNT
	.align		4
        /*00a4*/ 	.byte	0x02, 0x4a
	.zero		1
	.zero		1


	//----- nvinfo : EIATTR_EXIT_INSTR_OFFSETS
	.align		4
        /*00a8*/ 	.byte	0x04, 0x1c
        /*00aa*/ 	.short	(.L_713 - .L_712)


	//   ....[0]....
.L_712:
        /*00ac*/ 	.word	0x00000070


	//   ....[1]....
        /*00b0*/ 	.word	0x00002580


	//----- nvinfo : EIATTR_CBANK_PARAM_SIZE
	.align		4
.L_713:
        /*00b4*/ 	.byte	0x03, 0x19
        /*00b6*/ 	.short	0x0040


	//----- nvinfo : EIATTR_PARAM_CBANK
	.align		4
        /*00b8*/ 	.byte	0x04, 0x0a
        /*00ba*/ 	.short	(.L_715 - .L_714)
	.align		4
.L_714:
        /*00bc*/ 	.word	index@(.nv.constant0._Z9subKernelPfPKfS1_PiS2_S2_S2_ii)
        /*00c0*/ 	.short	0x0380
        /*00c2*/ 	.short	0x0040


	//----- nvinfo : EIATTR_SW_WAR
	.align		4
.L_715:
        /*00c4*/ 	.byte	0x04, 0x36
        /*00c6*/ 	.short	(.L_717 - .L_716)
.L_716:
        /*00c8*/ 	.word	0x00000008
.L_717:


//--------------------- .nv.info._Z20elementwiseMulKernelPfPKfS1_i --------------------------
	.section	.nv.info._Z20elementwiseMulKernelPfPKfS1_i,"",@"SHT_CUDA_INFO"
	.sectionflags	@""
	.align	4


	//----- nvinfo : EIATTR_CUDA_API_VERSION
	.align		4
        /*0000*/ 	.byte	0x04, 0x37
        /*0002*/ 	.short	(.L_719 - .L_718)
.L_718:
        /*0004*/ 	.word	0x00000082


	//----- nvinfo : EIATTR_KPARAM_INFO
	.align		4
.L_719:
        /*0008*/ 	.byte	0x04, 0x17
        /*000a*/ 	.short	(.L_721 - .L_720)
.L_720:
        /*000c*/ 	.word	0x00000000
        /*0010*/ 	.short	0x0003
        /*0012*/ 	.short	0x0018
        /*0014*/ 	.byte	0x00, 0xf0, 0x11, 0x00


	//----- nvinfo : EIATTR_KPARAM_INFO
	.align		4
.L_721:
        /*0018*/ 	.byte	0x04, 0x17
        /*001a*/ 	.short	(.L_723 - .L_722)
.L_722:
        /*001c*/ 	.word	0x00000000
        /*0020*/ 	.short	0x0002
        /*0022*/ 	.short	0x0010
        /*0024*/ 	.byte	0x00, 0xf5, 0x21, 0x00


	//----- nvinfo : EIATTR_KPARAM_INFO
	.align		4
.L_723:
        /*0028*/ 	.byte	0x04, 0x17
        /*002a*/ 	.short	(.L_725 - .L_724)
.L_724:
        /*002c*/ 	.word	0x00000000
        /*0030*/ 	.short	0x0001
        /*0032*/ 	.short	0x0008
        /*0034*/ 	.byte	0x00, 0xf5, 0x21, 0x00


	//----- nvinfo : EIATTR_KPARAM_INFO
	.align		4
.L_725:
        /*0038*/ 	.byte	0x04, 0x17
        /*003a*/ 	.short	(.L_727 - .L_726)
.L_726:
        /*003c*/ 	.word	0x00000000
        /*0040*/ 	.short	0x0000
        /*0042*/ 	.short	0x0000
        /*0044*/ 	.byte	0x00, 0xf5, 0x21, 0x00


	//----- nvinfo : EIATTR_SPARSE_MMA_MASK
	.align		4
.L_727:
        /*0048*/ 	.byte	0x03, 0x50
        /*004a*/ 	.short	0x0000


	//----- nvinfo : EIATTR_MAXREG_COUNT
	.align		4
        /*004c*/ 	.byte	0x03, 0x1b
        /*004e*/ 	.short	0x00ff


	//----- nvinfo : EIATTR_MERCURY_ISA_VERSION
	.align		4
        /*0050*/ 	.byte	0x03, 0x5f
        /*0052*/ 	.short	0x0101


	//----- nvinfo : EIATTR_VRC_CTA_INIT_COUNT
	.align		4
        /*0054*/ 	.byte	0x02, 0x4a
	.zero		1
	.zero		1


	//----- nvinfo : EIATTR_EXIT_INSTR_OFFSETS
	.align		4
        /*0058*/ 	.byte	0x04, 0x1c
        /*005a*/ 	.short	(.L_729 - .L_728)


	//   ....[0]....
.L_728:
        /*005c*/ 	.word	0x00000070


	//   ....[1]....
        /*0060*/ 	.word	0x00000130


	//----- nvinfo : EIATTR_CBANK_PARAM_SIZE
	.align		4
.L_729:
        /*0064*/ 	.byte	0x03, 0x19
        /*0066*/ 	.short	0x001c


	//----- nvinfo : EIATTR_PARAM_CBANK
	.align		4
        /*0068*/ 	.byte	0x04, 0x0a
        /*006a*/ 	.short	(.L_731 - .L_730)
	.align		4
.L_730:
        /*006c*/ 	.word	index@(.nv.constant0._Z20elementwiseMulKernelPfPKfS1_i)
        /*0070*/ 	.short	0x0380
        /*0072*/ 	.short	0x001c


	//----- nvinfo : EIATTR_SW_WAR
	.align		4
.L_731:
        /*0074*/ 	.byte	0x04, 0x36
        /*0076*/ 	.short	(.L_733 - .L_732)
.L_732:
        /*0078*/ 	.word	0x00000008
.L_733:


//--------------------- .nv.info._Z20elementwiseSubKernelPfPKfS1_i --------------------------
	.section	.nv.info._Z20elementwiseSubKernelPfPKfS1_i,"",@"SHT_CUDA_INFO"
	.sectionflags	@""
	.align	4


	//----- nvinfo : EIATTR_CUDA_API_VERSION
	.align		4
        /*0000*/ 	.byte	0x04, 0x37
        /*0002*/ 	.short	(.L_735 - .L_734)
.L_734:
        /*0004*/ 	.word	0x00000082


	//----- nvinfo : EIATTR_KPARAM_INFO
	.align		4
.L_735:
        /*0008*/ 	.byte	0x04, 0x17
        /*000a*/ 	.short	(.L_737 - .L_736)
.L_736:
        /*000c*/ 	.word	0x00000000
        /*0010*/ 	.short	0x0003
        /*0012*/ 	.short	0x0018
        /*0014*/ 	.byte	0x00, 0xf0, 0x11, 0x00


	//----- nvinfo : EIATTR_KPARAM_INFO
	.align		4
.L_737:
        /*0018*/ 	.byte	0x04, 0x17
        /*001a*/ 	.short	(.L_739 - .L_738)
.L_738:
        /*001c*/ 	.word	0x00000000
        /*0020*/ 	.short	0x0002
        /*0022*/ 	.short	0x0010
        /*0024*/ 	.byte	0x00, 0xf5, 0x21, 0x00


	//----- nvinfo : EIATTR_KPARAM_INFO
	.align		4
.L_739:
        /*0028*/ 	.byte	0x04, 0x17
        /*002a*/ 	.short	(.L_741 - .L_740)
.L_740:
        /*002c*/ 	.word	0x00000000
        /*0030*/ 	.short	0x0001
        /*0032*/ 	.short	0x0008
        /*0034*/ 	.byte	0x00, 0xf5, 0x21, 0x00


	//----- nvinfo : EIATTR_KPARAM_INFO
	.align		4
.L_741:
        /*0038*/ 	.byte	0x04, 0x17
        /*003a*/ 	.short	(.L_743 - .L_742)
.L_742:
        /*003c*/ 	.word	0x00000000
        /*0040*/ 	.short	0x0000
        /*0042*/ 	.short	0x0000
        /*0044*/ 	.byte	0x00, 0xf5, 0x21, 0x00


	//----- nvinfo : EIATTR_SPARSE_MMA_MASK
	.align		4
.L_743:
        /*0048*/ 	.byte	0x03, 0x50
        /*004a*/ 	.short	0x0000


	//----- nvinfo : EIATTR_MAXREG_COUNT
	.align		4
        /*004c*/ 	.byte	0x03, 0x1b
        /*004e*/ 	.short	0x00ff


	//----- nvinfo : EIATTR_MERCURY_ISA_VERSION
	.align		4
        /*0050*/ 	.byte	0x03, 0x5f
        /*0052*/ 	.short	0x0101


	//----- nvinfo : EIATTR_VRC_CTA_INIT_COUNT
	.align		4
        /*0054*/ 	.byte	0x02, 0x4a
	.zero		1
	.zero		1


	//----- nvinfo : EIATTR_EXIT_INSTR_OFFSETS
	.align		4
        /*0058*/ 	.byte	0x04, 0x1c
        /*005a*/ 	.short	(.L_745 - .L_744)


	//   ....[0]....
.L_744:
        /*005c*/ 	.word	0x00000070


	//   ....[1]....
        /*0060*/ 	.word	0x00000130


	//----- nvinfo : EIATTR_CBANK_PARAM_SIZE
	.align		4
.L_745:
        /*0064*/ 	.byte	0x03, 0x19
        /*0066*/ 	.short	0x001c


	//----- nvinfo : EIATTR_PARAM_CBANK
	.align		4
        /*0068*/ 	.byte	0x04, 0x0a
        /*006a*/ 	.short	(.L_747 - .L_746)
	.align		4
.L_746:
        /*006c*/ 	.word	index@(.nv.constant0._Z20elementwiseSubKernelPfPKfS1_i)
        /*0070*/ 	.short	0x0380
        /*0072*/ 	.short	0x001c


	//----- nvinfo : EIATTR_SW_WAR
	.align		4
.L_747:
        /*0074*/ 	.byte	0x04, 0x36
        /*0076*/ 	.short	(.L_749 - .L_748)
.L_748:
        /*0078*/ 	.word	0x00000008
.L_749:


//--------------------- .nv.info._Z9addKernelPfPKfS1_PKiS3_S3_S3_ii --------------------------
	.section	.nv.info._Z9addKernelPfPKfS1_PKiS3_S3_S3_ii,"",@"SHT_CUDA_INFO"
	.sectionflags	@""
	.align	4


	//----- nvinfo : EIATTR_CUDA_API_VERSION
	.align		4
        /*0000*/ 	.byte	0x04, 0x37
        /*0002*/ 	.short	(.L_751 - .L_750)
.L_750:
        /*0004*/ 	.word	0x00000082


	//----- nvinfo : EIATTR_KPARAM_INFO
	.align		4
.L_751:
        /*0008*/ 	.byte	0x04, 0x17
        /*000a*/ 	.short	(.L_753 - .L_752)
.L_752:
        /*000c*/ 	.word	0x00000000
        /*0010*/ 	.short	0x0008
        /*0012*/ 	.short	0x003c
        /*0014*/ 	.byte	0x00, 0xf0, 0x11, 0x00


	//----- nvinfo : EIATTR_KPARAM_INFO
	.align		4
.L_753:
        /*0018*/ 	.byte	0x04, 0x17
        /*001a*/ 	.short	(.L_755 - .L_754)
.L_754:
        /*001c*/ 	.word	0x00000000
        /*0020*/ 	.short	0x0007
        /*0022*/ 	.short	0x0038
        /*0024*/ 	.byte	0x00, 0xf0, 0x11, 0x00


	//----- nvinfo : EIATTR_KPARAM_INFO
	.align		4
.L_755:
        /*0028*/ 	.byte	0x04, 0x17
        /*002a*/ 	.short	(.L_757 - .L_756)
.L_756:
        /*002c*/ 	.word	0x00000000
        /*0030*/ 	.short	0x0006
        /*0032*/ 	.short	0x0030
        /*0034*/ 	.byte	0x00, 0xf5, 0x21, 0x00


	//----- nvinfo : EIATTR_KPARAM_INFO
	.align		4
.L_757:
        /*0038*/ 	.byte	0x04, 0x17
        /*003a*/ 	.short	(.L_759 - .L_758)
.L_758:
        /*003c*/ 	.word	0x00000000
        /*0040*/ 	.short	0x0005
        /*0042*/ 	.short	0x0028
        /*0044*/ 	.byte	0x00, 0xf5, 0x21, 0x00


	//----- nvinfo : EIATTR_KPARAM_INFO
	.align		4
.L_759:
        /*0048*/ 	.byte	0x04, 0x17
        /*004a*/ 	.short	(.L_761 - .L_760)
.L_760:
        /*004c*/ 	.word	0x00000000
        /*0050*/ 	.short	0x0004
        /*0052*/ 	.short	0x0020
        /*0054*/ 	.byte	0x00, 0xf5, 0x21, 0x00


	//----- nvinfo : EIATTR_KPARAM_INFO
	.align		4
.L_761:
        /*0058*/ 	.byte	0x04, 0x17
        /*005a*/ 	.short	(.L_763 - .L_762)
.L_762:
        /*005c*/ 	.word	0x00000000
        /*0060*/ 	.short	0x0003
        /*0062*/ 	.short	0x0018
        /*0064*/ 	.byte	0x00, 0xf5, 0x21, 0x00


	//----- nvinfo : EIATTR_KPARAM_INFO
	.align		4
.L_763:
        /*0068*/ 	.byte	0x04, 0x17
        /*006a*/ 	.short	(.L_765 - .L_764)
.L_764:
        /*006c*/ 	.word	0x00000000
        /*0070*/ 	.short	0x0002
        /*0072*/ 	.short	0x0010
        /*0074*/ 	.byte	0x00, 0xf5, 0x21, 0x00


	//----- nvinfo : EIATTR_KPARAM_INFO
	.align		4
.L_765:
        /*0078*/ 	.byte	0x04, 0x17
        /*007a*/ 	.short	(.L_767 - .L_766)
.L_766:
        /*007c*/ 	.word	0x00000000
        /*0080*/ 	.short	0x0001
        /*0082*/ 	.short	0x0008
        /*0084*/ 	.byte	0x00, 0xf5, 0x21, 0x00


	//----- nvinfo : EIATTR_KPARAM_INFO
	.align		4
.L_767:
        /*0088*/ 	.byte	0x04, 0x17
        /*008a*/ 	.short	(.L_769 - .L_768)
.L_768:
        /*008c*/ 	.word	0x00000000
        /*0090*/ 	.short	0x0000
        /*0092*/ 	.short	0x0000
        /*0094*/ 	.byte	0x00, 0xf5, 0x21, 0x00


	//----- nvinfo : EIATTR_SPARSE_MMA_MASK
	.align		4
.L_769:
        /*0098*/ 	.byte	0x03, 0x50
        /*009a*/ 	.short	0x0000


	//----- nvinfo : EIATTR_MAXREG_COUNT
	.align		4
        /*009c*/ 	.byte	0x03, 0x1b
        /*009e*/ 	.short	0x00ff


	//----- nvinfo : EIATTR_MERCURY_ISA_VERSION
	.align		4
        /*00a0*/ 	.byte	0x03, 0x5f
        /*00a2*/ 	.short	0x0101


	//----- nvinfo : EIATTR_VRC_CTA_INIT_COUNT
	.align		4
        /*00a4*/ 	.byte	0x02, 0x4a
	.zero		1
	.zero		1


	//----- nvinfo : EIATTR_EXIT_INSTR_OFFSETS
	.align		4
        /*00a8*/ 	.byte	0x04, 0x1c
        /*00aa*/ 	.short	(.L_771 - .L_770)


	//   ....[0]....
.L_770:
        /*00ac*/ 	.word	0x00000070


	//   ....[1]....
        /*00b0*/ 	.word	0x00002580


	//----- nvinfo : EIATTR_CBANK_PARAM_SIZE
	.align		4
.L_771:
        /*00b4*/ 	.byte	0x03, 0x19
        /*00b6*/ 	.short	0x0040


	//----- nvinfo : EIATTR_PARAM_CBANK
	.align		4
        /*00b8*/ 	.byte	0x04, 0x0a
        /*00ba*/ 	.short	(.L_773 - .L_772)
	.align		4
.L_772:
        /*00bc*/ 	.word	index@(.nv.constant0._Z9addKernelPfPKfS1_PKiS3_S3_S3_ii)
        /*00c0*/ 	.short	0x0380
        /*00c2*/ 	.short	0x0040


	//----- nvinfo : EIATTR_SW_WAR
	.align		4
.L_773:
        /*00c4*/ 	.byte	0x04, 0x36
        /*00c6*/ 	.short	(.L_775 - .L_774)
.L_774:
        /*00c8*/ 	.word	0x00000008
.L_775:


//--------------------- .nv.info._Z15scalarMulKernelPfPKffi --------------------------
	.section	.nv.info._Z15scalarMulKernelPfPKffi,"",@"SHT_CUDA_INFO"
	.sectionflags	@""
	.align	4


	//----- nvinfo : EIATTR_CUDA_API_VERSION
	.align		4
        /*0000*/ 	.byte	0x04, 0x37
        /*0002*/ 	.short	(.L_777 - .L_776)
.L_776:
        /*0004*/ 	.word	0x00000082


	//----- nvinfo : EIATTR_KPARAM_INFO
	.align		4
.L_777:
        /*0008*/ 	.byte	0x04, 0x17
        /*000a*/ 	.short	(.L_779 - .L_778)
.L_778:
        /*000c*/ 	.word	0x00000000
        /*0010*/ 	.short	0x0003
        /*0012*/ 	.short	0x0014
        /*0014*/ 	.byte	0x00, 0xf0, 0x11, 0x00


	//----- nvinfo : EIATTR_KPARAM_INFO
	.align		4
.L_779:
        /*0018*/ 	.byte	0x04, 0x17
        /*001a*/ 	.short	(.L_781 - .L_780)
.L_780:
        /*001c*/ 	.word	0x00000000
        /*0020*/ 	.short	0x0002
        /*0022*/ 	.short	0x0010
        /*0024*/ 	.byte	0x00, 0xf0, 0x11, 0x00


	//----- nvinfo : EIATTR_KPARAM_INFO
	.align		4
.L_781:
        /*0028*/ 	.byte	0x04, 0x17
        /*002a*/ 	.short	(.L_783 - .L_782)
.L_782:
        /*002c*/ 	.word	0x00000000
        /*0030*/ 	.short	0x0001
        /*0032*/ 	.short	0x0008
        /*0034*/ 	.byte	0x00, 0xf5, 0x21, 0x00


	//----- nvinfo : EIATTR_KPARAM_INFO
	.align		4
.L_783:
        /*0038*/ 	.byte	0x04, 0x17
        /*003a*/ 	.short	(.L_785 - .L_784)
.L_784:
        /*003c*/ 	.word	0x00000000
        /*0040*/ 	.short	0x0000
        /*0042*/ 	.short	0x0000
        /*0044*/ 	.byte	0x00, 0xf5, 0x21, 0x00


	//----- nvinfo : EIATTR_SPARSE_MMA_MASK
	.align		4
.L_785:
        /*0048*/ 	.byte	0x03, 0x50
        /*004a*/ 	.short	0x0000


	//----- nvinfo : EIATTR_MAXREG_COUNT
	.align		4
        /*004c*/ 	.byte	0x03, 0x1b
        /*004e*/ 	.short	0x00ff


	//----- nvinfo : EIATTR_MERCURY_ISA_VERSION
	.align		4
        /*0050*/ 	.byte	0x03, 0x5f
        /*0052*/ 	.short	0x0101


	//----- nvinfo : EIATTR_VRC_CTA_INIT_COUNT
	.align		4
        /*0054*/ 	.byte	0x02, 0x4a
	.zero		1
	.zero		1


	//----- nvinfo : EIATTR_EXIT_INSTR_OFFSETS
	.align		4
        /*0058*/ 	.byte	0x04, 0x1c
        /*005a*/ 	.short	(.L_787 - .L_786)


	//   ....[0]....
.L_786:
        /*005c*/ 	.word	0x00000070


	//   ....[1]....
        /*0060*/ 	.word	0x00000110


	//----- nvinfo : EIATTR_CBANK_PARAM_SIZE
	.align		4
.L_787:
        /*0064*/ 	.byte	0x03, 0x19
        /*0066*/ 	.short	0x0018


	//----- nvinfo : EIATTR_PARAM_CBANK
	.align		4
        /*0068*/ 	.byte	0x04, 0x0a
        /*006a*/ 	.short	(.L_789 - .L_788)
	.align		4
.L_788:
        /*006c*/ 	.word	index@(.nv.constant0._Z15scalarMulKernelPfPKffi)
        /*0070*/ 	.short	0x0380
        /*0072*/ 	.short	0x0018


	//----- nvinfo : EIATTR_SW_WAR
	.align		4
.L_789:
        /*0074*/ 	.byte	0x04, 0x36
        /*0076*/ 	.short	(.L_791 - .L_790)
.L_790:
        /*0078*/ 	.word	0x00000008
.L_791:


//--------------------- .nv.info._Z15scalarAddKernelPfPKffi --------------------------
	.section	.nv.info._Z15scalarAddKernelPfPKffi,"",@"SHT_CUDA_INFO"
	.sectionflags	@""
	.align	4


	//----- nvinfo : EIATTR_CUDA_API_VERSION
	.align		4
        /*0000*/ 	.byte	0x04, 0x37
        /*0002*/ 	.short	(.L_793 - .L_792)
.L_792:
        /*0004*/ 	.word	0x00000082


	//----- nvinfo : EIATTR_KPARAM_INFO
	.align		4
.L_793:
        /*0008*/ 	.byte	0x04, 0x17
        /*000a*/ 	.short	(.L_795 - .L_794)
.L_794:
        /*000c*/ 	.word	0x00000000
        /*0010*/ 	.short	0x0003
        /*0012*/ 	.short	0x0014
        /*0014*/ 	.byte	0x00, 0xf0, 0x11, 0x00


	//----- nvinfo : EIATTR_KPARAM_INFO
	.align		4
.L_795:
        /*0018*/ 	.byte	0x04, 0x17
        /*001a*/ 	.short	(.L_797 - .L_796)
.L_796:
        /*001c*/ 	.word	0x00000000
        /*0020*/ 	.short	0x0002
        /*0022*/ 	.short	0x0010
        /*0024*/ 	.byte	0x00, 0xf0, 0x11, 0x00


	//----- nvinfo : EIATTR_KPARAM_INFO
	.align		4
.L_797:
        /*0028*/ 	.byte	0x04, 0x17
        /*002a*/ 	.short	(.L_799 - .L_798)
.L_798:
        /*002c*/ 	.word	0x00000000
        /*0030*/ 	.short	0x0001
        /*0032*/ 	.short	0x0008
        /*0034*/ 	.byte	0x00, 0xf5, 0x21, 0x00


	//----- nvinfo : EIATTR_KPARAM_INFO
	.align		4
.L_799:
        /*0038*/ 	.byte	0x04, 0x17
        /*003a*/ 	.short	(.L_801 - .L_800)
.L_800:
        /*003c*/ 	.word	0x00000000
        /*0040*/ 	.short	0x0000
        /*0042*/ 	.short	0x0000
        /*0044*/ 	.byte	0x00, 0xf5, 0x21, 0x00


	//----- nvinfo : EIATTR_SPARSE_MMA_MASK
	.align		4
.L_801:
        /*0048*/ 	.byte	0x03, 0x50
        /*004a*/ 	.short	0x0000


	//----- nvinfo : EIATTR_MAXREG_COUNT
	.align		4
        /*004c*/ 	.byte	0x03, 0x1b
        /*004e*/ 	.short	0x00ff


	//----- nvinfo : EIATTR_MERCURY_ISA_VERSION
	.align		4
        /*0050*/ 	.byte	0x03, 0x5f
        /*0052*/ 	.short	0x0101


	//----- nvinfo : EIATTR_VRC_CTA_INIT_COUNT
	.align		4
        /*0054*/ 	.byte	0x02, 0x4a
	.zero		1
	.zero		1


	//----- nvinfo : EIATTR_EXIT_INSTR_OFFSETS
	.align		4
        /*0058*/ 	.byte	0x04, 0x1c
        /*005a*/ 	.short	(.L_803 - .L_802)


	//   ....[0]....
.L_802:
        /*005c*/ 	.word	0x00000070


	//   ....[1]....
        /*0060*/ 	.word	0x00000110


	//----- nvinfo : EIATTR_CBANK_PARAM_SIZE
	.align		4
.L_803:
        /*0064*/ 	.byte	0x03, 0x19
        /*0066*/ 	.short	0x0018


	//----- nvinfo : EIATTR_PARAM_CBANK
	.align		4
        /*0068*/ 	.byte	0x04, 0x0a
        /*006a*/ 	.short	(.L_805 - .L_804)
	.align		4
.L_804:
        /*006c*/ 	.word	index@(.nv.constant0._Z15scalarAddKernelPfPKffi)
        /*0070*/ 	.short	0x0380
        /*0072*/ 	.short	0x0018


	//----- nvinfo : EIATTR_SW_WAR
	.align		4
.L_805:
        /*0074*/ 	.byte	0x04, 0x36
        /*0076*/ 	.short	(.L_807 - .L_806)
.L_806:
        /*0078*/ 	.word	0x00000008
.L_807:


//--------------------- .nv.info._Z10fillKernelPffi --------------------------
	.section	.nv.info._Z10fillKernelPffi,"",@"SHT_CUDA_INFO"
	.sectionflags	@""
	.align	4


	//----- nvinfo : EIATTR_CUDA_API_VERSION
	.align		4
        /*0000*/ 	.byte	0x04, 0x37
        /*0002*/ 	.short	(.L_809 - .L_808)
.L_808:
        /*0004*/ 	.word	0x00000082


	//----- nvinfo : EIATTR_KPARAM_INFO
	.align		4
.L_809:
        /*0008*/ 	.byte	0x04, 0x17
        /*000a*/ 	.short	(.L_811 - .L_810)
.L_810:
        /*000c*/ 	.word	0x00000000
        /*0010*/ 	.short	0x0002
        /*0012*/ 	.short	0x000c
        /*0014*/ 	.byte	0x00, 0xf0, 0x11, 0x00


	//----- nvinfo : EIATTR_KPARAM_INFO
	.align		4
.L_811:
        /*0018*/ 	.byte	0x04, 0x17
        /*001a*/ 	.short	(.L_813 - .L_812)
.L_812:
        /*001c*/ 	.word	0x00000000
        /*0020*/ 	.short	0x0001
        /*0022*/ 	.short	0x0008
        /*0024*/ 	.byte	0x00, 0xf0, 0x11, 0x00


	//----- nvinfo : EIATTR_KPARAM_INFO
	.align		4
.L_813:
        /*0028*/ 	.byte	0x04, 0x17
        /*002a*/ 	.short	(.L_815 - .L_814)
.L_814:
        /*002c*/ 	.word	0x00000000
        /*0030*/ 	.short	0x0000
        /*0032*/ 	.short	0x0000
        /*0034*/ 	.byte	0x00, 0xf5, 0x21, 0x00


	//----- nvinfo : EIATTR_SPARSE_MMA_MASK
	.align		4
.L_815:
        /*0038*/ 	.byte	0x03, 0x50
        /*003a*/ 	.short	0x0000


	//----- nvinfo : EIATTR_MAXREG_COUNT
	.align		4
        /*003c*/ 	.byte	0x03, 0x1b
        /*003e*/ 	.short	0x00ff


	//----- nvinfo : EIATTR_MERCURY_ISA_VERSION
	.align		4
        /*0040*/ 	.byte	0x03, 0x5f
        /*0042*/ 	.short	0x0101


	//----- nvinfo : EIATTR_VRC_CTA_INIT_COUNT
	.align		4
        /*0044*/ 	.byte	0x02, 0x4a
	.zero		1
	.zero		1


	//----- nvinfo : EIATTR_EXIT_INSTR_OFFSETS
	.align		4
        /*0048*/ 	.byte	0x04, 0x1c
        /*004a*/ 	.short	(.L_817 - .L_816)


	//   ....[0]....
.L_816:
        /*004c*/ 	.word	0x00000070


	//   ....[1]....
        /*0050*/ 	.word	0x000000d0


	//----- nvinfo : EIATTR_CBANK_PARAM_SIZE
	.align		4
.L_817:
        /*0054*/ 	.byte	0x03, 0x19
        /*0056*/ 	.short	0x0010


	//----- nvinfo : EIATTR_PARAM_CBANK
	.align		4
        /*0058*/ 	.byte	0x04, 0x0a
        /*005a*/ 	.short	(.L_819 - .L_818)
	.align		4
.L_818:
        /*005c*/ 	.word	index@(.nv.constant0._Z10fillKernelPffi)
        /*0060*/ 	.short	0x0380
        /*0062*/ 	.short	0x0010


	//----- nvinfo : EIATTR_SW_WAR
	.align		4
.L_819:
        /*0064*/ 	.byte	0x04, 0x36
        /*0066*/ 	.short	(.L_821 - .L_820)
.L_820:
        /*0068*/ 	.word	0x00000008
.L_821:


//--------------------- .nv.callgraph             --------------------------
	.section	.nv.callgraph,"",@"SHT_CUDA_CALLGRAPH"
	.align	4
	.sectionentsize	8
	.align		4
        /*0000*/ 	.word	0x00000000
	.align		4
        /*0004*/ 	.word	0xffffffff
	.align		4
        /*0008*/ 	.word	0x00000000
	.align		4
        /*000c*/ 	.word	0xfffffffe
	.align		4
        /*0010*/ 	.word	0x00000000
	.align		4
        /*0014*/ 	.word	0xfffffffd
	.align		4
        /*0018*/ 	.word	0x00000000
	.align		4
        /*001c*/ 	.word	0xfffffffc


//--------------------- .text._Z11sliceKernelPfPKfPiS2_S2_S2_S2_ii --------------------------
	.section	.text._Z11sliceKernelPfPKfPiS2_S2_S2_S2_ii,"ax",@progbits
	.align	128
        .global         _Z11sliceKernelPfPKfPiS2_S2_S2_S2_ii
        .type           _Z11sliceKernelPfPKfPiS2_S2_S2_S2_ii,@function
        .size           _Z11sliceKernelPfPKfPiS2_S2_S2_S2_ii,(.L_x_253 - _Z11sliceKernelPfPKfPiS2_S2_S2_S2_ii)
        .other          _Z11sliceKernelPfPKfPiS2_S2_S2_S2_ii,@"STO_CUDA_ENTRY STV_DEFAULT"
_Z11sliceKernelPfPKfPiS2_S2_S2_S2_ii:
.text._Z11sliceKernelPfPKfPiS2_S2_S2_S2_ii:
[----:B------:R-:W-:Y:S01]  /*0000*/  LDC R1, c[0x0][0x37c] ;  /* 0x0000df00ff017b82 */ /* 0x000fe20000000800 */
[----:B------:R-:W0:Y:S07]  /*0010*/  S2R R3, SR_TID.X ;  /* 0x0000000000037919 */ /* 0x000e2e0000002100 */
[----:B------:R-:W0:Y:S01]  /*0020*/  S2UR UR4, SR_CTAID.X ;  /* 0x00000000000479c3 */ /* 0x000e220000002500 */
[----:B------:R-:W1:Y:S07]  /*0030*/  LDCU UR5, c[0x0][0x3bc] ;  /* 0x00007780ff0577ac */ /* 0x000e6e0008000800 */
[----:B------:R-:W0:Y:S02]  /*0040*/  LDC R2, c[0x0][0x360] ;  /* 0x0000d800ff027b82 */ /* 0x000e240000000800 */
[----:B0-----:R-:W-:-:S05]  /*0050*/  IMAD R2, R2, UR4, R3 ;  /* 0x0000000402027c24 */ /* 0x001fca000f8e0203 */
[----:B-1----:R-:W-:-:S13]  /*0060*/  ISETP.GE.AND P0, PT, R2, UR5, PT ;  /* 0x0000000502007c0c */ /* 0x002fda000bf06270 */
[----:B------:R-:W-:Y:S05]  /*0070*/  @P0 EXIT ;  /* 0x000000000000094d */ /* 0x000fea0003800000 */
[----:B------:R-:W0:Y:S01]  /*0080*/  LDCU UR4, c[0x0][0x3b8] ;  /* 0x00007700ff0477ac */ /* 0x000e220008000800 */
[----:B------:R-:W-:Y:S01]  /*0090*/  CS2R R8, SRZ ;  /* 0x0000000000087805 */ /* 0x000fe2000001ff00 */
[----:B------:R-:W1:Y:S01]  /*00a0*/  LDCU.64 UR8, c[0x0][0x358] ;  /* 0x00006b00ff0877ac */ /* 0x000e620008000a00 */
[----:B0-----:R-:W-:-:S09]  /*00b0*/  UISETP.GE.AND UP0, UPT, UR4, 0x1, UPT ;  /* 0x000000010400788c */ /* 0x001fd2000bf06270 */
[----:B-1----:R-:W-:Y:S05]  /*00c0*/  BRA.U !UP0, `(.L_x_0) ;  /* 0x0000002508007547 */ /* 0x002fea000b800000 */
[----:B------:R-:W0:Y:S01]  /*00d0*/  LDCU UR5, c[0x0][0x3b8] ;  /* 0x00007700ff0577ac */ /* 0x000e220008000800 */
[----:B------:R-:W-:Y:S02]  /*00e0*/  IMAD.MOV.U32 R8, RZ, RZ, RZ ;  /* 0x000000ffff087224 */ /* 0x000fe400078e00ff */
[----:B------:R-:W-:Y:S01]  /*00f0*/  IMAD.MOV.U32 R10, RZ, RZ, R2 ;  /* 0x000000ffff0a7224 */ /* 0x000fe200078e0002 */
[----:B------:R-:W-:Y:S02]  /*0100*/  UISETP.GE.U32.AND UP0, UPT, UR4, 0x8, UPT ;  /* 0x000000080400788c */ /* 0x000fe4000bf06070 */
[----:B------:R-:W-:Y:S01]  /*0110*/  ULOP3.LUT UR6, UR4, 0x7, URZ, 0xc0, !UPT ;  /* 0x0000000704067892 */ /* 0x000fe2000f8ec0ff */
[----:B0-----:R-:W-:-:S06]  /*0120*/  MOV R0, UR5 ;  /* 0x0000000500007c02 */ /* 0x001fcc0008000f00 */
[----:B------:R-:W-:Y:S05]  /*0130*/  BRA.U !UP0, `(.L_x_1) ;  /* 0x0000001108a47547 */ /* 0x000fea000b800000 */
[----:B------:R-:W0:Y:S01]  /*0140*/  LDC.64 R18, c[0x0][0x3a8] ;  /* 0x0000ea00ff127b82 */ /* 0x000e220000000a00 */
[----:B------:R-:W-:Y:S01]  /*0150*/  ULOP3.LUT UR5, UR4, 0x7ffffff8, URZ, 0xc0, !UPT ;  /* 0x7ffffff804057892 */ /* 0x000fe2000f8ec0ff */
[----:B------:R-:W-:Y:S01]  /*0160*/  IMAD.MOV.U32 R8, RZ, RZ, RZ ;  /* 0x000000ffff087224 */ /* 0x000fe200078e00ff */
[----:B------:R-:W-:Y:S01]  /*0170*/  UIADD3 UR4, UPT, UPT, UR4, -0x4, URZ ;  /* 0xfffffffc04047890 */ /* 0x000fe2000fffe0ff */
[----:B------:R-:W-:Y:S01]  /*0180*/  MOV R10, R2 ;  /* 0x00000002000a7202 */ /* 0x000fe20000000f00 */
[----:B------:R-:W-:-:S03]  /*0190*/  UIADD3 UR5, UPT, UPT, -UR5, URZ, URZ ;  /* 0x000000ff05057290 */ /* 0x000fc6000fffe1ff */
[----:B------:R-:W1:Y:S01]  /*01a0*/  LDC.64 R16, c[0x0][0x390] ;  /* 0x0000e400ff107b82 */ /* 0x000e620000000a00 */
[----:B------:R-:W-:-:S07]  /*01b0*/  IMAD.U32 R3, RZ, RZ, UR4 ;  /* 0x00000004ff037e24 */ /* 0x000fce000f8e00ff */
[----:B------:R-:W2:Y:S02]  /*01c0*/  LDC.64 R14, c[0x0][0x3b0] ;  /* 0x0000ec00ff0e7b82 */ /* 0x000ea40000000a00 */
.L_x_2:
[----:B------:R-:W-:-:S05]  /*01d0*/  IADD3 R23, PT, PT, R3, 0x3, RZ ;  /* 0x0000000303177810 */ /* 0x000fca0007ffe0ff */
[----:B0-----:R-:W-:-:S05]  /*01e0*/  IMAD.WIDE.U32 R12, R23, 0x4, R18 ;  /* 0x00000004170c7825 */ /* 0x001fca00078e0012 */
[----:B------:R-:W3:Y:S01]  /*01f0*/  LDG.E R25, desc[UR8][R12.64] ;  /* 0x000000080c197981 */ /* 0x000ee2000c1e1900 */
[----:B------:R-:W-:-:S04]  /*0200*/  VIADD R7, R3, 0x2 ;  /* 0x0000000203077836 */ /* 0x000fc80000000000 */
[----:B------:R-:W-:-:S05]  /*0210*/  IMAD.WIDE.U32 R20, R7, 0x4, R18 ;  /* 0x0000000407147825 */ /* 0x000fca00078e0012 */
[----:B------:R-:W4:Y:S01]  /*0220*/  LDG.E R0, desc[UR8][R20.64] ;  /* 0x0000000814007981 */ /* 0x000f22000c1e1900 */
[----:B------:R-:W-:-:S05]  /*0230*/  IADD3 R4, PT, PT, R3, 0x1, RZ ;  /* 0x0000000103047810 */ /* 0x000fca0007ffe0ff */
[----:B------:R-:W-:-:S05]  /*0240*/  IMAD.WIDE.U32 R26, R4, 0x4, R18 ;  /* 0x00000004041a7825 */ /* 0x000fca00078e0012 */
[----:B------:R-:W5:Y:S01]  /*0250*/  LDG.E R5, desc[UR8][R26.64] ;  /* 0x000000081a057981 */ /* 0x000f62000c1e1900 */
[----:B------:R-:W-:-:S05]  /*0260*/  IMAD.WIDE.U32 R28, R3, 0x4, R18 ;  /* 0x00000004031c7825 */ /* 0x000fca00078e0012 */
[----:B------:R-:W2:Y:S01]  /*0270*/  LDG.E R6, desc[UR8][R28.64] ;  /* 0x000000081c067981 */ /* 0x000ea2000c1e1900 */
[----:B---3--:R-:W-:-:S04]  /*0280*/  IABS R9, R25 ;  /* 0x0000001900097213 */ /* 0x008fc80000000000 */
[----:B------:R-:W0:Y:S01]  /*0290*/  I2F.RP R22, R9 ;  /* 0x0000000900167306 */ /* 0x000e220000209400 */
[----:B----4-:R-:W-:-:S07]  /*02a0*/  IABS R11, R0 ;  /* 0x00000000000b7213 */ /* 0x010fce0000000000 */
[----:B------:R-:W3:Y:S01]  /*02b0*/  I2F.RP R20, R11 ;  /* 0x0000000b00147306 */ /* 0x000ee20000209400 */
[----:B-----5:R-:W-:-:S07]  /*02c0*/  IABS R26, R5 ;  /* 0x00000005001a7213 */ /* 0x020fce0000000000 */
[----:B0-----:R-:W0:Y:S01]  /*02d0*/  MUFU.RCP R22, R22 ;  /* 0x0000001600167308 */ /* 0x001e220000001000 */
[----:B------:R-:W-:-:S07]  /*02e0*/  IMAD.MOV R26, RZ, RZ, -R26 ;  /* 0x000000ffff1a7224 */ /* 0x000fce00078e0a1a */
[----:B---3--:R-:W-:Y:S01]  /*02f0*/  MUFU.RCP R20, R20 ;  /* 0x0000001400147308 */ /* 0x008fe20000001000 */
[----:B0-----:R-:W-:Y:S01]  /*0300*/  VIADD R12, R22, 0xffffffe ;  /* 0x0ffffffe160c7836 */ /* 0x001fe20000000000 */
[----:B------:R-:W-:-:S06]  /*0310*/  IABS R22, R5 ;  /* 0x0000000500167213 */ /* 0x000fcc0000000000 */
[----:B------:R0:W3:Y:S02]  /*0320*/  F2I.FTZ.U32.TRUNC.NTZ R13, R12 ;  /* 0x0000000c000d7305 */ /* 0x0000e4000021f000 */
[----:B0-----:R-:W-:Y:S01]  /*0330*/  IMAD.MOV.U32 R12, RZ, RZ, RZ ;  /* 0x000000ffff0c7224 */ /* 0x001fe200078e00ff */
[----:B---3--:R-:W-:-:S05]  /*0340*/  IADD3 R24, PT, PT, RZ, -R13, RZ ;  /* 0x8000000dff187210 */ /* 0x008fca0007ffe0ff */
[----:B------:R-:W-:Y:S01]  /*0350*/  IMAD R21, R24, R9, RZ ;  /* 0x0000000918157224 */ /* 0x000fe200078e02ff */
[----:B------:R-:W-:-:S03]  /*0360*/  IABS R24, R10 ;  /* 0x0000000a00187213 */ /* 0x000fc60000000000 */
[----:B------:R-:W-:Y:S01]  /*0370*/  IMAD.HI.U32 R13, R13, R21, R12 ;  /* 0x000000150d0d7227 */ /* 0x000fe200078e000c */
[----:B------:R-:W-:-:S04]  /*0380*/  IABS R21, R25 ;  /* 0x0000001900157213 */ /* 0x000fc80000000000 */
[----:B------:R-:W-:Y:S01]  /*0390*/  IADD3 R21, PT, PT, RZ, -R21, RZ ;  /* 0x80000015ff157210 */ /* 0x000fe20007ffe0ff */
[----:B------:R-:W-:-:S04]  /*03a0*/  IMAD.HI.U32 R12, R13, R24, RZ ;  /* 0x000000180d0c7227 */ /* 0x000fc800078e00ff */
[----:B------:R-:W-:Y:S02]  /*03b0*/  IMAD R24, R12, R21, R24 ;  /* 0x000000150c187224 */ /* 0x000fe400078e0218 */
[----:B------:R-:W-:Y:S01]  /*03c0*/  VIADD R13, R20, 0xffffffe ;  /* 0x0ffffffe140d7836 */ /* 0x000fe20000000000 */
[----:B------:R-:W0:Y:S02]  /*03d0*/  I2F.RP R21, R22 ;  /* 0x0000001600157306 */ /* 0x000e240000209400 */
[----:B------:R-:W-:-:S06]  /*03e0*/  ISETP.GT.U32.AND P2, PT, R9, R24, PT ;  /* 0x000000180900720c */ /* 0x000fcc0003f44070 */
[----:B------:R-:W3:Y:S07]  /*03f0*/  F2I.FTZ.U32.TRUNC.NTZ R13, R13 ;  /* 0x0000000d000d7305 */ /* 0x000eee000021f000 */
[-C--:B------:R-:W-:Y:S01]  /*0400*/  @!P2 IADD3 R24, PT, PT, R24, -R9.reuse, RZ ;  /* 0x800000091818a210 */ /* 0x080fe20007ffe0ff */
[----:B------:R-:W-:Y:S01]  /*0410*/  @!P2 VIADD R12, R12, 0x1 ;  /* 0x000000010c0ca836 */ /* 0x000fe20000000000 */
[----:B------:R-:W-:Y:S01]  /*0420*/  ISETP.NE.AND P2, PT, R25, RZ, PT ;  /* 0x000000ff1900720c */ /* 0x000fe20003f45270 */
[----:B0-----:R-:W0:Y:S01]  /*0430*/  MUFU.RCP R20, R21 ;  /* 0x0000001500147308 */ /* 0x001e220000001000 */
[----:B------:R-:W-:-:S02]  /*0440*/  ISETP.GE.U32.AND P0, PT, R24, R9, PT ;  /* 0x000000091800720c */ /* 0x000fc40003f06070 */
[----:B------:R-:W-:Y:S02]  /*0450*/  LOP3.LUT R9, R10, R25, RZ, 0x3c, !PT ;  /* 0x000000190a097212 */ /* 0x000fe400078e3cff */
[----:B---3--:R-:W-:Y:S02]  /*0460*/  IADD3 R24, PT, PT, RZ, -R13, RZ ;  /* 0x8000000dff187210 */ /* 0x008fe40007ffe0ff */
[----:B------:R-:W-:-:S03]  /*0470*/  ISETP.GE.AND P1, PT, R9, RZ, PT ;  /* 0x000000ff0900720c */ /* 0x000fc60003f26270 */
[----:B------:R-:W-:Y:S01]  /*0480*/  IMAD R27, R24, R11, RZ ;  /* 0x0000000b181b7224 */ /* 0x000fe200078e02ff */
[----:B------:R-:W-:-:S03]  /*0490*/  IABS R24, R0 ;  /* 0x0000000000187213 */ /* 0x000fc60000000000 */
[----:B------:R-:W-:Y:S02]  /*04a0*/  @P0 VIADD R12, R12, 0x1 ;  /* 0x000000010c0c0836 */ /* 0x000fe40000000000 */
[----:B------:R-:W-:Y:S01]  /*04b0*/  IMAD.MOV R24, RZ, RZ, -R24 ;  /* 0x000000ffff187224 */ /* 0x000fe200078e0a18 */
[----:B0-----:R-:W-:Y:S02]  /*04c0*/  IADD3 R21, PT, PT, R20, 0xffffffe, RZ ;  /* 0x0ffffffe14157810 */ /* 0x001fe40007ffe0ff */
[----:B------:R-:W-:Y:S01]  /*04d0*/  MOV R9, R12 ;  /* 0x0000000c00097202 */ /* 0x000fe20000000f00 */
[----:B------:R-:W-:Y:S02]  /*04e0*/  HFMA2 R12, -RZ, RZ, 0, 0 ;  /* 0x00000000ff0c7431 */ /* 0x000fe400000001ff */
[----:B------:R-:W-:Y:S01]  /*04f0*/  IMAD.MOV.U32 R20, RZ, RZ, R24 ;  /* 0x000000ffff147224 */ /* 0x000fe200078e0018 */
[----:B------:R-:W0:Y:S01]  /*0500*/  F2I.FTZ.U32.TRUNC.NTZ R21, R21 ;  /* 0x0000001500157305 */ /* 0x000e22000021f000 */
[----:B------:R-:W-:Y:S01]  /*0510*/  @!P1 IMAD.MOV R9, RZ, RZ, -R9 ;  /* 0x000000ffff099224 */ /* 0x000fe200078e0a09 */
[----:B------:R-:W-:Y:S01]  /*0520*/  @!P2 LOP3.LUT R9, RZ, R25, RZ, 0x33, !PT ;  /* 0x00000019ff09a212 */ /* 0x000fe200078e33ff */
[----:B------:R-:W-:-:S03]  /*0530*/  IMAD.HI.U32 R12, R13, R27, R12 ;  /* 0x0000001b0d0c7227 */ /* 0x000fc600078e000c */
[----:B------:R-:W-:-:S05]  /*0540*/  IABS R13, R9 ;  /* 0x00000009000d7213 */ /* 0x000fca0000000000 */
[----:B------:R-:W-:Y:S01]  /*0550*/  IMAD.HI.U32 R12, R12, R13, RZ ;  /* 0x0000000d0c0c7227 */ /* 0x000fe200078e00ff */
[----:B0-----:R-:W-:-:S03]  /*0560*/  IADD3 R27, PT, PT, RZ, -R21, RZ ;  /* 0x80000015ff1b7210 */ /* 0x001fc60007ffe0ff */
[----:B------:R-:W-:Y:S01]  /*0570*/  IMAD R20, R12, R20, R13 ;  /* 0x000000140c147224 */ /* 0x000fe200078e020d */
[----:B--2---:R-:W-:-:S04]  /*0580*/  IABS R13, R6 ;  /* 0x00000006000d7213 */ /* 0x004fc80000000000 */
[----:B------:R-:W-:Y:S01]  /*0590*/  ISETP.GT.U32.AND P2, PT, R11, R20, PT ;  /* 0x000000140b00720c */ /* 0x000fe20003f44070 */
[----:B------:R-:W0:-:S12]  /*05a0*/  I2F.RP R24, R13 ;  /* 0x0000000d00187306 */ /* 0x000e180000209400 */
[----:B------:R-:W-:Y:S02]  /*05b0*/  @!P2 IMAD.IADD R20, R20, 0x1, -R11 ;  /* 0x000000011414a824 */ /* 0x000fe400078e0a0b */
[----:B------:R-:W-:Y:S01]  /*05c0*/  @!P2 VIADD R12, R12, 0x1 ;  /* 0x000000010c0ca836 */ /* 0x000fe20000000000 */
[----:B0-----:R-:W0:Y:S01]  /*05d0*/  MUFU.RCP R24, R24 ;  /* 0x0000001800187308 */ /* 0x001e220000001000 */
[----:B------:R-:W-:Y:S02]  /*05e0*/  ISETP.NE.AND P2, PT, R0, RZ, PT ;  /* 0x000000ff0000720c */ /* 0x000fe40003f45270 */
[----:B------:R-:W-:Y:S01]  /*05f0*/  ISETP.GE.U32.AND P0, PT, R20, R11, PT ;  /* 0x0000000b1400720c */ /* 0x000fe20003f06070 */
[----:B------:R-:W-:Y:S01]  /*0600*/  IMAD R11, R27, R22, RZ ;  /* 0x000000161b0b7224 */ /* 0x000fe200078e02ff */
[----:B------:R-:W-:-:S05]  /*0610*/  MOV R20, RZ ;  /* 0x000000ff00147202 */ /* 0x000fca0000000f00 */
[----:B------:R-:W-:Y:S01]  /*0620*/  IMAD.HI.U32 R20, R21, R11, R20 ;  /* 0x0000000b15147227 */ /* 0x000fe200078e0014 */
[----:B------:R-:W-:-:S04]  /*0630*/  LOP3.LUT R11, R9, R0, RZ, 0x3c, !PT ;  /* 0x00000000090b7212 */ /* 0x000fc800078e3cff */
[----:B------:R-:W-:Y:S02]  /*0640*/  ISETP.GE.AND P1, PT, R11, RZ, PT ;  /* 0x000000ff0b00720c */ /* 0x000fe40003f26270 */
[----:B------:R-:W-:Y:S02]  /*0650*/  @P0 IADD3 R12, PT, PT, R12, 0x1, RZ ;  /* 0x000000010c0c0810 */ /* 0x000fe40007ffe0ff */
[----:B0-----:R-:W-:-:S06]  /*0660*/  IADD3 R11, PT, PT, R24, 0xffffffe, RZ ;  /* 0x0ffffffe180b7810 */ /* 0x001fcc0007ffe0ff */
[----:B------:R-:W0:Y:S03]  /*0670*/  F2I.FTZ.U32.TRUNC.NTZ R11, R11 ;  /* 0x0000000b000b7305 */ /* 0x000e26000021f000 */
[----:B------:R-:W-:Y:S01]  /*0680*/  @!P1 IMAD.MOV R12, RZ, RZ, -R12 ;  /* 0x000000ffff0c9224 */ /* 0x000fe200078e0a0c */
[----:B------:R-:W-:-:S04]  /*0690*/  @!P2 LOP3.LUT R12, RZ, R0, RZ, 0x33, !PT ;  /* 0x00000000ff0ca212 */ /* 0x000fc800078e33ff */
[----:B------:R-:W-:-:S05]  /*06a0*/  IABS R21, R12 ;  /* 0x0000000c00157213 */ /* 0x000fca0000000000 */
[----:B------:R-:W-:-:S04]  /*06b0*/  IMAD.HI.U32 R24, R20, R21, RZ ;  /* 0x0000001514187227 */ /* 0x000fc800078e00ff */
[----:B------:R-:W-:Y:S01]  /*06c0*/  IMAD R21, R24, R26, R21 ;  /* 0x0000001a18157224 */ /* 0x000fe200078e0215 */
[----:B0-----:R-:W-:Y:S01]  /*06d0*/  IADD3 R26, PT, PT, RZ, -R11, RZ ;  /* 0x8000000bff1a7210 */ /* 0x001fe20007ffe0ff */
[----:B------:R-:W-:-:S03]  /*06e0*/  IMAD.MOV R20, RZ, RZ, -R9 ;  /* 0x000000ffff147224 */ /* 0x000fc600078e0a09 */
[----:B------:R-:W-:Y:S01]  /*06f0*/  ISETP.GT.U32.AND P2, PT, R22, R21, PT ;  /* 0x000000151600720c */ /* 0x000fe20003f44070 */
[----:B------:R-:W-:Y:S02]  /*0700*/  IMAD R25, R25, R20, R10 ;  /* 0x0000001419197224 */ /* 0x000fe400078e020a */
[----:B------:R-:W-:Y:S02]  /*0710*/  HFMA2 R10, -RZ, RZ, 0, 0 ;  /* 0x00000000ff0a7431 */ /* 0x000fe400000001ff */
[----:B------:R-:W-:-:S04]  /*0720*/  IMAD R27, R26, R13, RZ ;  /* 0x0000000d1a1b7224 */ /* 0x000fc800078e02ff */
[----:B------:R-:W-:Y:S01]  /*0730*/  IMAD.HI.U32 R26, R11, R27, R10 ;  /* 0x0000001b0b1a7227 */ /* 0x000fe200078e000a */
[----:B------:R-:W-:-:S03]  /*0740*/  IADD3 R27, PT, PT, R3, -0x1, RZ ;  /* 0xffffffff031b7810 */ /* 0x000fc60007ffe0ff */
[----:B------:R-:W-:Y:S02]  /*0750*/  @!P2 IMAD.IADD R21, R21, 0x1, -R22 ;  /* 0x000000011515a824 */ /* 0x000fe400078e0a16 */
[----:B-1----:R-:W-:-:S03]  /*0760*/  IMAD.WIDE.U32 R10, R23, 0x4, R16 ;  /* 0x00000004170a7825 */ /* 0x002fc600078e0010 */
[----:B------:R-:W-:Y:S01]  /*0770*/  ISETP.GE.U32.AND P0, PT, R21, R22, PT ;  /* 0x000000161500720c */ /* 0x000fe20003f06070 */
[----:B------:R-:W-:Y:S02]  /*0780*/  IMAD.WIDE.U32 R20, R27, 0x4, R18 ;  /* 0x000000041b147825 */ /* 0x000fe400078e0012 */
[----:B------:R0:W2:Y:S04]  /*0790*/  LDG.E R10, desc[UR8][R10.64] ;  /* 0x000000080a0a7981 */ /* 0x0000a8000c1e1900 */
[----:B------:R-:W3:Y:S01]  /*07a0*/  LDG.E R20, desc[UR8][R20.64] ;  /* 0x0000000814147981 */ /* 0x000ee2000c1e1900 */
[----:B------:R-:W-:-:S06]  /*07b0*/  IMAD.WIDE.U32 R22, R23, 0x4, R14 ;  /* 0x0000000417167825 */ /* 0x000fcc00078e000e */
[----:B------:R-:W4:Y:S01]  /*07c0*/  LDG.E R23, desc[UR8][R22.64] ;  /* 0x0000000816177981 */ /* 0x000f22000c1e1900 */
[----:B------:R-:W-:Y:S01]  /*07d0*/  LOP3.LUT R28, R12, R5, RZ, 0x3c, !PT ;  /* 0x000000050c1c7212 */ /* 0x000fe200078e3cff */
[----:B------:R-:W-:Y:S01]  /*07e0*/  @!P2 VIADD R24, R24, 0x1 ;  /* 0x000000011818a836 */ /* 0x000fe20000000000 */
[----:B------:R-:W-:Y:S02]  /*07f0*/  ISETP.NE.AND P2, PT, R5, RZ, PT ;  /* 0x000000ff0500720c */ /* 0x000fe40003f45270 */
[----:B------:R-:W-:Y:S02]  /*0800*/  ISETP.GE.AND P1, PT, R28, RZ, PT ;  /* 0x000000ff1c00720c */ /* 0x000fe40003f26270 */
[----:B------:R-:W-:-:S11]  /*0810*/  @P0 IADD3 R24, PT, PT, R24, 0x1, RZ ;  /* 0x0000000118180810 */ /* 0x000fd60007ffe0ff */
[----:B------:R-:W-:Y:S01]  /*0820*/  @!P1 IMAD.MOV R24, RZ, RZ, -R24 ;  /* 0x000000ffff189224 */ /* 0x000fe200078e0a18 */
[----:B------:R-:W-:-:S04]  /*0830*/  @!P2 LOP3.LUT R24, RZ, R5, RZ, 0x33, !PT ;  /* 0x00000005ff18a212 */ /* 0x000fc800078e33ff */
[----:B0-----:R-:W-:-:S05]  /*0840*/  IABS R11, R24 ;  /* 0x00000018000b7213 */ /* 0x001fca0000000000 */
[----:B------:R-:W-:Y:S01]  /*0850*/  IMAD.HI.U32 R26, R26, R11, RZ ;  /* 0x0000000b1a1a7227 */ /* 0x000fe200078e00ff */
[----:B--2---:R-:W-:Y:S02]  /*0860*/  IADD3 R25, PT, PT, R25, R10, RZ ;  /* 0x0000000a19197210 */ /* 0x004fe40007ffe0ff */
[----:B------:R-:W-:Y:S02]  /*0870*/  IABS R10, R6 ;  /* 0x00000006000a7213 */ /* 0x000fe40000000000 */
[----:B---3--:R-:W-:-:S03]  /*0880*/  IABS R21, R20 ;  /* 0x0000001400157213 */ /* 0x008fc60000000000 */
[----:B------:R-:W-:Y:S01]  /*0890*/  IMAD.MOV R10, RZ, RZ, -R10 ;  /* 0x000000ffff0a7224 */ /* 0x000fe200078e0a0a */
[----:B------:R-:W0:Y:S03]  /*08a0*/  I2F.RP R28, R21 ;  /* 0x00000015001c7306 */ /* 0x000e260000209400 */
[----:B------:R-:W-:Y:S02]  /*08b0*/  IMAD R10, R26, R10, R11 ;  /* 0x0000000a1a0a7224 */ /* 0x000fe400078e020b */
[----:B----4-:R-:W-:Y:S02]  /*08c0*/  IMAD R22, R25, R23, R8 ;  /* 0x0000001719167224 */ /* 0x010fe400078e0208 */
[----:B------:R-:W-:Y:S01]  /*08d0*/  IMAD.MOV R8, RZ, RZ, -R12 ;  /* 0x000000ffff087224 */ /* 0x000fe200078e0a0c */
[----:B------:R-:W-:-:S03]  /*08e0*/  ISETP.GT.U32.AND P2, PT, R13, R10, PT ;  /* 0x0000000a0d00720c */ /* 0x000fc60003f44070 */
[----:B------:R-:W-:Y:S01]  /*08f0*/  IMAD R0, R0, R8, R9 ;  /* 0x0000000800007224 */ /* 0x000fe200078e0209 */
[----:B0-----:R-:W0:Y:S09]  /*0900*/  MUFU.RCP R28, R28 ;  /* 0x0000001c001c7308 */ /* 0x001e320000001000 */
[----:B------:R-:W-:-:S05]  /*0910*/  @!P2 IMAD.IADD R10, R10, 0x1, -R13 ;  /* 0x000000010a0aa824 */ /* 0x000fca00078e0a0d */
[----:B------:R-:W-:Y:S01]  /*0920*/  ISETP.GE.U32.AND P0, PT, R10, R13, PT ;  /* 0x0000000d0a00720c */ /* 0x000fe20003f06070 */
[----:B------:R-:W-:Y:S01]  /*0930*/  VIADD R13, R3, 0xfffffffe ;  /* 0xfffffffe030d7836 */ /* 0x000fe20000000000 */
[----:B------:R-:W-:Y:S02]  /*0940*/  MOV R10, RZ ;  /* 0x000000ff000a7202 */ /* 0x000fe40000000f00 */
[----:B0-----:R-:W-:-:S06]  /*0950*/  IADD3 R11, PT, PT, R28, 0xffffffe, RZ ;  /* 0x0ffffffe1c0b7810 */ /* 0x001fcc0007ffe0ff */
[----:B------:R-:W0:Y:S02]  /*0960*/  F2I.FTZ.U32.TRUNC.NTZ R11, R11 ;  /* 0x0000000b000b7305 */ /* 0x000e24000021f000 */
[----:B0-----:R-:W-:-:S05]  /*0970*/  IADD3 R8, PT, PT, RZ, -R11, RZ ;  /* 0x8000000bff087210 */ /* 0x001fca0007ffe0ff */
[----:B------:R-:W-:Y:S02]  /*0980*/  IMAD R23, R8, R21, RZ ;  /* 0x0000001508177224 */ /* 0x000fe400078e02ff */
[----:B------:R-:W-:-:S04]  /*0990*/  IMAD.WIDE.U32 R8, R7, 0x4, R16 ;  /* 0x0000000407087825 */ /* 0x000fc800078e0010 */
[----:B------:R-:W-:Y:S02]  /*09a0*/  IMAD.HI.U32 R23, R11, R23, R10 ;  /* 0x000000170b177227 */ /* 0x000fe400078e000a */
[----:B------:R0:W2:Y:S02]  /*09b0*/  LDG.E R9, desc[UR8][R8.64] ;  /* 0x0000000808097981 */ /* 0x0000a4000c1e1900 */
[----:B------:R-:W-:-:S06]  /*09c0*/  IMAD.WIDE.U32 R10, R13, 0x4, R18 ;  /* 0x000000040d0a7825 */ /* 0x000fcc00078e0012 */
[----:B------:R2:W3:Y:S01]  /*09d0*/  LDG.E R10, desc[UR8][R10.64] ;  /* 0x000000080a0a7981 */ /* 0x0004e2000c1e1900 */
[----:B------:R-:W-:-:S06]  /*09e0*/  IMAD.WIDE.U32 R28, R7, 0x4, R14 ;  /* 0x00000004071c7825 */ /* 0x000fcc00078e000e */
[----:B------:R-:W4:Y:S01]  /*09f0*/  LDG.E R29, desc[UR8][R28.64] ;  /* 0x000000081c1d7981 */ /* 0x000f22000c1e1900 */
[----:B------:R-:W-:Y:S02]  /*0a00*/  LOP3.LUT R7, R24, R6, RZ, 0x3c, !PT ;  /* 0x0000000618077212 */ /* 0x000fe400078e3cff */
[----:B------:R-:W-:Y:S02]  /*0a10*/  @!P2 IADD3 R26, PT, PT, R26, 0x1, RZ ;  /* 0x000000011a1aa810 */ /* 0x000fe40007ffe0ff */
[----:B------:R-:W-:Y:S02]  /*0a20*/  ISETP.GE.AND P1, PT, R7, RZ, PT ;  /* 0x000000ff0700720c */ /* 0x000fe40003f26270 */
[----:B------:R-:W-:Y:S01]  /*0a30*/  ISETP.NE.AND P2, PT, R6, RZ, PT ;  /* 0x000000ff0600720c */ /* 0x000fe20003f45270 */
[----:B------:R-:W-:-:S10]  /*0a40*/  @P0 VIADD R26, R26, 0x1 ;  /* 0x000000011a1a0836 */ /* 0x000fd40000000000 */
[----:B------:R-:W-:Y:S02]  /*0a50*/  @!P1 IADD3 R26, PT, PT, -R26, RZ, RZ ;  /* 0x000000ff1a1a9210 */ /* 0x000fe40007ffe1ff */
[----:B------:R-:W-:-:S04]  /*0a60*/  @!P2 LOP3.LUT R26, RZ, R6, RZ, 0x33, !PT ;  /* 0x00000006ff1aa212 */ /* 0x000fc800078e33ff */
[----:B0-----:R-:W-:Y:S01]  /*0a70*/  IABS R8, R26 ;  /* 0x0000001a00087213 */ /* 0x001fe20000000000 */
[----:B--2---:R-:W-:Y:S01]  /*0a80*/  IMAD.IADD R11, R0, 0x1, R9 ;  /* 0x00000001000b7824 */ /* 0x004fe200078e0209 */
[----:B------:R-:W-:-:S04]  /*0a90*/  IABS R0, R20 ;  /* 0x0000001400007213 */ /* 0x000fc80000000000 */
[----:B------:R-:W-:Y:S01]  /*0aa0*/  IADD3 R9, PT, PT, RZ, -R0, RZ ;  /* 0x80000000ff097210 */ /* 0x000fe20007ffe0ff */
[----:B------:R-:W-:Y:S01]  /*0ab0*/  IMAD.HI.U32 R0, R23, R8, RZ ;  /* 0x0000000817007227 */ /* 0x000fe200078e00ff */
[----:B---3--:R-:W-:-:S03]  /*0ac0*/  IABS R7, R10 ;  /* 0x0000000a00077213 */ /* 0x008fc60000000000 */
[----:B------:R-:W-:Y:S01]  /*0ad0*/  IMAD R8, R0, R9, R8 ;  /* 0x0000000900087224 */ /* 0x000fe200078e0208 */
[----:B------:R-:W0:Y:S04]  /*0ae0*/  I2F.RP R23, R7 ;  /* 0x0000000700177306 */ /* 0x000e280000209400 */
[----:B------:R-:W-:Y:S01]  /*0af0*/  ISETP.GT.U32.AND P2, PT, R21, R8, PT ;  /* 0x000000081500720c */ /* 0x000fe20003f44070 */
[----:B----4-:R-:W-:Y:S01]  /*0b00*/  IMAD R11, R11, R29, R22 ;  /* 0x0000001d0b0b7224 */ /* 0x010fe200078e0216 */
[----:B------:R-:W-:-:S05]  /*0b10*/  IADD3 R22, PT, PT, -R24, RZ, RZ ;  /* 0x000000ff18167210 */ /* 0x000fca0007ffe1ff */
[----:B------:R-:W-:Y:S01]  /*0b20*/  IMAD R12, R5, R22, R12 ;  /* 0x00000016050c7224 */ /* 0x000fe200078e020c */
[----:B0-----:R-:W0:Y:S05]  /*0b30*/  MUFU.RCP R23, R23 ;  /* 0x0000001700177308 */ /* 0x001e2a0000001000 */
[----:B------:R-:W-:-:S04]  /*0b40*/  @!P2 IADD3 R8, PT, PT, R8, -R21, RZ ;  /* 0x800000150808a210 */ /* 0x000fc80007ffe0ff */
[----:B------:R-:W-:Y:S01]  /*0b50*/  ISETP.GE.U32.AND P0, PT, R8, R21, PT ;  /* 0x000000150800720c */ /* 0x000fe20003f06070 */
[----:B------:R-:W-:Y:S01]  /*0b60*/  IMAD.MOV.U32 R8, RZ, RZ, RZ ;  /* 0x000000ffff087224 */ /* 0x000fe200078e00ff */
[----:B------:R-:W-:Y:S01]  /*0b70*/  IADD3 R21, PT, PT, R3, -0x3, RZ ;  /* 0xfffffffd03157810 */ /* 0x000fe20007ffe0ff */
[----:B0-----:R-:W-:-:S06]  /*0b80*/  VIADD R9, R23, 0xffffffe ;  /* 0x0ffffffe17097836 */ /* 0x001fcc0000000000 */
[----:B------:R-:W0:Y:S02]  /*0b90*/  F2I.FTZ.U32.TRUNC.NTZ R9, R9 ;  /* 0x0000000900097305 */ /* 0x000e24000021f000 */
[----:B0-----:R-:W-:-:S04]  /*0ba0*/  IMAD.MOV R22, RZ, RZ, -R9 ;  /* 0x000000ffff167224 */ /* 0x001fc800078e0a09 */
[----:B------:R-:W-:Y:S02]  /*0bb0*/  IMAD R25, R22, R7, RZ ;  /* 0x0000000716197224 */ /* 0x000fe400078e02ff */
[----:B------:R-:W-:-:S04]  /*0bc0*/  IMAD.WIDE.U32 R22, R21, 0x4, R18 ;  /* 0x0000000415167825 */ /* 0x000fc800078e0012 */
[----:B------:R-:W-:Y:S02]  /*0bd0*/  IMAD.HI.U32 R25, R9, R25, R8 ;  /* 0x0000001909197227 */ /* 0x000fe400078e0008 */
[----:B------:R-:W2:Y:S02]  /*0be0*/  LDG.E R22, desc[UR8][R22.64] ;  /* 0x0000000816167981 */ /* 0x000ea4000c1e1900 */
[----:B------:R-:W-:-:S06]  /*0bf0*/  IMAD.WIDE.U32 R8, R4, 0x4, R16 ;  /* 0x0000000404087825 */ /* 0x000fcc00078e0010 */
[----:B------:R0:W3:Y:S01]  /*0c00*/  LDG.E R9, desc[UR8][R8.64] ;  /* 0x0000000808097981 */ /* 0x0000e2000c1e1900 */
[----:B------:R-:W-:-:S05]  /*0c10*/  IMAD.WIDE.U32 R4, R4, 0x4, R14 ;  /* 0x0000000404047825 */ /* 0x000fca00078e000e */
[----:B------:R1:W4:Y:S01]  /*0c20*/  LDG.E R28, desc[UR8][R4.64] ;  /* 0x00000008041c7981 */ /* 0x000322000c1e1900 */
[----:B------:R-:W-:Y:S01]  /*0c30*/  LOP3.LUT R29, R26, R20, RZ, 0x3c, !PT ;  /* 0x000000141a1d7212 */ /* 0x000fe200078e3cff */
[----:B------:R-:W-:Y:S01]  /*0c40*/  @!P2 VIADD R0, R0, 0x1 ;  /* 0x000000010000a836 */ /* 0x000fe20000000000 */
[----:B------:R-:W-:Y:S02]  /*0c50*/  ISETP.NE.AND P2, PT, R20, RZ, PT ;  /* 0x000000ff1400720c */ /* 0x000fe40003f45270 */
[----:B------:R-:W-:Y:S02]  /*0c60*/  ISETP.GE.AND P1, PT, R29, RZ, PT ;  /* 0x000000ff1d00720c */ /* 0x000fe40003f26270 */
[----:B------:R-:W-:Y:S02]  /*0c70*/  @P0 IADD3 R0, PT, PT, R0, 0x1, RZ ;  /* 0x0000000100000810 */ /* 0x000fe40007ffe0ff */
[----:B0-----:R-:W-:-:S09]  /*0c80*/  IABS R8, R10 ;  /* 0x0000000a00087213 */ /* 0x001fd20000000000 */
[----:B------:R-:W-:Y:S01]  /*0c90*/  @!P1 IMAD.MOV R0, RZ, RZ, -R0 ;  /* 0x000000ffff009224 */ /* 0x000fe200078e0a00 */
[----:B------:R-:W-:-:S04]  /*0ca0*/  @!P2 LOP3.LUT R0, RZ, R20, RZ, 0x33, !PT ;  /* 0x00000014ff00a212 */ /* 0x000fc800078e33ff */
[----:B-1----:R-:W-:Y:S01]  /*0cb0*/  IABS R4, R0 ;  /* 0x0000000000047213 */ /* 0x002fe20000000000 */
[----:B------:R-:W-:-:S04]  /*0cc0*/  IMAD.MOV R5, RZ, RZ, -R8 ;  /* 0x000000ffff057224 */ /* 0x000fc800078e0a08 */
[----:B------:R-:W-:-:S04]  /*0cd0*/  IMAD.HI.U32 R25, R25, R4, RZ ;  /* 0x0000000419197227 */ /* 0x000fc800078e00ff */
[----:B------:R-:W-:-:S05]  /*0ce0*/  IMAD R4, R25, R5, R4 ;  /* 0x0000000519047224 */ /* 0x000fca00078e0204 */
[----:B------:R-:W-:-:S13]  /*0cf0*/  ISETP.GT.U32.AND P2, PT, R7, R4, PT ;  /* 0x000000040700720c */ /* 0x000fda0003f44070 */
[----:B------:R-:W-:-:S04]  /*0d00*/  @!P2 IADD3 R4, PT, PT, R4, -R7, RZ ;  /* 0x800000070404a210 */ /* 0x000fc80007ffe0ff */
[----:B------:R-:W-:Y:S02]  /*0d10*/  ISETP.GE.U32.AND P0, PT, R4, R7, PT ;  /* 0x000000070400720c */ /* 0x000fe40003f06070 */
[----:B------:R-:W-:Y:S01]  /*0d20*/  LOP3.LUT R4, R0, R10, RZ, 0x3c, !PT ;  /* 0x0000000a00047212 */ /* 0x000fe200078e3cff */
[----:B------:R-:W-:Y:S01]  /*0d30*/  @!P2 VIADD R25, R25, 0x1 ;  /* 0x000000011919a836 */ /* 0x000fe20000000000 */
[----:B------:R-:W-:Y:S02]  /*0d40*/  ISETP.NE.AND P2, PT, R10, RZ, PT ;  /* 0x000000ff0a00720c */ /* 0x000fe40003f45270 */
[----:B------:R-:W-:Y:S01]  /*0d50*/  ISETP.GE.AND P1, PT, R4, RZ, PT ;  /* 0x000000ff0400720c */ /* 0x000fe20003f26270 */
[----:B------:R-:W-:-:S06]  /*0d60*/  HFMA2 R4, -RZ, RZ, 0, 0 ;  /* 0x00000000ff047431 */ /* 0x000fcc00000001ff */
[----:B------:R-:W-:-:S06]  /*0d70*/  @P0 IADD3 R25, PT, PT, R25, 0x1, RZ ;  /* 0x0000000119190810 */ /* 0x000fcc0007ffe0ff */
[----:B------:R-:W-:Y:S01]  /*0d80*/  @!P1 IMAD.MOV R25, RZ, RZ, -R25 ;  /* 0x000000ffff199224 */ /* 0x000fe200078e0a19 */
[----:B------:R-:W-:Y:S02]  /*0d90*/  @!P2 LOP3.LUT R25, RZ, R10, RZ, 0x33, !PT ;  /* 0x0000000aff19a212 */ /* 0x000fe400078e33ff */
[----:B---3--:R-:W-:Y:S02]  /*0da0*/  IADD3 R9, PT, PT, R12, R9, RZ ;  /* 0x000000090c097210 */ /* 0x008fe40007ffe0ff */
[----:B--2---:R-:W-:-:S04]  /*0db0*/  IABS R12, R22 ;  /* 0x00000016000c7213 */ /* 0x004fc80000000000 */
[----:B------:R-:W0:Y:S08]  /*0dc0*/  I2F.RP R23, R12 ;  /* 0x0000000c00177306 */ /* 0x000e300000209400 */
[----:B0-----:R-:W0:Y:S02]  /*0dd0*/  MUFU.RCP R23, R23 ;  /* 0x0000001700177308 */ /* 0x001e240000001000 */
[----:B0-----:R-:W-:-:S06]  /*0de0*/  IADD3 R5, PT, PT, R23, 0xffffffe, RZ ;  /* 0x0ffffffe17057810 */ /* 0x001fcc0007ffe0ff */
[----:B------:R-:W0:Y:S01]  /*0df0*/  F2I.FTZ.U32.TRUNC.NTZ R5, R5 ;  /* 0x0000000500057305 */ /* 0x000e22000021f000 */
[----:B----4-:R-:W-:Y:S02]  /*0e00*/  IMAD R11, R9, R28, R11 ;  /* 0x0000001c090b7224 */ /* 0x010fe400078e020b */
[----:B------:R-:W-:-:S04]  /*0e10*/  IMAD.MOV R9, RZ, RZ, -R26 ;  /* 0x000000ffff097224 */ /* 0x000fc800078e0a1a */
[----:B------:R-:W-:Y:S02]  /*0e20*/  IMAD R24, R6, R9, R24 ;  /* 0x0000000906187224 */ /* 0x000fe400078e0218 */
[----:B------:R-:W-:-:S04]  /*0e30*/  IMAD.WIDE.U32 R6, R3, 0x4, R14 ;  /* 0x0000000403067825 */ /* 0x000fc800078e000e */
[----:B0-----:R-:W-:Y:S02]  /*0e40*/  IMAD.MOV R23, RZ, RZ, -R5 ;  /* 0x000000ffff177224 */ /* 0x001fe400078e0a05 */
[----:B------:R0:W2:Y:S02]  /*0e50*/  LDG.E R6, desc[UR8][R6.64] ;  /* 0x0000000806067981 */ /* 0x0000a4000c1e1900 */
[----:B------:R-:W-:Y:S02]  /*0e60*/  IMAD R23, R23, R12, RZ ;  /* 0x0000000c17177224 */ /* 0x000fe400078e02ff */
[----:B------:R-:W-:-:S04]  /*0e70*/  IMAD.WIDE.U32 R8, R3, 0x4, R16 ;  /* 0x0000000403087825 */ /* 0x000fc800078e0010 */
[----:B------:R-:W-:Y:S01]  /*0e80*/  IMAD.HI.U32 R4, R5, R23, R4 ;  /* 0x0000001705047227 */ /* 0x000fe200078e0004 */
[----:B0-----:R-:W-:Y:S01]  /*0e90*/  IABS R7, R22 ;  /* 0x0000001600077213 */ /* 0x001fe20000000000 */
[----:B------:R0:W3:Y:S01]  /*0ea0*/  LDG.E R9, desc[UR8][R8.64] ;  /* 0x0000000808097981 */ /* 0x0000e2000c1e1900 */
[----:B------:R-:W-:Y:S02]  /*0eb0*/  IABS R5, R25 ;  /* 0x0000001900057213 */ /* 0x000fe40000000000 */
[----:B------:R-:W-:-:S03]  /*0ec0*/  IADD3 R7, PT, PT, RZ, -R7, RZ ;  /* 0x80000007ff077210 */ /* 0x000fc60007ffe0ff */
[----:B0-----:R-:W-:-:S04]  /*0ed0*/  IMAD.HI.U32 R8, R4, R5, RZ ;  /* 0x0000000504087227 */ /* 0x001fc800078e00ff */
[----:B------:R-:W-:-:S05]  /*0ee0*/  IMAD R5, R8, R7, R5 ;  /* 0x0000000708057224 */ /* 0x000fca00078e0205 */
[----:B------:R-:W-:Y:S02]  /*0ef0*/  ISETP.GT.U32.AND P2, PT, R12, R5, PT ;  /* 0x000000050c00720c */ /* 0x000fe40003f44070 */
[----:B------:R-:W-:-:S11]  /*0f00*/  IADD3 R7, PT, PT, R3, -0x4, RZ ;  /* 0xfffffffc03077810 */ /* 0x000fd60007ffe0ff */
[----:B------:R-:W-:-:S05]  /*0f10*/  @!P2 IMAD.IADD R5, R5, 0x1, -R12 ;  /* 0x000000010505a824 */ /* 0x000fca00078e0a0c */
[----:B------:R-:W-:Y:S01]  /*0f20*/  ISETP.GE.U32.AND P0, PT, R5, R12, PT ;  /* 0x0000000c0500720c */ /* 0x000fe20003f06070 */
[----:B------:R-:W-:-:S05]  /*0f30*/  IMAD.WIDE.U32 R4, R7, 0x4, R18 ;  /* 0x0000000407047825 */ /* 0x000fca00078e0012 */
[----:B------:R0:W4:Y:S01]  /*0f40*/  LDG.E R23, desc[UR8][R4.64] ;  /* 0x0000000804177981 */ /* 0x000122000c1e1900 */
[----:B------:R-:W-:Y:S02]  /*0f50*/  @!P2 IADD3 R8, PT, PT, R8, 0x1, RZ ;  /* 0x000000010808a810 */ /* 0x000fe40007ffe0ff */
[----:B------:R-:W-:-:S04]  /*0f60*/  ISETP.NE.AND P2, PT, R22, RZ, PT ;  /* 0x000000ff1600720c */ /* 0x000fc80003f45270 */
[----:B------:R-:W-:Y:S01]  /*0f70*/  @P0 IADD3 R8, PT, PT, R8, 0x1, RZ ;  /* 0x0000000108080810 */ /* 0x000fe20007ffe0ff */
[----:B0-----:R-:W-:-:S04]  /*0f80*/  IMAD.MOV R5, RZ, RZ, -R0 ;  /* 0x000000ffff057224 */ /* 0x001fc800078e0a00 */
[----:B------:R-:W-:Y:S02]  /*0f90*/  IMAD R20, R20, R5, R26 ;  /* 0x0000000514147224 */ /* 0x000fe400078e021a */
[----:B------:R-:W-:-:S04]  /*0fa0*/  IMAD.WIDE.U32 R4, R27, 0x4, R16 ;  /* 0x000000041b047825 */ /* 0x000fc800078e0010 */
[----:B------:R-:W-:Y:S02]  /*0fb0*/  IMAD.WIDE.U32 R26, R27, 0x4, R14 ;  /* 0x000000041b1a7825 */ /* 0x000fe400078e000e */
[----:B------:R-:W5:Y:S04]  /*0fc0*/  LDG.E R5, desc[UR8][R4.64] ;  /* 0x0000000804057981 */ /* 0x000f68000c1e1900 */
[----:B------:R0:W5:Y:S01]  /*0fd0*/  LDG.E R27, desc[UR8][R26.64] ;  /* 0x000000081a1b7981 */ /* 0x000162000c1e1900 */
[----:B---3--:R-:W-:-:S04]  /*0fe0*/  IMAD.IADD R24, R24, 0x1, R9 ;  /* 0x0000000118187824 */ /* 0x008fc800078e0209 */
[----:B--2---:R-:W-:Y:S01]  /*0ff0*/  IMAD R24, R24, R6, R11 ;  /* 0x0000000618187224 */ /* 0x004fe200078e020b */
[----:B------:R-:W-:-:S04]  /*1000*/  LOP3.LUT R6, R25, R22, RZ, 0x3c, !PT ;  /* 0x0000001619067212 */ /* 0x000fc800078e3cff */
[----:B------:R-:W-:Y:S02]  /*1010*/  ISETP.GE.AND P1, PT, R6, RZ, PT ;  /* 0x000000ff0600720c */ /* 0x000fe40003f26270 */
[----:B----4-:R-:W-:-:S04]  /*1020*/  IABS R12, R23 ;  /* 0x00000017000c7213 */ /* 0x010fc80000000000 */
[----:B------:R-:W1:Y:S08]  /*1030*/  I2F.RP R28, R12 ;  /* 0x0000000c001c7306 */ /* 0x000e700000209400 */
[----:B-1----:R-:W1:Y:S01]  /*1040*/  MUFU.RCP R28, R28 ;  /* 0x0000001c001c7308 */ /* 0x002e620000001000 */
[----:B------:R-:W-:-:S05]  /*1050*/  MOV R6, R8 ;  /* 0x0000000800067202 */ /* 0x000fca0000000f00 */
[----:B------:R-:W-:Y:S02]  /*1060*/  @!P1 IMAD.MOV R6, RZ, RZ, -R6 ;  /* 0x000000ffff069224 */ /* 0x000fe400078e0a06 */
[----:B-1----:R-:W-:Y:S01]  /*1070*/  VIADD R9, R28, 0xffffffe ;  /* 0x0ffffffe1c097836 */ /* 0x002fe20000000000 */
[----:B------:R-:W-:-:S05]  /*1080*/  @!P2 LOP3.LUT R6, RZ, R22, RZ, 0x33, !PT ;  /* 0x00000016ff06a212 */ /* 0x000fca00078e33ff */
[----:B------:R-:W1:Y:S01]  /*1090*/  F2I.FTZ.U32.TRUNC.NTZ R9, R9 ;  /* 0x0000000900097305 */ /* 0x000e62000021f000 */
[----:B------:R-:W-:Y:S01]  /*10a0*/  IMAD.MOV R8, RZ, RZ, -R6 ;  /* 0x000000ffff087224 */ /* 0x000fe200078e0a06 */
[----:B------:R-:W-:-:S03]  /*10b0*/  IADD3 R11, PT, PT, -R25, RZ, RZ ;  /* 0x000000ff190b7210 */ /* 0x000fc60007ffe1ff */
[----:B------:R-:W-:Y:S02]  /*10c0*/  IMAD R22, R22, R8, R25 ;  /* 0x0000000816167224 */ /* 0x000fe400078e0219 */
[----:B------:R-:W-:Y:S02]  /*10d0*/  IMAD R0, R10, R11, R0 ;  /* 0x0000000b0a007224 */ /* 0x000fe400078e0200 */
[----:B------:R-:W-:-:S04]  /*10e0*/  IMAD.WIDE.U32 R10, R13, 0x4, R16 ;  /* 0x000000040d0a7825 */ /* 0x000fc800078e0010 */
[----:B------:R-:W-:Y:S01]  /*10f0*/  IMAD.WIDE.U32 R28, R21, 0x4, R16 ;  /* 0x00000004151c7825 */ /* 0x000fe200078e0010 */
[----:B------:R2:W3:Y:S01]  /*1100*/  LDG.E R4, desc[UR8][R10.64] ;  /* 0x000000080a047981 */ /* 0x0004e2000c1e1900 */
[----:B-1----:R-:W-:-:S03]  /*1110*/  IADD3 R8, PT, PT, RZ, -R9, RZ ;  /* 0x80000009ff087210 */ /* 0x002fc60007ffe0ff */
[----:B------:R1:W4:Y:S02]  /*1120*/  LDG.E R25, desc[UR8][R28.64] ;  /* 0x000000081c197981 */ /* 0x000324000c1e1900 */
[----:B0-----:R-:W-:Y:S02]  /*1130*/  IMAD R26, R8, R12, RZ ;  /* 0x0000000c081a7224 */ /* 0x001fe400078e02ff */
[----:B------:R-:W-:Y:S02]  /*1140*/  IMAD.MOV.U32 R8, RZ, RZ, RZ ;  /* 0x000000ffff087224 */ /* 0x000fe400078e00ff */
[----:B--2---:R-:W-:-:S04]  /*1150*/  IMAD.WIDE.U32 R10, R13, 0x4, R14 ;  /* 0x000000040d0a7825 */ /* 0x004fc800078e000e */
[----:B------:R-:W-:Y:S01]  /*1160*/  IMAD.HI.U32 R8, R9, R26, R8 ;  /* 0x0000001a09087227 */ /* 0x000fe200078e0008 */
[----:B------:R-:W-:Y:S01]  /*1170*/  IABS R26, R23 ;  /* 0x00000017001a7213 */ /* 0x000fe20000000000 */
[----:B------:R0:W2:Y:S01]  /*1180*/  LDG.E R13, desc[UR8][R10.64] ;  /* 0x000000080a0d7981 */ /* 0x0000a2000c1e1900 */
[----:B------:R-:W-:Y:S01]  /*1190*/  IABS R9, R6 ;  /* 0x0000000600097213 */ /* 0x000fe20000000000 */
[----:B-1----:R-:W-:-:S05]  /*11a0*/  IMAD.WIDE.U32 R28, R21, 0x4, R14 ;  /* 0x00000004151c7825 */ /* 0x002fca00078e000e */
[----:B------:R1:W2:Y:S01]  /*11b0*/  LDG.E R21, desc[UR8][R28.64] ;  /* 0x000000081c157981 */ /* 0x0002a2000c1e1900 */
[----:B0-----:R-:W-:Y:S01]  /*11c0*/  IADD3 R10, PT, PT, RZ, -R26, RZ ;  /* 0x8000001aff0a7210 */ /* 0x001fe20007ffe0ff */
[----:B------:R-:W-:-:S04]  /*11d0*/  IMAD.HI.U32 R26, R8, R9, RZ ;  /* 0x00000009081a7227 */ /* 0x000fc800078e00ff */
[----:B-1----:R-:W-:Y:S02]  /*11e0*/  IMAD R29, R26, R10, R9 ;  /* 0x0000000a1a1d7224 */ /* 0x002fe400078e0209 */
[----:B------:R-:W-:-:S04]  /*11f0*/  IMAD.WIDE.U32 R8, R7, 0x4, R16 ;  /* 0x0000000407087825 */ /* 0x000fc800078e0010 */
[----:B------:R-:W-:Y:S02]  /*1200*/  IMAD.WIDE.U32 R10, R7, 0x4, R14 ;  /* 0x00000004070a7825 */ /* 0x000fe400078e000e */
[----:B------:R-:W2:Y:S04]  /*1210*/  LDG.E R8, desc[UR8][R8.64] ;  /* 0x0000000808087981 */ /* 0x000ea8000c1e1900 */
[----:B------:R-:W2:Y:S01]  /*1220*/  LDG.E R10, desc[UR8][R10.64] ;  /* 0x000000080a0a7981 */ /* 0x000ea2000c1e1900 */
[----:B------:R-:W-:Y:S02]  /*1230*/  ISETP.GT.U32.AND P2, PT, R12, R29, PT ;  /* 0x0000001d0c00720c */ /* 0x000fe40003f44070 */
[----:B------:R-:W-:-:S11]  /*1240*/  LOP3.LUT R7, R6, R23, RZ, 0x3c, !PT ;  /* 0x0000001706077212 */ /* 0x000fd600078e3cff */
[----:B------:R-:W-:-:S05]  /*1250*/  @!P2 IMAD.IADD R29, R29, 0x1, -R12 ;  /* 0x000000011d1da824 */ /* 0x000fca00078e0a0c */
[----:B------:R-:W-:Y:S02]  /*1260*/  ISETP.GE.U32.AND P0, PT, R29, R12, PT ;  /* 0x0000000c1d00720c */ /* 0x000fe40003f06070 */
[----:B------:R-:W-:Y:S02]  /*1270*/  ISETP.GE.AND P1, PT, R7, RZ, PT ;  /* 0x000000ff0700720c */ /* 0x000fe40003f26270 */
[----:B------:R-:W-:Y:S02]  /*1280*/  @!P2 IADD3 R26, PT, PT, R26, 0x1, RZ ;  /* 0x000000011a1aa810 */ /* 0x000fe40007ffe0ff */
[----:B------:R-:W-:-:S07]  /*1290*/  ISETP.NE.AND P2, PT, R23, RZ, PT ;  /* 0x000000ff1700720c */ /* 0x000fce0003f45270 */
[----:B------:R-:W-:Y:S02]  /*12a0*/  @P0 VIADD R26, R26, 0x1 ;  /* 0x000000011a1a0836 */ /* 0x000fe40000000000 */
[----:B-----5:R-:W-:-:S03]  /*12b0*/  IMAD.IADD R5, R20, 0x1, R5 ;  /* 0x0000000114057824 */ /* 0x020fc600078e0205 */
[----:B------:R-:W-:Y:S02]  /*12c0*/  @!P1 IADD3 R26, PT, PT, -R26, RZ, RZ ;  /* 0x000000ff1a1a9210 */ /* 0x000fe40007ffe1ff */
[----:B------:R-:W-:Y:S01]  /*12d0*/  @!P2 LOP3.LUT R26, RZ, R23, RZ, 0x33, !PT ;  /* 0x00000017ff1aa212 */ /* 0x000fe200078e33ff */
[----:B------:R-:W-:Y:S01]  /*12e0*/  UIADD3 UR5, UPT, UPT, UR5, 0x8, URZ ;  /* 0x0000000805057890 */ /* 0x000fe2000fffe0ff */
[----:B------:R-:W-:Y:S02]  /*12f0*/  IMAD R5, R5, R27, R24 ;  /* 0x0000001b05057224 */ /* 0x000fe400078e0218 */
[----:B------:R-:W-:Y:S01]  /*1300*/  IADD3 R7, PT, PT, -R26, RZ, RZ ;  /* 0x000000ff1a077210 */ /* 0x000fe20007ffe1ff */
[----:B------:R-:W-:-:S04]  /*1310*/  UISETP.NE.AND UP0, UPT, UR5, URZ, UPT ;  /* 0x000000ff0500728c */ /* 0x000fc8000bf05270 */
[----:B------:R-:W-:Y:S01]  /*1320*/  IMAD R23, R23, R7, R6 ;  /* 0x0000000717177224 */ /* 0x000fe200078e0206 */
[----:B------:R-:W-:Y:S01]  /*1330*/  IADD3 R3, PT, PT, R3, -0x8, RZ ;  /* 0xfffffff803037810 */ /* 0x000fe20007ffe0ff */
[----:B---3--:R-:W-:Y:S01]  /*1340*/  IMAD.IADD R0, R0, 0x1, R4 ;  /* 0x0000000100007824 */ /* 0x008fe200078e0204 */
[----:B----4-:R-:W-:-:S03]  /*1350*/  IADD3 R22, PT, PT, R22, R25, RZ ;  /* 0x0000001916167210 */ /* 0x010fc60007ffe0ff */
[----:B--2---:R-:W-:-:S04]  /*1360*/  IMAD R0, R0, R13, R5 ;  /* 0x0000000d00007224 */ /* 0x004fc800078e0205 */
[----:B------:R-:W-:Y:S02]  /*1370*/  IMAD R0, R22, R21, R0 ;  /* 0x0000001516007224 */ /* 0x000fe400078e0200 */
[----:B------:R-:W-:-:S04]  /*1380*/  IMAD.IADD R23, R23, 0x1, R8 ;  /* 0x0000000117177824 */ /* 0x000fc800078e0208 */
[----:B------:R-:W-:Y:S02]  /*1390*/  IMAD R8, R23, R10, R0 ;  /* 0x0000000a17087224 */ /* 0x000fe400078e0200 */
[----:B------:R-:W-:Y:S01]  /*13a0*/  IMAD.MOV.U32 R10, RZ, RZ, R26 ;  /* 0x000000ffff0a7224 */ /* 0x000fe200078e001a */
[----:B------:R-:W-:Y:S06]  /*13b0*/  BRA.U UP0, `(.L_x_2) ;  /* 0xffffffed00847547 */ /* 0x000fec000b83ffff */
[----:B------:R-:W-:-:S07]  /*13c0*/  IADD3 R0, PT, PT, R3, 0x4, RZ ;  /* 0x0000000403007810 */ /* 0x000fce0007ffe0ff */
.L_x_1:
[----:B------:R-:W-:-:S09]  /*13d0*/  UISETP.NE.AND UP0, UPT, UR6, URZ, UPT ;  /* 0x000000ff0600728c */ /* 0x000fd2000bf05270 */
[----:B------:R-:W-:Y:S05]  /*13e0*/  BRA.U !UP0, `(.L_x_3) ;  /* 0x0000001108347547 */ /* 0x000fea000b800000 */
[----:B------:R-:W0:Y:S01]  /*13f0*/  LDCU UR4, c[0x0][0x3b8] ;  /* 0x00007700ff0477ac */ /* 0x000e220008000800 */
[----:B------:R-:W-:Y:S02]  /*1400*/  UISETP.GE.U32.AND UP0, UPT, UR6, 0x4, UPT ;  /* 0x000000040600788c */ /* 0x000fe4000bf06070 */
[----:B0-----:R-:W-:-:S04]  /*1410*/  ULOP3.LUT UR5, UR4, 0x3, URZ, 0xc0, !UPT ;  /* 0x0000000304057892 */ /* 0x001fc8000f8ec0ff */
[----:B------:R-:W-:-:S03]  /*1420*/  UISETP.NE.AND UP1, UPT, UR5, URZ, UPT ;  /* 0x000000ff0500728c */ /* 0x000fc6000bf25270 */
[----:B------:R-:W-:Y:S08]  /*1430*/  BRA.U !UP0, `(.L_x_4) ;  /* 0x0000000908507547 */ /* 0x000ff0000b800000 */
[----:B------:R-:W0:Y:S01]  /*1440*/  LDC.64 R12, c[0x0][0x3a8] ;  /* 0x0000ea00ff0c7b82 */ /* 0x000e220000000a00 */
[----:B------:R-:W-:-:S04]  /*1450*/  VIADD R21, R0, 0xffffffff ;  /* 0xffffffff00157836 */ /* 0x000fc80000000000 */
[----:B0-----:R-:W-:-:S06]  /*1460*/  IMAD.WIDE.U32 R4, R21, 0x4, R12 ;  /* 0x0000000415047825 */ /* 0x001fcc00078e000c */
[----:B------:R0:W2:Y:S01]  /*1470*/  LDG.E R5, desc[UR8][R4.64] ;  /* 0x0000000804057981 */ /* 0x0000a2000c1e1900 */
[----:B------:R-:W-:-:S05]  /*1480*/  IADD3 R23, PT, PT, R0, -0x2, RZ ;  /* 0xfffffffe00177810 */ /* 0x000fca0007ffe0ff */
[----:B------:R-:W-:-:S06]  /*1490*/  IMAD.WIDE.U32 R26, R23, 0x4, R12 ;  /* 0x00000004171a7825 */ /* 0x000fcc00078e000c */
[----:B------:R-:W3:Y:S01]  /*14a0*/  LDG.E R26, desc[UR8][R26.64] ;  /* 0x000000081a1a7981 */ /* 0x000ee2000c1e1900 */
[----:B------:R-:W-:-:S04]  /*14b0*/  VIADD R6, R0, 0xfffffffd ;  /* 0xfffffffd00067836 */ /* 0x000fc80000000000 */
[----:B------:R-:W-:-:S06]  /*14c0*/  IMAD.WIDE.U32 R24, R6, 0x4, R12 ;  /* 0x0000000406187825 */ /* 0x000fcc00078e000c */
[----:B------:R-:W4:Y:S01]  /*14d0*/  LDG.E R24, desc[UR8][R24.64] ;  /* 0x0000000818187981 */ /* 0x000f22000c1e1900 */
[----:B0-----:R-:W-:-:S05]  /*14e0*/  IADD3 R4, PT, PT, R0, -0x4, RZ ;  /* 0xfffffffc00047810 */ /* 0x001fca0007ffe0ff */
[----:B------:R-:W-:-:S05]  /*14f0*/  IMAD.WIDE.U32 R14, R4, 0x4, R12 ;  /* 0x00000004040e7825 */ /* 0x000fca00078e000c */
[----:B------:R0:W5:Y:S01]  /*1500*/  LDG.E R7, desc[UR8][R14.64] ;  /* 0x000000080e077981 */ /* 0x000162000c1e1900 */
[----:B------:R-:W-:Y:S02]  /*1510*/  IABS R16, R10 ;  /* 0x0000000a00107213 */ /* 0x000fe40000000000 */
[----:B--2---:R-:W-:-:S04]  /*1520*/  IABS R3, R5 ;  /* 0x0000000500037213 */ /* 0x004fc80000000000 */
[----:B------:R-:W1:Y:S08]  /*1530*/  I2F.RP R9, R3 ;  /* 0x0000000300097306 */ /* 0x000e700000209400 */
[----:B-1----:R-:W1:Y:S02]  /*1540*/  MUFU.RCP R9, R9 ;  /* 0x0000000900097308 */ /* 0x002e640000001000 */
[----:B-1----:R-:W-:-:S06]  /*1550*/  VIADD R12, R9, 0xffffffe ;  /* 0x0ffffffe090c7836 */ /* 0x002fcc0000000000 */
[----:B------:R1:W2:Y:S01]  /*1560*/  F2I.FTZ.U32.TRUNC.NTZ R13, R12 ;  /* 0x0000000c000d7305 */ /* 0x0002a2000021f000 */
[----:B---3--:R-:W-:Y:S01]  /*1570*/  IABS R9, R26 ;  /* 0x0000001a00097213 */ /* 0x008fe20000000000 */
[----:B-1----:R-:W-:Y:S01]  /*1580*/  IMAD.MOV.U32 R12, RZ, RZ, RZ ;  /* 0x000000ffff0c7224 */ /* 0x002fe200078e00ff */
[----:B--2---:R-:W-:-:S05]  /*1590*/  IADD3 R0, PT, PT, RZ, -R13, RZ ;  /* 0x8000000dff007210 */ /* 0x004fca0007ffe0ff */
[----:B------:R-:W-:Y:S01]  /*15a0*/  IMAD R11, R0, R3, RZ ;  /* 0x00000003000b7224 */ /* 0x000fe200078e02ff */
[----:B------:R-:W-:Y:S01]  /*15b0*/  IABS R0, R5 ;  /* 0x0000000500007213 */ /* 0x000fe20000000000 */
[----:B0-----:R-:W0:Y:S02]  /*15c0*/  I2F.RP R14, R9 ;  /* 0x00000009000e7306 */ /* 0x001e240000209400 */
[----:B------:R-:W-:Y:S01]  /*15d0*/  IMAD.HI.U32 R13, R13, R11, R12 ;  /* 0x0000000b0d0d7227 */ /* 0x000fe200078e000c */
[----:B------:R-:W-:-:S03]  /*15e0*/  MOV R12, R16 ;  /* 0x00000010000c7202 */ /* 0x000fc60000000f00 */
[----:B------:R-:W-:Y:S02]  /*15f0*/  IMAD.MOV R11, RZ, RZ, -R0 ;  /* 0x000000ffff0b7224 */ /* 0x000fe400078e0a00 */
[----:B------:R-:W-:-:S04]  /*1600*/  IMAD.HI.U32 R0, R13, R12, RZ ;  /* 0x0000000c0d007227 */ /* 0x000fc800078e00ff */
[----:B------:R-:W-:Y:S01]  /*1610*/  IMAD R12, R0, R11, R12 ;  /* 0x0000000b000c7224 */ /* 0x000fe200078e020c */
[----:B0-----:R-:W0:Y:S04]  /*1620*/  MUFU.RCP R14, R14 ;  /* 0x0000000e000e7308 */ /* 0x001e280000001000 */
[----:B------:R-:W-:Y:S02]  /*1630*/  ISETP.GT.U32.AND P2, PT, R3, R12, PT ;  /* 0x0000000c0300720c */ /* 0x000fe40003f44070 */
[----:B----4-:R-:W-:-:S11]  /*1640*/  IABS R11, R24 ;  /* 0x00000018000b7213 */ /* 0x010fd60000000000 */
[----:B------:R-:W-:Y:S01]  /*1650*/  @!P2 IADD3 R12, PT, PT, R12, -R3, RZ ;  /* 0x800000030c0ca210 */ /* 0x000fe20007ffe0ff */
[----:B0-----:R-:W-:-:S03]  /*1660*/  VIADD R13, R14, 0xffffffe ;  /* 0x0ffffffe0e0d7836 */ /* 0x001fc60000000000 */
[----:B------:R-:W-:Y:S02]  /*1670*/  ISETP.GE.U32.AND P0, PT, R12, R3, PT ;  /* 0x000000030c00720c */ /* 0x000fe40003f06070 */
[----:B------:R-:W-:Y:S01]  /*1680*/  LOP3.LUT R3, R10, R5, RZ, 0x3c, !PT ;  /* 0x000000050a037212 */ /* 0x000fe200078e3cff */
[----:B------:R-:W0:Y:S01]  /*1690*/  I2F.RP R12, R11 ;  /* 0x0000000b000c7306 */ /* 0x000e220000209400 */
[----:B------:R-:W-:Y:S02]  /*16a0*/  @!P2 IADD3 R0, PT, PT, R0, 0x1, RZ ;  /* 0x000000010000a810 */ /* 0x000fe40007ffe0ff */
[----:B------:R-:W-:Y:S02]  /*16b0*/  ISETP.GE.AND P1, PT, R3, RZ, PT ;  /* 0x000000ff0300720c */ /* 0x000fe40003f26270 */
[----:B------:R-:W-:-:S03]  /*16c0*/  ISETP.NE.AND P2, PT, R5, RZ, PT ;  /* 0x000000ff0500720c */ /* 0x000fc60003f45270 */
[----:B------:R-:W1:Y:S02]  /*16d0*/  F2I.FTZ.U32.TRUNC.NTZ R13, R13 ;  /* 0x0000000d000d7305 */ /* 0x000e64000021f000 */
[----:B------:R-:W-:-:S05]  /*16e0*/  @P0 VIADD R0, R0, 0x1 ;  /* 0x0000000100000836 */ /* 0x000fca0000000000 */
[----:B------:R-:W-:Y:S01]  /*16f0*/  MOV R3, R0 ;  /* 0x0000000000037202 */ /* 0x000fe20000000f00 */
[----:B0-----:R0:W2:Y:S03]  /*1700*/  MUFU.RCP R14, R12 ;  /* 0x0000000c000e7308 */ /* 0x0010a60000001000 */
[----:B------:R-:W-:Y:S02]  /*1710*/  @!P1 IADD3 R3, PT, PT, -R3, RZ, RZ ;  /* 0x000000ff03039210 */ /* 0x000fe40007ffe1ff */
[----:B------:R-:W-:Y:S01]  /*1720*/  @!P2 LOP3.LUT R3, RZ, R5, RZ, 0x33, !PT ;  /* 0x00000005ff03a212 */ /* 0x000fe200078e33ff */
[----:B-1----:R-:W-:Y:S02]  /*1730*/  IMAD.MOV R0, RZ, RZ, -R13 ;  /* 0x000000ffff007224 */ /* 0x002fe400078e0a0d */
[----:B0-----:R-:W-:Y:S01]  /*1740*/  IMAD.MOV.U32 R12, RZ, RZ, RZ ;  /* 0x000000ffff0c7224 */ /* 0x001fe200078e00ff */
[----:B------:R-:W-:Y:S01]  /*1750*/  IABS R16, R3 ;  /* 0x0000000300107213 */ /* 0x000fe20000000000 */
[----:B------:R-:W-:Y:S01]  /*1760*/  IMAD R15, R0, R9, RZ ;  /* 0x00000009000f7224 */ /* 0x000fe200078e02ff */
[----:B------:R-:W-:-:S03]  /*1770*/  IABS R17, R26 ;  /* 0x0000001a00117213 */ /* 0x000fc60000000000 */
[----:B------:R-:W-:Y:S01]  /*1780*/  IMAD.HI.U32 R0, R13, R15, R12 ;  /* 0x0000000f0d007227 */ /* 0x000fe200078e000c */
[----:B------:R-:W-:-:S03]  /*1790*/  IADD3 R18, PT, PT, RZ, -R17, RZ ;  /* 0x80000011ff127210 */ /* 0x000fc60007ffe0ff */
[----:B------:R-:W-:Y:S01]  /*17a0*/  IMAD.MOV.U32 R15, RZ, RZ, R16 ;  /* 0x000000ffff0f7224 */ /* 0x000fe200078e0010 */
[----:B--2---:R-:W-:Y:S01]  /*17b0*/  IADD3 R13, PT, PT, R14, 0xffffffe, RZ ;  /* 0x0ffffffe0e0d7810 */ /* 0x004fe20007ffe0ff */
[----:B------:R-:W0:Y:S02]  /*17c0*/  LDC.64 R16, c[0x0][0x390] ;  /* 0x0000e400ff107b82 */ /* 0x000e240000000a00 */
[----:B------:R-:W-:-:S04]  /*17d0*/  IMAD.HI.U32 R0, R0, R15, RZ ;  /* 0x0000000f00007227 */ /* 0x000fc800078e00ff */
[----:B------:R-:W-:Y:S02]  /*17e0*/  IMAD R12, R0, R18, R15 ;  /* 0x00000012000c7224 */ /* 0x000fe400078e020f */
[----:B------:R-:W1:Y:S01]  /*17f0*/  LDC.64 R14, c[0x0][0x3b0] ;  /* 0x0000ec00ff0e7b82 */ /* 0x000e620000000a00 */
[----:B------:R-:W2:Y:S02]  /*1800*/  F2I.FTZ.U32.TRUNC.NTZ R13, R13 ;  /* 0x0000000d000d7305 */ /* 0x000ea4000021f000 */
[----:B------:R-:W-:-:S13]  /*1810*/  ISETP.GT.U32.AND P2, PT, R9, R12, PT ;  /* 0x0000000c0900720c */ /* 0x000fda0003f44070 */
[-C--:B------:R-:W-:Y:S01]  /*1820*/  @!P2 IADD3 R12, PT, PT, R12, -R9.reuse, RZ ;  /* 0x800000090c0ca210 */ /* 0x080fe20007ffe0ff */
[----:B--2---:R-:W-:Y:S02]  /*1830*/  IMAD.MOV R20, RZ, RZ, -R13 ;  /* 0x000000ffff147224 */ /* 0x004fe400078e0a0d */
[----:B0-----:R-:W-:Y:S01]  /*1840*/  IMAD.WIDE.U32 R28, R21, 0x4, R16 ;  /* 0x00000004151c7825 */ /* 0x001fe200078e0010 */
[----:B------:R-:W-:-:S03]  /*1850*/  ISETP.GE.U32.AND P0, PT, R12, R9, PT ;  /* 0x000000090c00720c */ /* 0x000fc60003f06070 */
[----:B------:R-:W-:Y:S01]  /*1860*/  IMAD R25, R20, R11, RZ ;  /* 0x0000000b14197224 */ /* 0x000fe200078e02ff */
[----:B------:R0:W2:Y:S01]  /*1870*/  LDG.E R9, desc[UR8][R28.64] ;  /* 0x000000081c097981 */ /* 0x0000a2000c1e1900 */
[----:B------:R-:W-:Y:S02]  /*1880*/  IMAD.MOV.U32 R12, RZ, RZ, RZ ;  /* 0x000000ffff0c7224 */ /* 0x000fe400078e00ff */
[----:B------:R-:W-:-:S04]  /*1890*/  IMAD.WIDE.U32 R18, R23, 0x4, R16 ;  /* 0x0000000417127825 */ /* 0x000fc800078e0010 */
[----:B-1----:R-:W-:Y:S02]  /*18a0*/  IMAD.WIDE.U32 R20, R21, 0x4, R14 ;  /* 0x0000000415147825 */ /* 0x002fe400078e000e */
[----:B------:R-:W3:Y:S02]  /*18b0*/  LDG.E R18, desc[UR8][R18.64] ;  /* 0x0000000812127981 */ /* 0x000ee4000c1e1900 */
[----:B------:R-:W-:Y:S02]  /*18c0*/  IMAD.HI.U32 R25, R13, R25, R12 ;  /* 0x000000190d197227 */ /* 0x000fe400078e000c */
[----:B------:R-:W4:Y:S02]  /*18d0*/  LDG.E R21, desc[UR8][R20.64] ;  /* 0x0000000814157981 */ /* 0x000f24000c1e1900 */
[----:B------:R-:W-:-:S04]  /*18e0*/  IMAD.WIDE.U32 R12, R6, 0x4, R16 ;  /* 0x00000004060c7825 */ /* 0x000fc800078e0010 */
[----:B------:R-:W-:Y:S01]  /*18f0*/  IMAD.WIDE.U32 R22, R23, 0x4, R14 ;  /* 0x0000000417167825 */ /* 0x000fe200078e000e */
[----:B------:R-:W4:Y:S03]  /*1900*/  LDG.E R27, desc[UR8][R12.64] ;  /* 0x000000080c1b7981 */ /* 0x000f26000c1e1900 */
[----:B------:R-:W-:Y:S02]  /*1910*/  IMAD.WIDE.U32 R16, R4, 0x4, R16 ;  /* 0x0000000404107825 */ /* 0x000fe400078e0010 */
[----:B------:R-:W4:Y:S02]  /*1920*/  LDG.E R22, desc[UR8][R22.64] ;  /* 0x0000000816167981 */ /* 0x000f24000c1e1900 */
[--C-:B0-----:R-:W-:Y:S02]  /*1930*/  IMAD.WIDE.U32 R28, R6, 0x4, R14.reuse ;  /* 0x00000004061c7825 */ /* 0x101fe400078e000e */
[----:B------:R-:W4:Y:S02]  /*1940*/  LDG.E R16, desc[UR8][R16.64] ;  /* 0x0000000810107981 */ /* 0x000f24000c1e1900 */
[----:B------:R-:W-:-:S02]  /*1950*/  IMAD.WIDE.U32 R14, R4, 0x4, R14 ;  /* 0x00000004040e7825 */ /* 0x000fc400078e000e */
[----:B------:R-:W4:Y:S04]  /*1960*/  LDG.E R28, desc[UR8][R28.64] ;  /* 0x000000081c1c7981 */ /* 0x000f28000c1e1900 */
[----:B------:R0:W4:Y:S01]  /*1970*/  LDG.E R14, desc[UR8][R14.64] ;  /* 0x000000080e0e7981 */ /* 0x000122000c1e1900 */
[----:B------:R-:W-:Y:S02]  /*1980*/  LOP3.LUT R6, R3, R26, RZ, 0x3c, !PT ;  /* 0x0000001a03067212 */ /* 0x000fe400078e3cff */
[----:B------:R-:W-:Y:S02]  /*1990*/  @!P2 IADD3 R0, PT, PT, R0, 0x1, RZ ;  /* 0x000000010000a810 */ /* 0x000fe40007ffe0ff */
[----:B------:R-:W-:Y:S02]  /*19a0*/  ISETP.GE.AND P1, PT, R6, RZ, PT ;  /* 0x000000ff0600720c */ /* 0x000fe40003f26270 */
[----:B------:R-:W-:-:S02]  /*19b0*/  ISETP.NE.AND P2, PT, R26, RZ, PT ;  /* 0x000000ff1a00720c */ /* 0x000fc40003f45270 */
[----:B-----5:R-:W-:Y:S01]  /*19c0*/  IABS R6, R7 ;  /* 0x0000000700067213 */ /* 0x020fe20000000000 */
[----:B------:R-:W-:-:S03]  /*19d0*/  @P0 VIADD R0, R0, 0x1 ;  /* 0x0000000100000836 */ /* 0x000fc60000000000 */
[----:B0-----:R-:W0:Y:S05]  /*19e0*/  I2F.RP R15, R6 ;  /* 0x00000006000f7306 */ /* 0x001e2a0000209400 */
[----:B------:R-:W-:Y:S02]  /*19f0*/  @!P1 IADD3 R0, PT, PT, -R0, RZ, RZ ;  /* 0x000000ff00009210 */ /* 0x000fe40007ffe1ff */
[----:B------:R-:W-:Y:S02]  /*1a00*/  @!P2 LOP3.LUT R0, RZ, R26, RZ, 0x33, !PT ;  /* 0x0000001aff00a212 */ /* 0x000fe400078e33ff */
[----:B------:R-:W-:Y:S02]  /*1a10*/  IABS R13, R24 ;  /* 0x00000018000d7213 */ /* 0x000fe40000000000 */
[----:B------:R-:W-:-:S03]  /*1a20*/  IABS R12, R0 ;  /* 0x00000000000c7213 */ /* 0x000fc60000000000 */
[----:B------:R-:W-:Y:S02]  /*1a30*/  IMAD.MOV R13, RZ, RZ, -R13 ;  /* 0x000000ffff0d7224 */ /* 0x000fe400078e0a0d */
[----:B------:R-:W-:Y:S01]  /*1a40*/  IMAD.HI.U32 R20, R25, R12, RZ ;  /* 0x0000000c19147227 */ /* 0x000fe200078e00ff */
[----:B0-----:R-:W0:Y:S03]  /*1a50*/  MUFU.RCP R15, R15 ;  /* 0x0000000f000f7308 */ /* 0x001e260000001000 */
[----:B------:R-:W-:-:S05]  /*1a60*/  IMAD R12, R20, R13, R12 ;  /* 0x0000000d140c7224 */ /* 0x000fca00078e020c */
[----:B------:R-:W-:Y:S02]  /*1a70*/  ISETP.GT.U32.AND P2, PT, R11, R12, PT ;  /* 0x0000000c0b00720c */ /* 0x000fe40003f44070 */
[----:B0-----:R-:W-:-:S11]  /*1a80*/  IADD3 R13, PT, PT, R15, 0xffffffe, RZ ;  /* 0x0ffffffe0f0d7810 */ /* 0x001fd60007ffe0ff */
[----:B------:R-:W-:Y:S01]  /*1a90*/  @!P2 IMAD.IADD R12, R12, 0x1, -R11 ;  /* 0x000000010c0ca824 */ /* 0x000fe200078e0a0b */
[----:B------:R-:W0:Y:S04]  /*1aa0*/  F2I.FTZ.U32.TRUNC.NTZ R13, R13 ;  /* 0x0000000d000d7305 */ /* 0x000e28000021f000 */
[----:B------:R-:W-:Y:S02]  /*1ab0*/  ISETP.GE.U32.AND P0, PT, R12, R11, PT ;  /* 0x0000000b0c00720c */ /* 0x000fe40003f06070 */
[----:B------:R-:W-:Y:S02]  /*1ac0*/  LOP3.LUT R11, R0, R24, RZ, 0x3c, !PT ;  /* 0x00000018000b7212 */ /* 0x000fe400078e3cff */
[----:B------:R-:W-:Y:S02]  /*1ad0*/  @!P2 IADD3 R20, PT, PT, R20, 0x1, RZ ;  /* 0x000000011414a810 */ /* 0x000fe40007ffe0ff */
[----:B------:R-:W-:-:S02]  /*1ae0*/  ISETP.GE.AND P1, PT, R11, RZ, PT ;  /* 0x000000ff0b00720c */ /* 0x000fc40003f26270 */
[----:B------:R-:W-:Y:S02]  /*1af0*/  ISETP.NE.AND P2, PT, R24, RZ, PT ;  /* 0x000000ff1800720c */ /* 0x000fe40003f45270 */
[----:B0-----:R-:W-:-:S03]  /*1b00*/  IADD3 R15, PT, PT, RZ, -R13, RZ ;  /* 0x8000000dff0f7210 */ /* 0x001fc60007ffe0ff */
[----:B------:R-:W-:Y:S02]  /*1b10*/  @P0 VIADD R20, R20, 0x1 ;  /* 0x0000000114140836 */ /* 0x000fe40000000000 */
[----:B------:R-:W-:Y:S02]  /*1b20*/  IMAD.MOV R11, RZ, RZ, -R3 ;  /* 0x000000ffff0b7224 */ /* 0x000fe400078e0a03 */
[----:B------:R-:W-:Y:S02]  /*1b30*/  IMAD R15, R15, R6, RZ ;  /* 0x000000060f0f7224 */ /* 0x000fe400078e02ff */
[----:B------:R-:W-:Y:S01]  /*1b40*/  @!P1 IADD3 R20, PT, PT, -R20, RZ, RZ ;  /* 0x000000ff14149210 */ /* 0x000fe20007ffe1ff */
[----:B------:R-:W-:Y:S01]  /*1b50*/  IMAD.MOV.U32 R12, RZ, RZ, RZ ;  /* 0x000000ffff0c7224 */ /* 0x000fe200078e00ff */
[----:B------:R-:W-:Y:S01]  /*1b60*/  @!P2 LOP3.LUT R20, RZ, R24, RZ, 0x33, !PT ;  /* 0x00000018ff14a212 */ /* 0x000fe200078e33ff */
[----:B------:R-:W-:Y:S01]  /*1b70*/  IMAD R10, R5, R11, R10 ;  /* 0x0000000b050a7224 */ /* 0x000fe200078e020a */
[----:B------:R-:W-:Y:S01]  /*1b80*/  IABS R5, R7 ;  /* 0x0000000700057213 */ /* 0x000fe20000000000 */
[----:B------:R-:W-:Y:S01]  /*1b90*/  IMAD.HI.U32 R12, R13, R15, R12 ;  /* 0x0000000f0d0c7227 */ /* 0x000fe200078e000c */
[----:B------:R-:W-:-:S02]  /*1ba0*/  IABS R11, R20 ;  /* 0x00000014000b7213 */ /* 0x000fc40000000000 */
[----:B------:R-:W-:-:S03]  /*1bb0*/  IADD3 R13, PT, PT, RZ, -R5, RZ ;  /* 0x80000005ff0d7210 */ /* 0x000fc60007ffe0ff */
[----:B------:R-:W-:-:S04]  /*1bc0*/  IMAD.HI.U32 R5, R12, R11, RZ ;  /* 0x0000000b0c057227 */ /* 0x000fc800078e00ff */
[----:B------:R-:W-:-:S05]  /*1bd0*/  IMAD R11, R5, R13, R11 ;  /* 0x0000000d050b7224 */ /* 0x000fca00078e020b */
[----:B------:R-:W-:-:S13]  /*1be0*/  ISETP.GT.U32.AND P2, PT, R6, R11, PT ;  /* 0x0000000b0600720c */ /* 0x000fda0003f44070 */
[----:B------:R-:W-:-:S05]  /*1bf0*/  @!P2 IMAD.IADD R11, R11, 0x1, -R6 ;  /* 0x000000010b0ba824 */ /* 0x000fca00078e0a06 */
[----:B------:R-:W-:Y:S02]  /*1c00*/  ISETP.GE.U32.AND P0, PT, R11, R6, PT ;  /* 0x000000060b00720c */ /* 0x000fe40003f06070 */
[----:B------:R-:W-:Y:S02]  /*1c10*/  LOP3.LUT R6, R20, R7, RZ, 0x3c, !PT ;  /* 0x0000000714067212 */ /* 0x000fe400078e3cff */
[----:B------:R-:W-:Y:S02]  /*1c20*/  @!P2 IADD3 R5, PT, PT, R5, 0x1, RZ ;  /* 0x000000010505a810 */ /* 0x000fe40007ffe0ff */
[----:B------:R-:W-:Y:S02]  /*1c30*/  ISETP.GE.AND P1, PT, R6, RZ, PT ;  /* 0x000000ff0600720c */ /* 0x000fe40003f26270 */
[----:B------:R-:W-:Y:S02]  /*1c40*/  ISETP.NE.AND P2, PT, R7, RZ, PT ;  /* 0x000000ff0700720c */ /* 0x000fe40003f45270 */
[----:B------:R-:W-:-:S03]  /*1c50*/  IADD3 R6, PT, PT, -R0, RZ, RZ ;  /* 0x000000ff00067210 */ /* 0x000fc60007ffe1ff */
[----:B------:R-:W-:Y:S01]  /*1c60*/  @P0 VIADD R5, R5, 0x1 ;  /* 0x0000000105050836 */ /* 0x000fe20000000000 */
[----:B------:R-:W-:Y:S01]  /*1c70*/  IADD3 R11, PT, PT, -R20, RZ, RZ ;  /* 0x000000ff140b7210 */ /* 0x000fe20007ffe1ff */
[----:B------:R-:W-:-:S04]  /*1c80*/  IMAD R3, R26, R6, R3 ;  /* 0x000000061a037224 */ /* 0x000fc800078e0203 */
[----:B------:R-:W-:Y:S02]  /*1c90*/  @!P1 IMAD.MOV R5, RZ, RZ, -R5 ;  /* 0x000000ffff059224 */ /* 0x000fe400078e0a05 */
[----:B------:R-:W-:Y:S01]  /*1ca0*/  @!P2 LOP3.LUT R5, RZ, R7, RZ, 0x33, !PT ;  /* 0x00000007ff05a212 */ /* 0x000fe200078e33ff */
[----:B------:R-:W-:-:S03]  /*1cb0*/  IMAD R0, R24, R11, R0 ;  /* 0x0000000b18007224 */ /* 0x000fc600078e0200 */
[----:B------:R-:W-:-:S05]  /*1cc0*/  IADD3 R6, PT, PT, -R5, RZ, RZ ;  /* 0x000000ff05067210 */ /* 0x000fca0007ffe1ff */
[----:B------:R-:W-:Y:S02]  /*1cd0*/  IMAD R7, R7, R6, R20 ;  /* 0x0000000607077224 */ /* 0x000fe400078e0214 */
[----:B--2---:R-:W-:Y:S02]  /*1ce0*/  IMAD.IADD R9, R10, 0x1, R9 ;  /* 0x000000010a097824 */ /* 0x004fe400078e0209 */
[----:B---3--:R-:W-:Y:S02]  /*1cf0*/  IMAD.IADD R3, R3, 0x1, R18 ;  /* 0x0000000103037824 */ /* 0x008fe400078e0212 */
[----:B----4-:R-:W-:Y:S01]  /*1d00*/  IMAD R9, R9, R21, R8 ;  /* 0x0000001509097224 */ /* 0x010fe200078e0208 */
[----:B------:R-:W-:-:S03]  /*1d10*/  IADD3 R27, PT, PT, R0, R27, RZ ;  /* 0x0000001b001b7210 */ /* 0x000fc60007ffe0ff */
[----:B------:R-:W-:Y:S02]  /*1d20*/  IMAD R3, R3, R22, R9 ;  /* 0x0000001603037224 */ /* 0x000fe400078e0209 */
[----:B------:R-:W-:Y:S02]  /*1d30*/  IMAD.IADD R7, R7, 0x1, R16 ;  /* 0x0000000107077824 */ /* 0x000fe400078e0210 */
[----:B------:R-:W-:Y:S01]  /*1d40*/  IMAD R3, R27, R28, R3 ;  /* 0x0000001c1b037224 */ /* 0x000fe200078e0203 */
[----:B------:R-:W-:Y:S01]  /*1d50*/  MOV R0, R4 ;  /* 0x0000000400007202 */ /* 0x000fe20000000f00 */
[----:B------:R-:W-:Y:S02]  /*1d60*/  IMAD.MOV.U32 R10, RZ, RZ, R5 ;  /* 0x000000ffff0a7224 */ /* 0x000fe400078e0005 */
[----:B------:R-:W-:-:S07]  /*1d70*/  IMAD R8, R7, R14, R3 ;  /* 0x0000000e07087224 */ /* 0x000fce00078e0203 */
.L_x_4:
[----:B------:R-:W-:Y:S05]  /*1d80*/  BRA.U !UP1, `(.L_x_3) ;  /* 0x0000000509cc7547 */ /* 0x000fea000b800000 */
[----:B------:R-:W-:Y:S02]  /*1d90*/  UISETP.NE.AND UP0, UPT, UR5, 0x1, UPT ;  /* 0x000000010500788c */ /* 0x000fe4000bf05270 */
[----:B------:R-:W-:-:S04]  /*1da0*/  ULOP3.LUT UR4, UR4, 0x1, URZ, 0xc0, !UPT ;  /* 0x0000000104047892 */ /* 0x000fc8000f8ec0ff */
[----:B------:R-:W-:-:S03]  /*1db0*/  UISETP.NE.U32.AND UP1, UPT, UR4, 0x1, UPT ;  /* 0x000000010400788c */ /* 0x000fc6000bf25070 */
[----:B------:R-:W-:Y:S08]  /*1dc0*/  BRA.U !UP0, `(.L_x_5) ;  /* 0x0000000508307547 */ /* 0x000ff0000b800000 */
[----:B------:R-:W0:Y:S01]  /*1dd0*/  LDC.64 R14, c[0x0][0x3a8] ;  /* 0x0000ea00ff0e7b82 */ /* 0x000e220000000a00 */
[----:B------:R-:W-:-:S07]  /*1de0*/  IADD3 R19, PT, PT, R0, -0x1, RZ ;  /* 0xffffffff00137810 */ /* 0x000fce0007ffe0ff */
[----:B------:R-:W1:Y:S08]  /*1df0*/  LDC.64 R20, c[0x0][0x390] ;  /* 0x0000e400ff147b82 */ /* 0x000e700000000a00 */
[----:B------:R-:W2:Y:S01]  /*1e00*/  LDC.64 R22, c[0x0][0x3b0] ;  /* 0x0000ec00ff167b82 */ /* 0x000ea20000000a00 */
[----:B0-----:R-:W-:-:S05]  /*1e10*/  IMAD.WIDE.U32 R12, R19, 0x4, R14 ;  /* 0x00000004130c7825 */ /* 0x001fca00078e000e */
[----:B------:R-:W3:Y:S01]  /*1e20*/  LDG.E R3, desc[UR8][R12.64] ;  /* 0x000000080c037981 */ /* 0x000ee2000c1e1900 */
[----:B------:R-:W-:-:S04]  /*1e30*/  VIADD R0, R0, 0xfffffffe ;  /* 0xfffffffe00007836 */ /* 0x000fc80000000000 */
[----:B------:R-:W-:-:S05]  /*1e40*/  IMAD.WIDE.U32 R14, R0, 0x4, R14 ;  /* 0x00000004000e7825 */ /* 0x000fca00078e000e */
[----:B------:R-:W4:Y:S01]  /*1e50*/  LDG.E R4, desc[UR8][R14.64] ;  /* 0x000000080e047981 */ /* 0x000f22000c1e1900 */
[----:B-1----:R-:W-:-:S04]  /*1e60*/  IMAD.WIDE.U32 R16, R19, 0x4, R20 ;  /* 0x0000000413107825 */ /* 0x002fc800078e0014 */
[C---:B------:R-:W-:Y:S01]  /*1e70*/  IMAD.WIDE.U32 R20, R0.reuse, 0x4, R20 ;  /* 0x0000000400147825 */ /* 0x040fe200078e0014 */
[----:B------:R-:W5:Y:S03]  /*1e80*/  LDG.E R5, desc[UR8][R16.64] ;  /* 0x0000000810057981 */ /* 0x000f66000c1e1900 */
[--C-:B--2---:R-:W-:Y:S01]  /*1e90*/  IMAD.WIDE.U32 R18, R19, 0x4, R22.reuse ;  /* 0x0000000413127825 */ /* 0x104fe200078e0016 */
[----:B------:R-:W2:Y:S03]  /*1ea0*/  LDG.E R6, desc[UR8][R20.64] ;  /* 0x0000000814067981 */ /* 0x000ea6000c1e1900 */
[----:B------:R-:W-:Y:S01]  /*1eb0*/  IMAD.WIDE.U32 R22, R0, 0x4, R22 ;  /* 0x0000000400167825 */ /* 0x000fe200078e0016 */
[----:B------:R0:W2:Y:S04]  /*1ec0*/  LDG.E R7, desc[UR8][R18.64] ;  /* 0x0000000812077981 */ /* 0x0000a8000c1e1900 */
[----:B------:R-:W2:Y:S01]  /*1ed0*/  LDG.E R9, desc[UR8][R22.64] ;  /* 0x0000000816097981 */ /* 0x000ea2000c1e1900 */
[----:B0-----:R-:W-:-:S02]  /*1ee0*/  IABS R18, R10 ;  /* 0x0000000a00127213 */ /* 0x001fc40000000000 */
[-C--:B---3--:R-:W-:Y:S02]  /*1ef0*/  IABS R14, R3.reuse ;  /* 0x00000003000e7213 */ /* 0x088fe40000000000 */
[----:B------:R-:W-:Y:S02]  /*1f00*/  IABS R19, R3 ;  /* 0x0000000300137213 */ /* 0x000fe40000000000 */
[----:B------:R-:W0:Y:S01]  /*1f10*/  I2F.RP R15, R14 ;  /* 0x0000000e000f7306 */ /* 0x000e220000209400 */
[----:B----4-:R-:W-:-:S07]  /*1f20*/  IABS R11, R4 ;  /* 0x00000004000b7213 */ /* 0x010fce0000000000 */
[----:B------:R-:W1:Y:S08]  /*1f30*/  I2F.RP R16, R11 ;  /* 0x0000000b00107306 */ /* 0x000e700000209400 */
[----:B0-----:R-:W0:Y:S08]  /*1f40*/  MUFU.RCP R15, R15 ;  /* 0x0000000f000f7308 */ /* 0x001e300000001000 */
[----:B-1----:R-:W-:Y:S01]  /*1f50*/  MUFU.RCP R16, R16 ;  /* 0x0000001000107308 */ /* 0x002fe20000001000 */
[----:B0-----:R-:W-:-:S07]  /*1f60*/  IADD3 R12, PT, PT, R15, 0xffffffe, RZ ;  /* 0x0ffffffe0f0c7810 */ /* 0x001fce0007ffe0ff */
[----:B------:R0:W1:Y:S02]  /*1f70*/  F2I.FTZ.U32.TRUNC.NTZ R13, R12 ;  /* 0x0000000c000d7305 */ /* 0x000064000021f000 */
[----:B0-----:R-:W-:Y:S02]  /*1f80*/  HFMA2 R12, -RZ, RZ, 0, 0 ;  /* 0x00000000ff0c7431 */ /* 0x001fe400000001ff */
[----:B-1----:R-:W-:-:S04]  /*1f90*/  IMAD.MOV R17, RZ, RZ, -R13 ;  /* 0x000000ffff117224 */ /* 0x002fc800078e0a0d */
[----:B------:R-:W-:-:S04]  /*1fa0*/  IMAD R17, R17, R14, RZ ;  /* 0x0000000e11117224 */ /* 0x000fc800078e02ff */
[----:B------:R-:W-:-:S04]  /*1fb0*/  IMAD.HI.U32 R13, R13, R17, R12 ;  /* 0x000000110d0d7227 */ /* 0x000fc800078e000c */
[----:B------:R-:W-:Y:S02]  /*1fc0*/  IMAD.MOV R12, RZ, RZ, -R19 ;  /* 0x000000ffff0c7224 */ /* 0x000fe400078e0a13 */
[----:B------:R-:W-:-:S04]  /*1fd0*/  IMAD.HI.U32 R15, R13, R18, RZ ;  /* 0x000000120d0f7227 */ /* 0x000fc800078e00ff */
[----:B------:R-:W-:Y:S01]  /*1fe0*/  IMAD R13, R15, R12, R18 ;  /* 0x0000000c0f0d7224 */ /* 0x000fe200078e0212 */
[----:B------:R-:W-:Y:S01]  /*1ff0*/  LOP3.LUT R12, R10, R3, RZ, 0x3c, !PT ;  /* 0x000000030a0c7212 */ /* 0x000fe200078e3cff */
[----:B------:R-:W-:Y:S01]  /*2000*/  VIADD R17, R16, 0xffffffe ;  /* 0x0ffffffe10117836 */ /* 0x000fe20000000000 */
[----:B------:R-:W-:Y:S02]  /*2010*/  IABS R16, R4 ;  /* 0x0000000400107213 */ /* 0x000fe40000000000 */
[----:B------:R-:W-:Y:S02]  /*2020*/  ISETP.GT.U32.AND P2, PT, R14, R13, PT ;  /* 0x0000000d0e00720c */ /* 0x000fe40003f44070 */
[----:B------:R-:W-:Y:S01]  /*2030*/  ISETP.GE.AND P1, PT, R12, RZ, PT ;  /* 0x000000ff0c00720c */ /* 0x000fe20003f26270 */
[----:B------:R-:W-:-:S10]  /*2040*/  IMAD.MOV R16, RZ, RZ, -R16 ;  /* 0x000000ffff107224 */ /* 0x000fd400078e0a10 */
[-C--:B------:R-:W-:Y:S02]  /*2050*/  @!P2 IADD3 R13, PT, PT, R13, -R14.reuse, RZ ;  /* 0x8000000e0d0da210 */ /* 0x080fe40007ffe0ff */
[----:B------:R-:W-:Y:S02]  /*2060*/  @!P2 IADD3 R15, PT, PT, R15, 0x1, RZ ;  /* 0x000000010f0fa810 */ /* 0x000fe40007ffe0ff */
[----:B------:R-:W-:Y:S02]  /*2070*/  ISETP.GE.U32.AND P0, PT, R13, R14, PT ;  /* 0x0000000e0d00720c */ /* 0x000fe40003f06070 */
[----:B------:R-:W0:Y:S01]  /*2080*/  F2I.FTZ.U32.TRUNC.NTZ R13, R17 ;  /* 0x00000011000d7305 */ /* 0x000e22000021f000 */
[----:B------:R-:W-:-:S10]  /*2090*/  ISETP.NE.AND P2, PT, R3, RZ, PT ;  /* 0x000000ff0300720c */ /* 0x000fd40003f45270 */
[----:B------:R-:W-:Y:S01]  /*20a0*/  @P0 VIADD R15, R15, 0x1 ;  /* 0x000000010f0f0836 */ /* 0x000fe20000000000 */
[----:B0-----:R-:W-:-:S03]  /*20b0*/  IADD3 R12, PT, PT, RZ, -R13, RZ ;  /* 0x8000000dff0c7210 */ /* 0x001fc60007ffe0ff */
[----:B------:R-:W-:Y:S01]  /*20c0*/  @!P1 IMAD.MOV R15, RZ, RZ, -R15 ;  /* 0x000000ffff0f9224 */ /* 0x000fe200078e0a0f */
[----:B------:R-:W-:Y:S01]  /*20d0*/  @!P2 LOP3.LUT R15, RZ, R3, RZ, 0x33, !PT ;  /* 0x00000003ff0fa212 */ /* 0x000fe200078e33ff */
[----:B------:R-:W-:Y:S01]  /*20e0*/  IMAD R17, R12, R11, RZ ;  /* 0x0000000b0c117224 */ /* 0x000fe200078e02ff */
[----:B------:R-:W-:Y:S02]  /*20f0*/  MOV R12, RZ ;  /* 0x000000ff000c7202 */ /* 0x000fe40000000f00 */
[----:B------:R-:W-:-:S03]  /*2100*/  IABS R14, R15 ;  /* 0x0000000f000e7213 */ /* 0x000fc60000000000 */
[----:B------:R-:W-:Y:S01]  /*2110*/  IMAD.HI.U32 R12, R13, R17, R12 ;  /* 0x000000110d0c7227 */ /* 0x000fe200078e000c */
[----:B------:R-:W-:-:S03]  /*2120*/  MOV R13, R14 ;  /* 0x0000000e000d7202 */ /* 0x000fc60000000f00 */
[----:B------:R-:W-:Y:S02]  /*2130*/  IMAD.MOV.U32 R14, RZ, RZ, R16 ;  /* 0x000000ffff0e7224 */ /* 0x000fe400078e0010 */
[----:B------:R-:W-:-:S04]  /*2140*/  IMAD.HI.U32 R12, R12, R13, RZ ;  /* 0x0000000d0c0c7227 */ /* 0x000fc800078e00ff */
[----:B------:R-:W-:-:S05]  /*2150*/  IMAD R14, R12, R14, R13 ;  /* 0x0000000e0c0e7224 */ /* 0x000fca00078e020d */
[----:B------:R-:W-:-:S13]  /*2160*/  ISETP.GT.U32.AND P2, PT, R11, R14, PT ;  /* 0x0000000e0b00720c */ /* 0x000fda0003f44070 */
[-C--:B------:R-:W-:Y:S01]  /*2170*/  @!P2 IADD3 R14, PT, PT, R14, -R11.reuse, RZ ;  /* 0x8000000b0e0ea210 */ /* 0x080fe20007ffe0ff */
[----:B------:R-:W-:Y:S01]  /*2180*/  @!P2 VIADD R12, R12, 0x1 ;  /* 0x000000010c0ca836 */ /* 0x000fe20000000000 */
[----:B------:R-:W-:Y:S02]  /*2190*/  ISETP.NE.AND P2, PT, R4, RZ, PT ;  /* 0x000000ff0400720c */ /* 0x000fe40003f45270 */
[----:B------:R-:W-:Y:S02]  /*21a0*/  ISETP.GE.U32.AND P0, PT, R14, R11, PT ;  /* 0x0000000b0e00720c */ /* 0x000fe40003f06070 */
[----:B------:R-:W-:-:S04]  /*21b0*/  LOP3.LUT R11, R15, R4, RZ, 0x3c, !PT ;  /* 0x000000040f0b7212 */ /* 0x000fc800078e3cff */
[----:B------:R-:W-:Y:S02]  /*21c0*/  ISETP.GE.AND P1, PT, R11, RZ, PT ;  /* 0x000000ff0b00720c */ /* 0x000fe40003f26270 */
[----:B------:R-:W-:-:S05]  /*21d0*/  IADD3 R11, PT, PT, -R15, RZ, RZ ;  /* 0x000000ff0f0b7210 */ /* 0x000fca0007ffe1ff */
[----:B------:R-:W-:Y:S01]  /*21e0*/  @P0 IADD3 R12, PT, PT, R12, 0x1, RZ ;  /* 0x000000010c0c0810 */ /* 0x000fe20007ffe0ff */
[----:B------:R-:W-:-:S05]  /*21f0*/  IMAD R10, R3, R11, R10 ;  /* 0x0000000b030a7224 */ /* 0x000fca00078e020a */
[----:B------:R-:W-:Y:S01]  /*2200*/  @!P1 IMAD.MOV R12, RZ, RZ, -R12 ;  /* 0x000000ffff0c9224 */ /* 0x000fe200078e0a0c */
[----:B------:R-:W-:Y:S02]  /*2210*/  @!P2 LOP3.LUT R12, RZ, R4, RZ, 0x33, !PT ;  /* 0x00000004ff0ca212 */ /* 0x000fe400078e33ff */
[----:B-----5:R-:W-:Y:S02]  /*2220*/  IADD3 R5, PT, PT, R10, R5, RZ ;  /* 0x000000050a057210 */ /* 0x020fe40007ffe0ff */
[----:B------:R-:W-:Y:S01]  /*2230*/  MOV R10, R12 ;  /* 0x0000000c000a7202 */ /* 0x000fe20000000f00 */
[----:B------:R-:W-:Y:S02]  /*2240*/  IMAD.MOV R13, RZ, RZ, -R12 ;  /* 0x000000ffff0d7224 */ /* 0x000fe400078e0a0c */
[----:B--2---:R-:W-:Y:S02]  /*2250*/  IMAD R5, R5, R7, R8 ;  /* 0x0000000705057224 */ /* 0x004fe400078e0208 */
[----:B------:R-:W-:-:S04]  /*2260*/  IMAD R15, R4, R13, R15 ;  /* 0x0000000d040f7224 */ /* 0x000fc800078e020f */
[----:B------:R-:W-:-:S04]  /*2270*/  IMAD.IADD R6, R15, 0x1, R6 ;  /* 0x000000010f067824 */ /* 0x000fc800078e0206 */
[----:B------:R-:W-:-:S07]  /*2280*/  IMAD R8, R6, R9, R5 ;  /* 0x0000000906087224 */ /* 0x000fce00078e0205 */
.L_x_5:
[----:B------:R-:W-:Y:S05]  /*2290*/  BRA.U UP1, `(.L_x_3) ;  /* 0x0000000101887547 */ /* 0x000fea000b800000 */
[----:B------:R-:W0:Y:S01]  /*22a0*/  LDC.64 R4, c[0x0][0x3a8] ;  /* 0x0000ea00ff047b82 */ /* 0x000e220000000a00 */
[----:B------:R-:W-:-:S07]  /*22b0*/  VIADD R3, R0, 0xffffffff ;  /* 0xffffffff00037836 */ /* 0x000fce0000000000 */
[----:B------:R-:W1:Y:S08]  /*22c0*/  LDC.64 R6, c[0x0][0x390] ;  /* 0x0000e400ff067b82 */ /* 0x000e700000000a00 */
[----:B------:R-:W2:Y:S01]  /*22d0*/  LDC.64 R12, c[0x0][0x3b0] ;  /* 0x0000ec00ff0c7b82 */ /* 0x000ea20000000a00 */
[----:B0-----:R-:W-:-:S05]  /*22e0*/  IMAD.WIDE.U32 R4, R3, 0x4, R4 ;  /* 0x0000000403047825 */ /* 0x001fca00078e0004 */
[----:B------:R-:W3:Y:S01]  /*22f0*/  LDG.E R0, desc[UR8][R4.64] ;  /* 0x0000000804007981 */ /* 0x000ee2000c1e1900 */
[----:B-1----:R-:W-:-:S06]  /*2300*/  IMAD.WIDE.U32 R6, R3, 0x4, R6 ;  /* 0x0000000403067825 */ /* 0x002fcc00078e0006 */
[----:B------:R0:W4:Y:S01]  /*2310*/  LDG.E R6, desc[UR8][R6.64] ;  /* 0x0000000806067981 */ /* 0x000122000c1e1900 */
[----:B--2---:R-:W-:-:S06]  /*2320*/  IMAD.WIDE.U32 R12, R3, 0x4, R12 ;  /* 0x00000004030c7825 */ /* 0x004fcc00078e000c */
[----:B------:R-:W2:Y:S01]  /*2330*/  LDG.E R12, desc[UR8][R12.64] ;  /* 0x000000080c0c7981 */ /* 0x000ea2000c1e1900 */
[----:B------:R-:W-:Y:S02]  /*2340*/  IABS R16, R10 ;  /* 0x0000000a00107213 */ /* 0x000fe40000000000 */
[----:B------:R-:W-:Y:S02]  /*2350*/  ISETP.GE.AND P2, PT, R10, RZ, PT ;  /* 0x000000ff0a00720c */ /* 0x000fe40003f46270 */
[----:B---3--:R-:W-:-:S04]  /*2360*/  IABS R14, R0 ;  /* 0x00000000000e7213 */ /* 0x008fc80000000000 */
[----:B------:R-:W1:Y:S08]  /*2370*/  I2F.RP R3, R14 ;  /* 0x0000000e00037306 */ /* 0x000e700000209400 */
[----:B-1----:R-:W1:Y:S02]  /*2380*/  MUFU.RCP R3, R3 ;  /* 0x0000000300037308 */ /* 0x002e640000001000 */
[----:B-1----:R-:W-:-:S06]  /*2390*/  IADD3 R4, PT, PT, R3, 0xffffffe, RZ ;  /* 0x0ffffffe03047810 */ /* 0x002fcc0007ffe0ff */
[----:B------:R1:W3:Y:S02]  /*23a0*/  F2I.FTZ.U32.TRUNC.NTZ R5, R4 ;  /* 0x0000000400057305 */ /* 0x0002e4000021f000 */
[----:B-1----:R-:W-:Y:S02]  /*23b0*/  HFMA2 R4, -RZ, RZ, 0, 0 ;  /* 0x00000000ff047431 */ /* 0x002fe400000001ff */
[----:B---3--:R-:W-:-:S04]  /*23c0*/  IMAD.MOV R9, RZ, RZ, -R5 ;  /* 0x000000ffff097224 */ /* 0x008fc800078e0a05 */
[----:B------:R-:W-:Y:S01]  /*23d0*/  IMAD R9, R9, R14, RZ ;  /* 0x0000000e09097224 */ /* 0x000fe200078e02ff */
[----:B0-----:R-:W-:-:S03]  /*23e0*/  IABS R7, R0 ;  /* 0x0000000000077213 */ /* 0x001fc60000000000 */
[----:B------:R-:W-:-:S04]  /*23f0*/  IMAD.HI.U32 R5, R5, R9, R4 ;  /* 0x0000000905057227 */ /* 0x000fc800078e0004 */
[----:B------:R-:W-:Y:S02]  /*2400*/  IMAD.MOV R3, RZ, RZ, -R7 ;  /* 0x000000ffff037224 */ /* 0x000fe400078e0a07 */
[----:B------:R-:W-:-:S04]  /*2410*/  IMAD.HI.U32 R5, R5, R16, RZ ;  /* 0x0000001005057227 */ /* 0x000fc800078e00ff */
[----:B------:R-:W-:-:S05]  /*2420*/  IMAD R5, R5, R3, R16 ;  /* 0x0000000305057224 */ /* 0x000fca00078e0210 */
[----:B------:R-:W-:-:S13]  /*2430*/  ISETP.GT.U32.AND P0, PT, R14, R5, PT ;  /* 0x000000050e00720c */ /* 0x000fda0003f04070 */
[----:B------:R-:W-:-:S04]  /*2440*/  @!P0 IADD3 R5, PT, PT, R5, -R14, RZ ;  /* 0x8000000e05058210 */ /* 0x000fc80007ffe0ff */
[----:B------:R-:W-:Y:S02]  /*2450*/  ISETP.GT.U32.AND P1, PT, R14, R5, PT ;  /* 0x000000050e00720c */ /* 0x000fe40003f24070 */
[----:B------:R-:W-:-:S11]  /*2460*/  ISETP.NE.AND P0, PT, R0, RZ, PT ;  /* 0x000000ff0000720c */ /* 0x000fd60003f05270 */
[----:B------:R-:W-:-:S05]  /*2470*/  @!P1 IMAD.IADD R5, R5, 0x1, -R14 ;  /* 0x0000000105059824 */ /* 0x000fca00078e0a0e */
[----:B------:R-:W-:Y:S02]  /*2480*/  @!P2 IADD3 R5, PT, PT, -R5, RZ, RZ ;  /* 0x000000ff0505a210 */ /* 0x000fe40007ffe1ff */
[----:B------:R-:W-:-:S05]  /*2490*/  @!P0 LOP3.LUT R5, RZ, R0, RZ, 0x33, !PT ;  /* 0x00000000ff058212 */ /* 0x000fca00078e33ff */
[----:B----4-:R-:W-:-:S04]  /*24a0*/  IMAD.IADD R5, R5, 0x1, R6 ;  /* 0x0000000105057824 */ /* 0x010fc800078e0206 */
[----:B--2---:R-:W-:-:S07]  /*24b0*/  IMAD R8, R5, R12, R8 ;  /* 0x0000000c05087224 */ /* 0x004fce00078e0208 */
.L_x_3:
[----:B------:R-:W-:-:S07]  /*24c0*/  SHF.R.S32.HI R9, RZ, 0x1f, R8 ;  /* 0x0000001fff097819 */ /* 0x000fce0000011408 */
.L_x_0:
[----:B------:R-:W0:Y:S01]  /*24d0*/  LDCU.64 UR4, c[0x0][0x388] ;  /* 0x00007100ff0477ac */ /* 0x000e220008000a00 */
[----:B------:R-:W1:Y:S01]  /*24e0*/  LDC.64 R6, c[0x0][0x380] ;  /* 0x0000e000ff067b82 */ /* 0x000e620000000a00 */
[----:B0-----:R-:W-:-:S04]  /*24f0*/  LEA R4, P0, R8, UR4, 0x2 ;  /* 0x0000000408047c11 */ /* 0x001fc8000f8010ff */
[----:B------:R-:W-:-:S06]  /*2500*/  LEA.HI.X R5, R8, UR5, R9, 0x2, P0 ;  /* 0x0000000508057c11 */ /* 0x000fcc00080f1409 */
[----:B------:R-:W2:Y:S01]  /*2510*/  LDG.E R5, desc[UR8][R4.64] ;  /* 0x0000000804057981 */ /* 0x000ea2000c1e1900 */
[----:B-1----:R-:W-:-:S05]  /*2520*/  IMAD.WIDE R2, R2, 0x4, R6 ;  /* 0x0000000402027825 */ /* 0x002fca00078e0206 */
[----:B--2---:R-:W-:Y:S01]  /*2530*/  STG.E desc[UR8][R2.64], R5 ;  /* 0x0000000502007986 */ /* 0x004fe2000c101908 */
[----:B------:R-:W-:Y:S05]  /*2540*/  EXIT ;  /* 0x000000000000794d */ /* 0x000fea0003800000 */
.L_x_6:
[----:B------:R-:W-:-:S00]  /*2550*/  BRA `(.L_x_6) ;  /* 0xfffffffc00fc7947 */ /* 0x000fc0000383ffff */
[----:B------:R-:W-:-:S00]  /*2560*/  NOP ;  /* 0x0000000000007918 */ /* 0x000fc00000000000 */
        /* <DEDUP_REMOVED lines=9> */
.L_x_253:


//--------------------- .text._Z12concatKernelPfPS_PiiiiiS1_S1_i --------------------------
	.section	.text._Z12concatKernelPfPS_PiiiiiS1_S1_i,"ax",@progbits
	.align	128
        .global         _Z12concatKernelPfPS_PiiiiiS1_S1_i
        .type           _Z12concatKernelPfPS_PiiiiiS1_S1_i,@function
        .size           _Z12concatKernelPfPS_PiiiiiS1_S1_i,(.L_x_254 - _Z12concatKernelPfPS_PiiiiiS1_S1_i)
        .other          _Z12concatKernelPfPS_PiiiiiS1_S1_i,@"STO_CUDA_ENTRY STV_DEFAULT"
_Z12concatKernelPfPS_PiiiiiS1_S1_i:
.text._Z12concatKernelPfPS_PiiiiiS1_S1_i:
        /* <DEDUP_REMOVED lines=8> */
[----:B------:R-:W0:Y:S01]  /*0080*/  LDC R9, c[0x0][0x39c] ;  /* 0x0000e700ff097b82 */ /* 0x000e220000000800 */
[----:B------:R-:W1:Y:S01]  /*0090*/  LDCU.64 UR6, c[0x0][0x358] ;  /* 0x00006b00ff0677ac */ /* 0x000e620008000a00 */
[----:B------:R-:W2:Y:S06]  /*00a0*/  LDCU UR4, c[0x0][0x398] ;  /* 0x00007300ff0477ac */ /* 0x000eac0008000800 */
[----:B------:R-:W0:Y:S08]  /*00b0*/  LDC.64 R4, c[0x0][0x3a8] ;  /* 0x0000ea00ff047b82 */ /* 0x000e300000000a00 */
[----:B------:R-:W3:Y:S01]  /*00c0*/  LDC.64 R6, c[0x0][0x3b0] ;  /* 0x0000ec00ff067b82 */ /* 0x000ee20000000a00 */
[----:B0-----:R-:W-:-:S05]  /*00d0*/  IMAD.WIDE R4, R9, 0x4, R4 ;  /* 0x0000000409047825 */ /* 0x001fca00078e0204 */
[----:B-1----:R-:W4:Y:S01]  /*00e0*/  LDG.E R3, desc[UR6][R4.64] ;  /* 0x0000000604037981 */ /* 0x002f22000c1e1900 */
[----:B---3--:R-:W-:-:S05]  /*00f0*/  IMAD.WIDE R6, R9, 0x4, R6 ;  /* 0x0000000409067825 */ /* 0x008fca00078e0206 */
[----:B------:R0:W3:Y:S01]  /*0100*/  LDG.E R2, desc[UR6][R6.64] ;  /* 0x0000000606027981 */ /* 0x0000e2000c1e1900 */
[----:B--2---:R-:W-:Y:S01]  /*0110*/  UISETP.GE.AND UP0, UPT, UR4, 0x2, UPT ;  /* 0x000000020400788c */ /* 0x004fe2000bf06270 */
[----:B0-----:R-:W-:Y:S02]  /*0120*/  IABS R6, R0 ;  /* 0x0000000000067213 */ /* 0x001fe40000000000 */
[-C--:B----4-:R-:W-:Y:S02]  /*0130*/  IABS R12, R3.reuse ;  /* 0x00000003000c7213 */ /* 0x090fe40000000000 */
[----:B------:R-:W-:Y:S02]  /*0140*/  IABS R7, R3 ;  /* 0x0000000300077213 */ /* 0x000fe40000000000 */
[----:B------:R-:W0:Y:S01]  /*0150*/  I2F.RP R10, R12 ;  /* 0x0000000c000a7306 */ /* 0x000e220000209400 */
[----:B---3--:R-:W-:-:S07]  /*0160*/  IABS R4, R2 ;  /* 0x0000000200047213 */ /* 0x008fce0000000000 */
[----:B0-----:R-:W0:Y:S02]  /*0170*/  MUFU.RCP R10, R10 ;  /* 0x0000000a000a7308 */ /* 0x001e240000001000 */
[----:B0-----:R-:W-:-:S06]  /*0180*/  VIADD R8, R10, 0xffffffe ;  /* 0x0ffffffe0a087836 */ /* 0x001fcc0000000000 */
[----:B------:R-:W0:Y:S08]  /*0190*/  I2F.RP R10, R4 ;  /* 0x00000004000a7306 */ /* 0x000e300000209400 */
[----:B------:R1:W2:Y:S08]  /*01a0*/  F2I.FTZ.U32.TRUNC.NTZ R9, R8 ;  /* 0x0000000800097305 */ /* 0x0002b0000021f000 */
[----:B0-----:R-:W0:Y:S01]  /*01b0*/  MUFU.RCP R10, R10 ;  /* 0x0000000a000a7308 */ /* 0x001e220000001000 */
[----:B-1----:R-:W-:-:S02]  /*01c0*/  IMAD.MOV.U32 R8, RZ, RZ, RZ ;  /* 0x000000ffff087224 */ /* 0x002fc400078e00ff */
[----:B--2---:R-:W-:-:S04]  /*01d0*/  IMAD.MOV R5, RZ, RZ, -R9 ;  /* 0x000000ffff057224 */ /* 0x004fc800078e0a09 */
[----:B------:R-:W-:-:S04]  /*01e0*/  IMAD R5, R5, R12, RZ ;  /* 0x0000000c05057224 */ /* 0x000fc800078e02ff */
[----:B------:R-:W-:Y:S01]  /*01f0*/  IMAD.HI.U32 R9, R9, R5, R8 ;  /* 0x0000000509097227 */ /* 0x000fe200078e0008 */
[----:B------:R-:W-:Y:S02]  /*0200*/  IADD3 R5, PT, PT, RZ, -R7, RZ ;  /* 0x80000007ff057210 */ /* 0x000fe40007ffe0ff */
[----:B------:R-:W-:-:S03]  /*0210*/  IABS R8, R2 ;  /* 0x0000000200087213 */ /* 0x000fc60000000000 */
[----:B------:R-:W-:-:S04]  /*0220*/  IMAD.HI.U32 R9, R9, R6, RZ ;  /* 0x0000000609097227 */ /* 0x000fc800078e00ff */
[----:B------:R-:W-:Y:S02]  /*0230*/  IMAD R5, R9, R5, R6 ;  /* 0x0000000509057224 */ /* 0x000fe400078e0206 */
[----:B0-----:R-:W-:Y:S02]  /*0240*/  VIADD R6, R10, 0xffffffe ;  /* 0x0ffffffe0a067836 */ /* 0x001fe40000000000 */
[----:B------:R-:W-:Y:S01]  /*0250*/  IMAD.MOV R8, RZ, RZ, -R8 ;  /* 0x000000ffff087224 */ /* 0x000fe200078e0a08 */
[----:B------:R-:W-:Y:S01]  /*0260*/  ISETP.GT.U32.AND P2, PT, R12, R5, PT ;  /* 0x000000050c00720c */ /* 0x000fe20003f44070 */
[----:B------:R0:W1:Y:S02]  /*0270*/  F2I.FTZ.U32.TRUNC.NTZ R7, R6 ;  /* 0x0000000600077305 */ /* 0x000064000021f000 */
[----:B0-----:R-:W-:-:S10]  /*0280*/  HFMA2 R6, -RZ, RZ, 0, 0 ;  /* 0x00000000ff067431 */ /* 0x001fd400000001ff */
[----:B------:R-:W-:Y:S02]  /*0290*/  @!P2 IMAD.IADD R5, R5, 0x1, -R12 ;  /* 0x000000010505a824 */ /* 0x000fe400078e0a0c */
[----:B------:R-:W-:Y:S01]  /*02a0*/  @!P2 VIADD R9, R9, 0x1 ;  /* 0x000000010909a836 */ /* 0x000fe20000000000 */
[----:B------:R-:W-:Y:S02]  /*02b0*/  ISETP.NE.AND P2, PT, R3, RZ, PT ;  /* 0x000000ff0300720c */ /* 0x000fe40003f45270 */
[----:B------:R-:W-:Y:S02]  /*02c0*/  ISETP.GE.U32.AND P0, PT, R5, R12, PT ;  /* 0x0000000c0500720c */ /* 0x000fe40003f06070 */
[----:B------:R-:W-:-:S04]  /*02d0*/  LOP3.LUT R5, R0, R3, RZ, 0x3c, !PT ;  /* 0x0000000300057212 */ /* 0x000fc800078e3cff */
[----:B------:R-:W-:Y:S01]  /*02e0*/  ISETP.GE.AND P1, PT, R5, RZ, PT ;  /* 0x000000ff0500720c */ /* 0x000fe20003f26270 */
[----:B-1----:R-:W-:-:S06]  /*02f0*/  IMAD.MOV R5, RZ, RZ, -R7 ;  /* 0x000000ffff057224 */ /* 0x002fcc00078e0a07 */
[----:B------:R-:W-:-:S06]  /*0300*/  @P0 IADD3 R9, PT, PT, R9, 0x1, RZ ;  /* 0x0000000109090810 */ /* 0x000fcc0007ffe0ff */
[----:B------:R-:W-:Y:S01]  /*0310*/  @!P1 IMAD.MOV R9, RZ, RZ, -R9 ;  /* 0x000000ffff099224 */ /* 0x000fe200078e0a09 */
[----:B------:R-:W-:Y:S01]  /*0320*/  @!P2 LOP3.LUT R9, RZ, R3, RZ, 0x33, !PT ;  /* 0x00000003ff09a212 */ /* 0x000fe200078e33ff */
[----:B------:R-:W-:-:S03]  /*0330*/  IMAD R3, R5, R4, RZ ;  /* 0x0000000405037224 */ /* 0x000fc600078e02ff */
[----:B------:R-:W-:Y:S01]  /*0340*/  IABS R5, R9 ;  /* 0x0000000900057213 */ /* 0x000fe20000000000 */
[----:B------:R-:W-:Y:S01]  /*0350*/  IMAD.HI.U32 R6, R7, R3, R6 ;  /* 0x0000000307067227 */ /* 0x000fe200078e0006 */
[----:B------:R-:W-:-:S03]  /*0360*/  ISETP.GE.AND P2, PT, R9, RZ, PT ;  /* 0x000000ff0900720c */ /* 0x000fc60003f46270 */
[----:B------:R-:W-:Y:S02]  /*0370*/  IMAD.MOV.U32 R3, RZ, RZ, R5 ;  /* 0x000000ffff037224 */ /* 0x000fe400078e0005 */
[----:B------:R-:W-:Y:S02]  /*0380*/  IMAD.MOV.U32 R5, RZ, RZ, R8 ;  /* 0x000000ffff057224 */ /* 0x000fe400078e0008 */
[----:B------:R-:W-:-:S04]  /*0390*/  IMAD.HI.U32 R6, R6, R3, RZ ;  /* 0x0000000306067227 */ /* 0x000fc800078e00ff */
[----:B------:R-:W-:-:S05]  /*03a0*/  IMAD R3, R6, R5, R3 ;  /* 0x0000000506037224 */ /* 0x000fca00078e0203 */
[----:B------:R-:W-:-:S13]  /*03b0*/  ISETP.GT.U32.AND P0, PT, R4, R3, PT ;  /* 0x000000030400720c */ /* 0x000fda0003f04070 */
[----:B------:R-:W-:Y:S01]  /*03c0*/  @!P0 IMAD.IADD R3, R3, 0x1, -R4 ;  /* 0x0000000103038824 */ /* 0x000fe200078e0a04 */
[----:B------:R-:W-:-:S04]  /*03d0*/  ISETP.NE.AND P0, PT, R2, RZ, PT ;  /* 0x000000ff0200720c */ /* 0x000fc80003f05270 */
[----:B------:R-:W-:-:S13]  /*03e0*/  ISETP.GT.U32.AND P1, PT, R4, R3, PT ;  /* 0x000000030400720c */ /* 0x000fda0003f24070 */
[----:B------:R-:W-:-:S05]  /*03f0*/  @!P1 IADD3 R3, PT, PT, R3, -R4, RZ ;  /* 0x8000000403039210 */ /* 0x000fca0007ffe0ff */
[----:B------:R-:W-:-:S04]  /*0400*/  IMAD.MOV.U32 R10, RZ, RZ, R3 ;  /* 0x000000ffff0a7224 */ /* 0x000fc800078e0003 */
[----:B------:R-:W-:Y:S01]  /*0410*/  @!P2 IMAD.MOV R10, RZ, RZ, -R10 ;  /* 0x000000ffff0aa224 */ /* 0x000fe200078e0a0a */
[----:B------:R-:W-:Y:S02]  /*0420*/  @!P0 LOP3.LUT R10, RZ, R2, RZ, 0x33, !PT ;  /* 0x00000002ff0a8212 */ /* 0x000fe400078e33ff */
[----:B------:R-:W-:Y:S01]  /*0430*/  CS2R R2, SRZ ;  /* 0x0000000000027805 */ /* 0x000fe2000001ff00 */
[----:B------:R-:W-:Y:S06]  /*0440*/  BRA.U !UP0, `(.L_x_7) ;  /* 0x0000000108407547 */ /* 0x000fec000b800000 */
[----:B------:R-:W0:Y:S01]  /*0450*/  LDC.64 R4, c[0x0][0x390] ;  /* 0x0000e400ff047b82 */ /* 0x000e220000000a00 */
[----:B------:R-:W-:Y:S01]  /*0460*/  BSSY.RECONVERGENT B0, `(.L_x_8) ;  /* 0x000000c000007945 */ /* 0x000fe20003800200 */
[----:B------:R-:W-:Y:S01]  /*0470*/  IMAD.MOV.U32 R7, RZ, RZ, RZ ;  /* 0x000000ffff077224 */ /* 0x000fe200078e00ff */
[----:B------:R-:W-:-:S12]  /*0480*/  UIADD3 UR4, UPT, UPT, UR4, -0x1, URZ ;  /* 0xffffffff04047890 */ /* 0x000fd8000fffe0ff */
.L_x_10:
[----:B0-----:R-:W-:-:S06]  /*0490*/  IMAD.WIDE.U32 R2, R7, 0x4, R4 ;  /* 0x0000000407027825 */ /* 0x001fcc00078e0004 */
[----:B------:R-:W2:Y:S02]  /*04a0*/  LDG.E R3, desc[UR6][R2.64] ;  /* 0x0000000602037981 */ /* 0x000ea4000c1e1900 */
[----:B--2---:R-:W-:-:S13]  /*04b0*/  ISETP.GE.AND P0, PT, R10, R3, PT ;  /* 0x000000030a00720c */ /* 0x004fda0003f06270 */
[----:B------:R-:W-:Y:S05]  /*04c0*/  @!P0 BRA `(.L_x_9) ;  /* 0x0000000000148947 */ /* 0x000fea0003800000 */
[----:B------:R-:W-:Y:S01]  /*04d0*/  IADD3 R7, PT, PT, R7, 0x1, RZ ;  /* 0x0000000107077810 */ /* 0x000fe20007ffe0ff */
[----:B------:R-:W-:-:S03]  /*04e0*/  IMAD.IADD R10, R10, 0x1, -R3 ;  /* 0x000000010a0a7824 */ /* 0x000fc600078e0a03 */
[----:B------:R-:W-:-:S13]  /*04f0*/  ISETP.NE.AND P0, PT, R7, UR4, PT ;  /* 0x0000000407007c0c */ /* 0x000fda000bf05270 */
[----:B------:R-:W-:Y:S05]  /*0500*/  @P0 BRA `(.L_x_10) ;  /* 0xfffffffc00e00947 */ /* 0x000fea000383ffff */
[----:B------:R-:W-:-:S07]  /*0510*/  IMAD.U32 R7, RZ, RZ, UR4 ;  /* 0x00000004ff077e24 */ /* 0x000fce000f8e00ff */
.L_x_9:
[----:B------:R-:W-:Y:S05]  /*0520*/  BSYNC.RECONVERGENT B0 ;  /* 0x0000000000007941 */ /* 0x000fea0003800200 */
.L_x_8:
[----:B------:R-:W-:Y:S01]  /*0530*/  IMAD.MOV.U32 R2, RZ, RZ, R7 ;  /* 0x000000ffff027224 */ /* 0x000fe200078e0007 */
[----:B------:R-:W-:-:S07]  /*0540*/  MOV R3, RZ ;  /* 0x000000ff00037202 */ /* 0x000fce0000000f00 */
.L_x_7:
[----:B------:R-:W0:Y:S01]  /*0550*/  LDC R14, c[0x0][0x3b8] ;  /* 0x0000ee00ff0e7b82 */ /* 0x000e220000000800 */
[----:B------:R-:W-:Y:S02]  /*0560*/  CS2R R18, SRZ ;  /* 0x0000000000127805 */ /* 0x000fe4000001ff00 */
[----:B0-----:R-:W-:-:S13]  /*0570*/  ISETP.GE.AND P0, PT, R14, 0x1, PT ;  /* 0x000000010e00780c */ /* 0x001fda0003f06270 */
[----:B------:R-:W-:Y:S05]  /*0580*/  @!P0 BRA `(.L_x_11) ;  /* 0x0000003800f08947 */ /* 0x000fea0003800000 */
[----:B------:R-:W0:Y:S01]  /*0590*/  LDC R11, c[0x0][0x39c] ;  /* 0x0000e700ff0b7b82 */ /* 0x000e220000000800 */
[----:B------:R-:W1:Y:S01]  /*05a0*/  LDCU UR4, c[0x0][0x3b8] ;  /* 0x00007700ff0477ac */ /* 0x000e620008000800 */
[C---:B------:R-:W-:Y:S01]  /*05b0*/  ISETP.GE.U32.AND P0, PT, R14.reuse, 0x8, PT ;  /* 0x000000080e00780c */ /* 0x040fe20003f06070 */
[----:B------:R-:W-:Y:S01]  /*05c0*/  IMAD.MOV.U32 R18, RZ, RZ, RZ ;  /* 0x000000ffff127224 */ /* 0x000fe200078e00ff */
[----:B------:R-:W-:-:S04]  /*05d0*/  LOP3.LUT R16, R14, 0x7, RZ, 0xc0, !PT ;  /* 0x000000070e107812 */ /* 0x000fc800078ec0ff */
[----:B------:R-:W0:Y:S01]  /*05e0*/  LDC.64 R4, c[0x0][0x3a8] ;  /* 0x0000ea00ff047b82 */ /* 0x000e220000000a00 */
[----:B-1----:R-:W-:Y:S02]  /*05f0*/  IMAD.U32 R13, RZ, RZ, UR4 ;  /* 0x00000004ff0d7e24 */ /* 0x002fe4000f8e00ff */
[----:B0-----:R-:W-:-:S04]  /*0600*/  IMAD.WIDE.U32 R4, R11, 0x4, R4 ;  /* 0x000000040b047825 */ /* 0x001fc800078e0004 */
[----:B------:R-:W-:Y:S05]  /*0610*/  @!P0 BRA `(.L_x_12) ;  /* 0x0000001c00988947 */ /* 0x000fea0003800000 */
[----:B------:R-:W0:Y:S01]  /*0620*/  LDC.64 R6, c[0x0][0x3a8] ;  /* 0x0000ea00ff067b82 */ /* 0x000e220000000a00 */
[C---:B------:R-:W-:Y:S01]  /*0630*/  LOP3.LUT R12, R14.reuse, 0x7ffffff8, RZ, 0xc0, !PT ;  /* 0x7ffffff80e0c7812 */ /* 0x040fe200078ec0ff */
[C---:B------:R-:W-:Y:S01]  /*0640*/  IMAD.IADD R17, R14.reuse, 0x1, -R11 ;  /* 0x000000010e117824 */ /* 0x040fe200078e0a0b */
[----:B------:R-:W-:Y:S01]  /*0650*/  IADD3 R11, PT, PT, R11, 0x4, -R14 ;  /* 0x000000040b0b7810 */ /* 0x000fe20007ffe80e */
[----:B------:R-:W-:Y:S01]  /*0660*/  IMAD.MOV.U32 R18, RZ, RZ, RZ ;  /* 0x000000ffff127224 */ /* 0x000fe200078e00ff */
[----:B------:R-:W-:Y:S01]  /*0670*/  IADD3 R13, PT, PT, R14, -0x4, RZ ;  /* 0xfffffffc0e0d7810 */ /* 0x000fe20007ffe0ff */
[----:B------:R-:W-:Y:S02]  /*0680*/  IMAD.MOV R12, RZ, RZ, -R12 ;  /* 0x000000ffff0c7224 */ /* 0x000fe400078e0a0c */
[----:B------:R-:W1:Y:S05]  /*0690*/  LDC.64 R8, c[0x0][0x3b0] ;  /* 0x0000ec00ff087b82 */ /* 0x000e6a0000000a00 */
.L_x_29:
[----:B------:R-:W-:-:S13]  /*06a0*/  ISETP.NE.AND P0, PT, R11, 0x3, PT ;  /* 0x000000030b00780c */ /* 0x000fda0003f05270 */
[----:B0-234-:R-:W-:Y:S05]  /*06b0*/  @P0 BRA `(.L_x_13) ;  /* 0x00000000000c0947 */ /* 0x01dfea0003800000 */
[----:B------:R2:W5:Y:S01]  /*06c0*/  LDG.E R19, desc[UR6][R4.64] ;  /* 0x0000000604137981 */ /* 0x000562000c1e1900 */
[----:B------:R-:W-:Y:S01]  /*06d0*/  IMAD.MOV.U32 R14, RZ, RZ, R10 ;  /* 0x000000ffff0e7224 */ /* 0x000fe200078e000a */
[----:B------:R-:W-:Y:S06]  /*06e0*/  BRA `(.L_x_14) ;  /* 0x0000000000d47947 */ /* 0x000fec0003800000 */
.L_x_13:
[----:B------:R-:W-:-:S05]  /*06f0*/  IADD3 R25, PT, PT, R13, 0x3, RZ ;  /* 0x000000030d197810 */ /* 0x000fca0007ffe0ff */
[----:B0-----:R-:W-:-:S05]  /*0700*/  IMAD.WIDE.U32 R22, R25, 0x4, R6 ;  /* 0x0000000419167825 */ /* 0x001fca00078e0006 */
[----:B------:R-:W2:Y:S01]  /*0710*/  LDG.E R19, desc[UR6][R22.64] ;  /* 0x0000000616137981 */ /* 0x000ea2000c1e1900 */
[----:B-1----:R-:W-:-:S05]  /*0720*/  IMAD.WIDE.U32 R24, R25, 0x4, R8 ;  /* 0x0000000419187825 */ /* 0x002fca00078e0008 */
[----:B------:R0:W3:Y:S02]  /*0730*/  LDG.E R20, desc[UR6][R24.64] ;  /* 0x0000000618147981 */ /* 0x0000e4000c1e1900 */
[----:B0-----:R-:W-:Y:S02]  /*0740*/  IABS R24, R0 ;  /* 0x0000000000187213 */ /* 0x001fe40000000000 */
[-C--:B--2---:R-:W-:Y:S02]  /*0750*/  IABS R21, R19.reuse ;  /* 0x0000001300157213 */ /* 0x084fe40000000000 */
[----:B------:R-:W-:Y:S02]  /*0760*/  IABS R25, R19 ;  /* 0x0000001300197213 */ /* 0x000fe40000000000 */
[----:B------:R-:W0:Y:S01]  /*0770*/  I2F.RP R26, R21 ;  /* 0x00000015001a7306 */ /* 0x000e220000209400 */
[----:B---3--:R-:W-:Y:S02]  /*0780*/  IABS R22, R20 ;  /* 0x0000001400167213 */ /* 0x008fe40000000000 */
[----:B------:R-:W-:-:S05]  /*0790*/  IADD3 R25, PT, PT, RZ, -R25, RZ ;  /* 0x80000019ff197210 */ /* 0x000fca0007ffe0ff */
[----:B0-----:R-:W0:Y:S02]  /*07a0*/  MUFU.RCP R26, R26 ;  /* 0x0000001a001a7308 */ /* 0x001e240000001000 */
[----:B0-----:R-:W-:-:S06]  /*07b0*/  VIADD R14, R26, 0xffffffe ;  /* 0x0ffffffe1a0e7836 */ /* 0x001fcc0000000000 */
[----:B------:R0:W1:Y:S02]  /*07c0*/  F2I.FTZ.U32.TRUNC.NTZ R15, R14 ;  /* 0x0000000e000f7305 */ /* 0x000064000021f000 */
[----:B0-----:R-:W-:Y:S02]  /*07d0*/  IMAD.MOV.U32 R14, RZ, RZ, RZ ;  /* 0x000000ffff0e7224 */ /* 0x001fe400078e00ff */
[----:B-1----:R-:W-:-:S04]  /*07e0*/  IMAD.MOV R28, RZ, RZ, -R15 ;  /* 0x000000ffff1c7224 */ /* 0x002fc800078e0a0f */
[----:B------:R-:W-:-:S04]  /*07f0*/  IMAD R23, R28, R21, RZ ;  /* 0x000000151c177224 */ /* 0x000fc800078e02ff */
[----:B------:R-:W-:Y:S02]  /*0800*/  IMAD.HI.U32 R15, R15, R23, R14 ;  /* 0x000000170f0f7227 */ /* 0x000fe400078e000e */
[----:B------:R-:W0:Y:S04]  /*0810*/  I2F.RP R23, R22 ;  /* 0x0000001600177306 */ /* 0x000e280000209400 */
[----:B------:R-:W-:-:S04]  /*0820*/  IMAD.HI.U32 R14, R15, R24, RZ ;  /* 0x000000180f0e7227 */ /* 0x000fc800078e00ff */
[----:B------:R-:W-:-:S05]  /*0830*/  IMAD R24, R14, R25, R24 ;  /* 0x000000190e187224 */ /* 0x000fca00078e0218 */
[----:B------:R-:W-:Y:S01]  /*0840*/  ISETP.GT.U32.AND P2, PT, R21, R24, PT ;  /* 0x000000181500720c */ /* 0x000fe20003f44070 */
[----:B0-----:R-:W0:-:S12]  /*0850*/  MUFU.RCP R23, R23 ;  /* 0x0000001700177308 */ /* 0x001e180000001000 */
[----:B------:R-:W-:Y:S02]  /*0860*/  @!P2 IMAD.IADD R24, R24, 0x1, -R21 ;  /* 0x000000011818a824 */ /* 0x000fe400078e0a15 */
[----:B------:R-:W-:Y:S01]  /*0870*/  @!P2 VIADD R14, R14, 0x1 ;  /* 0x000000010e0ea836 */ /* 0x000fe20000000000 */
[----:B------:R-:W-:Y:S02]  /*0880*/  ISETP.NE.AND P2, PT, R19, RZ, PT ;  /* 0x000000ff1300720c */ /* 0x000fe40003f45270 */
[----:B------:R-:W-:Y:S01]  /*0890*/  ISETP.GE.U32.AND P0, PT, R24, R21, PT ;  /* 0x000000151800720c */ /* 0x000fe20003f06070 */
[----:B0-----:R-:W-:Y:S01]  /*08a0*/  VIADD R15, R23, 0xffffffe ;  /* 0x0ffffffe170f7836 */ /* 0x001fe20000000000 */
[----:B------:R-:W-:-:S04]  /*08b0*/  LOP3.LUT R21, R0, R19, RZ, 0x3c, !PT ;  /* 0x0000001300157212 */ /* 0x000fc800078e3cff */
[----:B------:R-:W-:Y:S01]  /*08c0*/  ISETP.GE.AND P1, PT, R21, RZ, PT ;  /* 0x000000ff1500720c */ /* 0x000fe20003f26270 */
[----:B------:R-:W0:Y:S06]  /*08d0*/  F2I.FTZ.U32.TRUNC.NTZ R15, R15 ;  /* 0x0000000f000f7305 */ /* 0x000e2c000021f000 */
[----:B------:R-:W-:-:S05]  /*08e0*/  @P0 IADD3 R14, PT, PT, R14, 0x1, RZ ;  /* 0x000000010e0e0810 */ /* 0x000fca0007ffe0ff */
[----:B------:R-:W-:Y:S02]  /*08f0*/  IMAD.MOV.U32 R21, RZ, RZ, R14 ;  /* 0x000000ffff157224 */ /* 0x000fe400078e000e */
[----:B------:R-:W-:Y:S02]  /*0900*/  HFMA2 R14, -RZ, RZ, 0, 0 ;  /* 0x00000000ff0e7431 */ /* 0x000fe400000001ff */
[----:B0-----:R-:W-:Y:S02]  /*0910*/  IMAD.MOV R23, RZ, RZ, -R15 ;  /* 0x000000ffff177224 */ /* 0x001fe400078e0a0f */
[----:B------:R-:W-:Y:S01]  /*0920*/  @!P1 IMAD.MOV R21, RZ, RZ, -R21 ;  /* 0x000000ffff159224 */ /* 0x000fe200078e0a15 */
[----:B------:R-:W-:Y:S01]  /*0930*/  @!P2 LOP3.LUT R21, RZ, R19, RZ, 0x33, !PT ;  /* 0x00000013ff15a212 */ /* 0x000fe200078e33ff */
[----:B------:R-:W-:-:S03]  /*0940*/  IMAD R23, R23, R22, RZ ;  /* 0x0000001617177224 */ /* 0x000fc600078e02ff */
[----:B------:R-:W-:Y:S01]  /*0950*/  ISETP.GE.AND P2, PT, R21, RZ, PT ;  /* 0x000000ff1500720c */ /* 0x000fe20003f46270 */
[----:B------:R-:W-:Y:S01]  /*0960*/  IMAD.HI.U32 R14, R15, R23, R14 ;  /* 0x000000170f0e7227 */ /* 0x000fe200078e000e */
[----:B------:R-:W-:Y:S02]  /*0970*/  IABS R23, R20 ;  /* 0x0000001400177213 */ /* 0x000fe40000000000 */
[----:B------:R-:W-:-:S03]  /*0980*/  IABS R15, R21 ;  /* 0x00000015000f7213 */ /* 0x000fc60000000000 */
[----:B------:R-:W-:Y:S02]  /*0990*/  IMAD.MOV R23, RZ, RZ, -R23 ;  /* 0x000000ffff177224 */ /* 0x000fe400078e0a17 */
[----:B------:R-:W-:-:S04]  /*09a0*/  IMAD.HI.U32 R14, R14, R15, RZ ;  /* 0x0000000f0e0e7227 */ /* 0x000fc800078e00ff */
[----:B------:R-:W-:-:S05]  /*09b0*/  IMAD R15, R14, R23, R15 ;  /* 0x000000170e0f7224 */ /* 0x000fca00078e020f */
[----:B------:R-:W-:-:S13]  /*09c0*/  ISETP.GT.U32.AND P0, PT, R22, R15, PT ;  /* 0x0000000f1600720c */ /* 0x000fda0003f04070 */
[----:B------:R-:W-:Y:S01]  /*09d0*/  @!P0 IMAD.IADD R15, R15, 0x1, -R22 ;  /* 0x000000010f0f8824 */ /* 0x000fe200078e0a16 */
[----:B------:R-:W-:-:S04]  /*09e0*/  ISETP.NE.AND P0, PT, R20, RZ, PT ;  /* 0x000000ff1400720c */ /* 0x000fc80003f05270 */
[----:B------:R-:W-:-:S13]  /*09f0*/  ISETP.GT.U32.AND P1, PT, R22, R15, PT ;  /* 0x0000000f1600720c */ /* 0x000fda0003f24070 */
[----:B------:R-:W-:-:S05]  /*0a00*/  @!P1 IMAD.IADD R15, R15, 0x1, -R22 ;  /* 0x000000010f0f9824 */ /* 0x000fca00078e0a16 */
[----:B------:R-:W-:-:S05]  /*0a10*/  MOV R14, R15 ;  /* 0x0000000f000e7202 */ /* 0x000fca0000000f00 */
[----:B------:R-:W-:Y:S01]  /*0a20*/  @!P2 IMAD.MOV R14, RZ, RZ, -R14 ;  /* 0x000000ffff0ea224 */ /* 0x000fe200078e0a0e */
[----:B------:R-:W-:-:S07]  /*0a30*/  @!P0 LOP3.LUT R14, RZ, R20, RZ, 0x33, !PT ;  /* 0x00000014ff0e8212 */ /* 0x000fce00078e33ff */
.L_x_14:
[----:B------:R-:W-:Y:S01]  /*0a40*/  ISETP.NE.AND P0, PT, R11, 0x2, PT ;  /* 0x000000020b00780c */ /* 0x000fe20003f05270 */
[----:B-----5:R-:W-:-:S12]  /*0a50*/  IMAD R18, R14, R19, R18 ;  /* 0x000000130e127224 */ /* 0x020fd800078e0212 */
[----:B------:R-:W-:Y:S05]  /*0a60*/  @P0 BRA `(.L_x_15) ;  /* 0x00000000000c0947 */ /* 0x000fea0003800000 */
[----:B------:R3:W5:Y:S01]  /*0a70*/  LDG.E R19, desc[UR6][R4.64] ;  /* 0x0000000604137981 */ /* 0x000762000c1e1900 */
[----:B------:R-:W-:Y:S01]  /*0a80*/  IMAD.MOV.U32 R14, RZ, RZ, R10 ;  /* 0x000000ffff0e7224 */ /* 0x000fe200078e000a */
[----:B------:R-:W-:Y:S06]  /*0a90*/  BRA `(.L_x_16) ;  /* 0x0000000000d47947 */ /* 0x000fec0003800000 */
.L_x_15:
[----:B------:R-:W-:-:S04]  /*0aa0*/  VIADD R25, R13, 0x2 ;  /* 0x000000020d197836 */ /* 0x000fc80000000000 */
[----:B0-----:R-:W-:-:S05]  /*0ab0*/  IMAD.WIDE.U32 R22, R25, 0x4, R6 ;  /* 0x0000000419167825 */ /* 0x001fca00078e0006 */
[----:B------:R-:W3:Y:S01]  /*0ac0*/  LDG.E R19, desc[UR6][R22.64] ;  /* 0x0000000616137981 */ /* 0x000ee2000c1e1900 */
[----:B-1----:R-:W-:-:S05]  /*0ad0*/  IMAD.WIDE.U32 R24, R25, 0x4, R8 ;  /* 0x0000000419187825 */ /* 0x002fca00078e0008 */
[----:B------:R0:W4:Y:S02]  /*0ae0*/  LDG.E R20, desc[UR6][R24.64] ;  /* 0x0000000618147981 */ /* 0x000124000c1e1900 */
[----:B0-----:R-:W-:Y:S02]  /*0af0*/  IABS R24, R0 ;  /* 0x0000000000187213 */ /* 0x001fe40000000000 */
[-C--:B---3--:R-:W-:Y:S02]  /*0b00*/  IABS R21, R19.reuse ;  /* 0x0000001300157213 */ /* 0x088fe40000000000 */
[----:B------:R-:W-:Y:S02]  /*0b10*/  IABS R25, R19 ;  /* 0x0000001300197213 */ /* 0x000fe40000000000 */
[----:B------:R-:W0:Y:S01]  /*0b20*/  I2F.RP R26, R21 ;  /* 0x00000015001a7306 */ /* 0x000e220000209400 */
[----:B----4-:R-:W-:Y:S02]  /*0b30*/  IABS R22, R20 ;  /* 0x0000001400167213 */ /* 0x010fe40000000000 */
[----:B------:R-:W-:-:S05]  /*0b40*/  IMAD.MOV R25, RZ, RZ, -R25 ;  /* 0x000000ffff197224 */ /* 0x000fca00078e0a19 */
[----:B0-----:R-:W0:Y:S02]  /*0b50*/  MUFU.RCP R26, R26 ;  /* 0x0000001a001a7308 */ /* 0x001e240000001000 */
[----:B0-----:R-:W-:-:S06]  /*0b60*/  IADD3 R14, PT, PT, R26, 0xffffffe, RZ ;  /* 0x0ffffffe1a0e7810 */ /* 0x001fcc0007ffe0ff */
        /* <DEDUP_REMOVED lines=13> */
[----:B------:R-:W-:Y:S02]  /*0c40*/  ISETP.GE.U32.AND P0, PT, R24, R21, PT ;  /* 0x000000151800720c */ /* 0x000fe40003f06070 */
[----:B0-----:R-:W-:Y:S02]  /*0c50*/  IADD3 R15, PT, PT, R23, 0xffffffe, RZ ;  /* 0x0ffffffe170f7810 */ /* 0x001fe40007ffe0ff */
[----:B------:R-:W-:-:S04]  /*0c60*/  LOP3.LUT R21, R0, R19, RZ, 0x3c, !PT ;  /* 0x0000001300157212 */ /* 0x000fc800078e3cff */
[----:B------:R-:W0:Y:S01]  /*0c70*/  F2I.FTZ.U32.TRUNC.NTZ R15, R15 ;  /* 0x0000000f000f7305 */ /* 0x000e22000021f000 */
[----:B------:R-:W-:-:S04]  /*0c80*/  ISETP.GE.AND P1, PT, R21, RZ, PT ;  /* 0x000000ff1500720c */ /* 0x000fc80003f26270 */
[----:B------:R-:W-:-:S04]  /*0c90*/  @P0 VIADD R14, R14, 0x1 ;  /* 0x000000010e0e0836 */ /* 0x000fc80000000000 */
[----:B------:R-:W-:Y:S02]  /*0ca0*/  IMAD.MOV.U32 R21, RZ, RZ, R14 ;  /* 0x000000ffff157224 */ /* 0x000fe400078e000e */
[----:B------:R-:W-:-:S03]  /*0cb0*/  IMAD.MOV.U32 R14, RZ, RZ, RZ ;  /* 0x000000ffff0e7224 */ /* 0x000fc600078e00ff */
[----:B------:R-:W-:Y:S01]  /*0cc0*/  @!P1 IMAD.MOV R21, RZ, RZ, -R21 ;  /* 0x000000ffff159224 */ /* 0x000fe200078e0a15 */
[----:B0-----:R-:W-:Y:S02]  /*0cd0*/  IADD3 R23, PT, PT, RZ, -R15, RZ ;  /* 0x8000000fff177210 */ /* 0x001fe40007ffe0ff */
[----:B------:R-:W-:-:S03]  /*0ce0*/  @!P2 LOP3.LUT R21, RZ, R19, RZ, 0x33, !PT ;  /* 0x00000013ff15a212 */ /* 0x000fc600078e33ff */
[----:B------:R-:W-:Y:S01]  /*0cf0*/  IMAD R23, R23, R22, RZ ;  /* 0x0000001617177224 */ /* 0x000fe200078e02ff */
[----:B------:R-:W-:-:S03]  /*0d00*/  ISETP.GE.AND P2, PT, R21, RZ, PT ;  /* 0x000000ff1500720c */ /* 0x000fc60003f46270 */
[----:B------:R-:W-:Y:S01]  /*0d10*/  IMAD.HI.U32 R14, R15, R23, R14 ;  /* 0x000000170f0e7227 */ /* 0x000fe200078e000e */
[----:B------:R-:W-:Y:S02]  /*0d20*/  IABS R23, R20 ;  /* 0x0000001400177213 */ /* 0x000fe40000000000 */
[----:B------:R-:W-:Y:S02]  /*0d30*/  IABS R15, R21 ;  /* 0x00000015000f7213 */ /* 0x000fe40000000000 */
[----:B------:R-:W-:-:S03]  /*0d40*/  IADD3 R23, PT, PT, RZ, -R23, RZ ;  /* 0x80000017ff177210 */ /* 0x000fc60007ffe0ff */
[----:B------:R-:W-:-:S04]  /*0d50*/  IMAD.HI.U32 R14, R14, R15, RZ ;  /* 0x0000000f0e0e7227 */ /* 0x000fc800078e00ff */
[----:B------:R-:W-:-:S05]  /*0d60*/  IMAD R15, R14, R23, R15 ;  /* 0x000000170e0f7224 */ /* 0x000fca00078e020f */
[----:B------:R-:W-:-:S13]  /*0d70*/  ISETP.GT.U32.AND P0, PT, R22, R15, PT ;  /* 0x0000000f1600720c */ /* 0x000fda0003f04070 */
[----:B------:R-:W-:Y:S01]  /*0d80*/  @!P0 IMAD.IADD R15, R15, 0x1, -R22 ;  /* 0x000000010f0f8824 */ /* 0x000fe200078e0a16 */
[----:B------:R-:W-:-:S04]  /*0d90*/  ISETP.NE.AND P0, PT, R20, RZ, PT ;  /* 0x000000ff1400720c */ /* 0x000fc80003f05270 */
[----:B------:R-:W-:-:S13]  /*0da0*/  ISETP.GT.U32.AND P1, PT, R22, R15, PT ;  /* 0x0000000f1600720c */ /* 0x000fda0003f24070 */
[----:B------:R-:W-:-:S04]  /*0db0*/  @!P1 IMAD.IADD R15, R15, 0x1, -R22 ;  /* 0x000000010f0f9824 */ /* 0x000fc800078e0a16 */
[----:B------:R-:W-:-:S05]  /*0dc0*/  IMAD.MOV.U32 R14, RZ, RZ, R15 ;  /* 0x000000ffff0e7224 */ /* 0x000fca00078e000f */
[----:B------:R-:W-:Y:S02]  /*0dd0*/  @!P2 IADD3 R14, PT, PT, -R14, RZ, RZ ;  /* 0x000000ff0e0ea210 */ /* 0x000fe40007ffe1ff */
[----:B------:R-:W-:-:S07]  /*0de0*/  @!P0 LOP3.LUT R14, RZ, R20, RZ, 0x33, !PT ;  /* 0x00000014ff0e8212 */ /* 0x000fce00078e33ff */
.L_x_16:
[----:B------:R-:W-:Y:S01]  /*0df0*/  ISETP.NE.AND P0, PT, R11, 0x1, PT ;  /* 0x000000010b00780c */ /* 0x000fe20003f05270 */
[----:B-----5:R-:W-:-:S12]  /*0e00*/  IMAD R18, R14, R19, R18 ;  /* 0x000000130e127224 */ /* 0x020fd800078e0212 */
[----:B------:R-:W-:Y:S05]  /*0e10*/  @P0 BRA `(.L_x_17) ;  /* 0x00000000000c0947 */ /* 0x000fea0003800000 */
[----:B------:R4:W5:Y:S01]  /*0e20*/  LDG.E R19, desc[UR6][R4.64] ;  /* 0x0000000604137981 */ /* 0x000962000c1e1900 */
[----:B------:R-:W-:Y:S01]  /*0e30*/  IMAD.MOV.U32 R14, RZ, RZ, R10 ;  /* 0x000000ffff0e7224 */ /* 0x000fe200078e000a */
[----:B------:R-:W-:Y:S06]  /*0e40*/  BRA `(.L_x_18) ;  /* 0x0000000000d47947 */ /* 0x000fec0003800000 */
.L_x_17:
[----:B------:R-:W-:-:S04]  /*0e50*/  VIADD R25, R13, 0x1 ;  /* 0x000000010d197836 */ /* 0x000fc80000000000 */
[----:B0-----:R-:W-:-:S05]  /*0e60*/  IMAD.WIDE.U32 R22, R25, 0x4, R6 ;  /* 0x0000000419167825 */ /* 0x001fca00078e0006 */
[----:B------:R-:W4:Y:S01]  /*0e70*/  LDG.E R19, desc[UR6][R22.64] ;  /* 0x0000000616137981 */ /* 0x000f22000c1e1900 */
[----:B-1----:R-:W-:-:S05]  /*0e80*/  IMAD.WIDE.U32 R24, R25, 0x4, R8 ;  /* 0x0000000419187825 */ /* 0x002fca00078e0008 */
[----:B------:R0:W5:Y:S02]  /*0e90*/  LDG.E R20, desc[UR6][R24.64] ;  /* 0x0000000618147981 */ /* 0x000164000c1e1900 */
[----:B0-----:R-:W-:Y:S02]  /*0ea0*/  IABS R24, R0 ;  /* 0x0000000000187213 */ /* 0x001fe40000000000 */
[-C--:B----4-:R-:W-:Y:S02]  /*0eb0*/  IABS R21, R19.reuse ;  /* 0x0000001300157213 */ /* 0x090fe40000000000 */
[----:B------:R-:W-:Y:S02]  /*0ec0*/  IABS R25, R19 ;  /* 0x0000001300197213 */ /* 0x000fe40000000000 */
[----:B------:R-:W0:Y:S01]  /*0ed0*/  I2F.RP R26, R21 ;  /* 0x00000015001a7306 */ /* 0x000e220000209400 */
[----:B-----5:R-:W-:Y:S02]  /*0ee0*/  IABS R22, R20 ;  /* 0x0000001400167213 */ /* 0x020fe40000000000 */
[----:B------:R-:W-:-:S05]  /*0ef0*/  IADD3 R25, PT, PT, RZ, -R25, RZ ;  /* 0x80000019ff197210 */ /* 0x000fca0007ffe0ff */
        /* <DEDUP_REMOVED lines=12> */
[----:B------:R-:W-:Y:S01]  /*0fc0*/  @!P2 IMAD.IADD R24, R24, 0x1, -R21 ;  /* 0x000000011818a824 */ /* 0x000fe200078e0a15 */
[----:B------:R-:W-:Y:S02]  /*0fd0*/  @!P2 IADD3 R14, PT, PT, R14, 0x1, RZ ;  /* 0x000000010e0ea810 */ /* 0x000fe40007ffe0ff */
[----:B------:R-:W-:Y:S02]  /*0fe0*/  ISETP.NE.AND P2, PT, R19, RZ, PT ;  /* 0x000000ff1300720c */ /* 0x000fe40003f45270 */
[----:B------:R-:W-:Y:S01]  /*0ff0*/  ISETP.GE.U32.AND P0, PT, R24, R21, PT ;  /* 0x000000151800720c */ /* 0x000fe20003f06070 */
[----:B0-----:R-:W-:Y:S01]  /*1000*/  VIADD R15, R23, 0xffffffe ;  /* 0x0ffffffe170f7836 */ /* 0x001fe20000000000 */
[----:B------:R-:W-:-:S04]  /*1010*/  LOP3.LUT R21, R0, R19, RZ, 0x3c, !PT ;  /* 0x0000001300157212 */ /* 0x000fc800078e3cff */
[----:B------:R-:W-:Y:S01]  /*1020*/  ISETP.GE.AND P1, PT, R21, RZ, PT ;  /* 0x000000ff1500720c */ /* 0x000fe20003f26270 */
[----:B------:R-:W0:Y:S06]  /*1030*/  F2I.FTZ.U32.TRUNC.NTZ R15, R15 ;  /* 0x0000000f000f7305 */ /* 0x000e2c000021f000 */
[----:B------:R-:W-:-:S05]  /*1040*/  @P0 VIADD R14, R14, 0x1 ;  /* 0x000000010e0e0836 */ /* 0x000fca0000000000 */
[----:B------:R-:W-:Y:S01]  /*1050*/  MOV R21, R14 ;  /* 0x0000000e00157202 */ /* 0x000fe20000000f00 */
[----:B------:R-:W-:Y:S02]  /*1060*/  IMAD.MOV.U32 R14, RZ, RZ, RZ ;  /* 0x000000ffff0e7224 */ /* 0x000fe400078e00ff */
[----:B0-----:R-:W-:Y:S02]  /*1070*/  IMAD.MOV R23, RZ, RZ, -R15 ;  /* 0x000000ffff177224 */ /* 0x001fe400078e0a0f */
[----:B------:R-:W-:Y:S01]  /*1080*/  @!P1 IMAD.MOV R21, RZ, RZ, -R21 ;  /* 0x000000ffff159224 */ /* 0x000fe200078e0a15 */
[----:B------:R-:W-:Y:S01]  /*1090*/  @!P2 LOP3.LUT R21, RZ, R19, RZ, 0x33, !PT ;  /* 0x00000013ff15a212 */ /* 0x000fe200078e33ff */
[----:B------:R-:W-:-:S03]  /*10a0*/  IMAD R23, R23, R22, RZ ;  /* 0x0000001617177224 */ /* 0x000fc600078e02ff */
[----:B------:R-:W-:Y:S01]  /*10b0*/  ISETP.GE.AND P2, PT, R21, RZ, PT ;  /* 0x000000ff1500720c */ /* 0x000fe20003f46270 */
        /* <DEDUP_REMOVED lines=14> */
.L_x_18:
[----:B------:R-:W-:Y:S01]  /*11a0*/  ISETP.NE.AND P0, PT, R11, RZ, PT ;  /* 0x000000ff0b00720c */ /* 0x000fe20003f05270 */
[----:B-----5:R-:W-:-:S12]  /*11b0*/  IMAD R18, R14, R19, R18 ;  /* 0x000000130e127224 */ /* 0x020fd800078e0212 */
[----:B------:R-:W-:Y:S05]  /*11c0*/  @P0 BRA `(.L_x_19) ;  /* 0x00000000000c0947 */ /* 0x000fea0003800000 */
[----:B------:R0:W5:Y:S01]  /*11d0*/  LDG.E R19, desc[UR6][R4.64] ;  /* 0x0000000604137981 */ /* 0x000162000c1e1900 */
[----:B------:R-:W-:Y:S01]  /*11e0*/  IMAD.MOV.U32 R14, RZ, RZ, R10 ;  /* 0x000000ffff0e7224 */ /* 0x000fe200078e000a */
[----:B------:R-:W-:Y:S06]  /*11f0*/  BRA `(.L_x_20) ;  /* 0x0000000000d07947 */ /* 0x000fec0003800000 */
.L_x_19:
[----:B0-----:R-:W-:-:S05]  /*1200*/  IMAD.WIDE.U32 R22, R13, 0x4, R6 ;  /* 0x000000040d167825 */ /* 0x001fca00078e0006 */
[----:B------:R-:W5:Y:S01]  /*1210*/  LDG.E R19, desc[UR6][R22.64] ;  /* 0x0000000616137981 */ /* 0x000f62000c1e1900 */
[----:B-1----:R-:W-:-:S05]  /*1220*/  IMAD.WIDE.U32 R24, R13, 0x4, R8 ;  /* 0x000000040d187825 */ /* 0x002fca00078e0008 */
[----:B------:R0:W2:Y:S02]  /*1230*/  LDG.E R20, desc[UR6][R24.64] ;  /* 0x0000000618147981 */ /* 0x0000a4000c1e1900 */
[----:B0-----:R-:W-:Y:S02]  /*1240*/  IABS R24, R0 ;  /* 0x0000000000187213 */ /* 0x001fe40000000000 */
[-C--:B-----5:R-:W-:Y:S02]  /*1250*/  IABS R21, R19.reuse ;  /* 0x0000001300157213 */ /* 0x0a0fe40000000000 */
[----:B------:R-:W-:Y:S02]  /*1260*/  IABS R25, R19 ;  /* 0x0000001300197213 */ /* 0x000fe40000000000 */
[----:B------:R-:W0:Y:S01]  /*1270*/  I2F.RP R26, R21 ;  /* 0x00000015001a7306 */ /* 0x000e220000209400 */
[----:B--2---:R-:W-:Y:S02]  /*1280*/  IABS R22, R20 ;  /* 0x0000001400167213 */ /* 0x004fe40000000000 */
        /* <DEDUP_REMOVED lines=43> */
.L_x_20:
[----:B------:R-:W-:Y:S01]  /*1540*/  ISETP.NE.AND P0, PT, R11, -0x1, PT ;  /* 0xffffffff0b00780c */ /* 0x000fe20003f05270 */
[----:B-----5:R-:W-:-:S12]  /*1550*/  IMAD R18, R14, R19, R18 ;  /* 0x000000130e127224 */ /* 0x020fd800078e0212 */
[----:B------:R-:W-:Y:S05]  /*1560*/  @P0 BRA `(.L_x_21) ;  /* 0x00000000000c0947 */ /* 0x000fea0003800000 */
[----:B------:R0:W5:Y:S01]  /*1570*/  LDG.E R19, desc[UR6][R4.64] ;  /* 0x0000000604137981 */ /* 0x000162000c1e1900 */
[----:B------:R-:W-:Y:S01]  /*1580*/  IMAD.MOV.U32 R14, RZ, RZ, R10 ;  /* 0x000000ffff0e7224 */ /* 0x000fe200078e000a */
[----:B------:R-:W-:Y:S06]  /*1590*/  BRA `(.L_x_22) ;  /* 0x0000000000d47947 */ /* 0x000fec0003800000 */
.L_x_21:
[----:B------:R-:W-:-:S05]  /*15a0*/  IADD3 R25, PT, PT, R13, -0x1, RZ ;  /* 0xffffffff0d197810 */ /* 0x000fca0007ffe0ff */
        /* <DEDUP_REMOVED lines=9> */
[----:B------:R-:W-:-:S05]  /*1640*/  IMAD.MOV R25, RZ, RZ, -R25 ;  /* 0x000000ffff197224 */ /* 0x000fca00078e0a19 */
[----:B0-----:R-:W0:Y:S02]  /*1650*/  MUFU.RCP R26, R26 ;  /* 0x0000001a001a7308 */ /* 0x001e240000001000 */
[----:B0-----:R-:W-:-:S06]  /*1660*/  VIADD R14, R26, 0xffffffe ;  /* 0x0ffffffe1a0e7836 */ /* 0x001fcc0000000000 */
[----:B------:R0:W1:Y:S02]  /*1670*/  F2I.FTZ.U32.TRUNC.NTZ R15, R14 ;  /* 0x0000000e000f7305 */ /* 0x000064000021f000 */
[----:B0-----:R-:W-:Y:S02]  /*1680*/  HFMA2 R14, -RZ, RZ, 0, 0 ;  /* 0x00000000ff0e7431 */ /* 0x001fe400000001ff */
        /* <DEDUP_REMOVED lines=8> */
[-C--:B------:R-:W-:Y:S01]  /*1710*/  @!P2 IADD3 R24, PT, PT, R24, -R21.reuse, RZ ;  /* 0x800000151818a210 */ /* 0x080fe20007ffe0ff */
[----:B------:R-:W-:Y:S01]  /*1720*/  @!P2 VIADD R14, R14, 0x1 ;  /* 0x000000010e0ea836 */ /* 0x000fe20000000000 */
[----:B------:R-:W-:Y:S02]  /*1730*/  ISETP.NE.AND P2, PT, R19, RZ, PT ;  /* 0x000000ff1300720c */ /* 0x000fe40003f45270 */
[----:B------:R-:W-:Y:S01]  /*1740*/  ISETP.GE.U32.AND P0, PT, R24, R21, PT ;  /* 0x000000151800720c */ /* 0x000fe20003f06070 */
[----:B0-----:R-:W-:Y:S01]  /*1750*/  VIADD R15, R23, 0xffffffe ;  /* 0x0ffffffe170f7836 */ /* 0x001fe20000000000 */
[----:B------:R-:W-:-:S04]  /*1760*/  LOP3.LUT R21, R0, R19, RZ, 0x3c, !PT ;  /* 0x0000001300157212 */ /* 0x000fc800078e3cff */
[----:B------:R-:W-:Y:S01]  /*1770*/  ISETP.GE.AND P1, PT, R21, RZ, PT ;  /* 0x000000ff1500720c */ /* 0x000fe20003f26270 */
[----:B------:R-:W0:Y:S06]  /*1780*/  F2I.FTZ.U32.TRUNC.NTZ R15, R15 ;  /* 0x0000000f000f7305 */ /* 0x000e2c000021f000 */
[----:B------:R-:W-:-:S04]  /*1790*/  @P0 VIADD R14, R14, 0x1 ;  /* 0x000000010e0e0836 */ /* 0x000fc80000000000 */
[----:B------:R-:W-:Y:S01]  /*17a0*/  IMAD.MOV.U32 R21, RZ, RZ, R14 ;  /* 0x000000ffff157224 */ /* 0x000fe200078e000e */
[----:B------:R-:W-:-:S03]  /*17b0*/  MOV R14, RZ ;  /* 0x000000ff000e7202 */ /* 0x000fc60000000f00 */
[----:B------:R-:W-:Y:S01]  /*17c0*/  @!P1 IMAD.MOV R21, RZ, RZ, -R21 ;  /* 0x000000ffff159224 */ /* 0x000fe200078e0a15 */
[----:B------:R-:W-:Y:S02]  /*17d0*/  @!P2 LOP3.LUT R21, RZ, R19, RZ, 0x33, !PT ;  /* 0x00000013ff15a212 */ /* 0x000fe400078e33ff */
[----:B0-----:R-:W-:Y:S02]  /*17e0*/  IADD3 R23, PT, PT, RZ, -R15, RZ ;  /* 0x8000000fff177210 */ /* 0x001fe40007ffe0ff */
[----:B------:R-:W-:-:S03]  /*17f0*/  ISETP.GE.AND P2, PT, R21, RZ, PT ;  /* 0x000000ff1500720c */ /* 0x000fc60003f46270 */
[----:B------:R-:W-:-:S04]  /*1800*/  IMAD R23, R23, R22, RZ ;  /* 0x0000001617177224 */ /* 0x000fc800078e02ff */
        /* <DEDUP_REMOVED lines=13> */
[----:B------:R-:W-:-:S07]  /*18e0*/  @!P0 LOP3.LUT R14, RZ, R20, RZ, 0x33, !PT ;  /* 0x00000014ff0e8212 */ /* 0x000fce00078e33ff */
.L_x_22:
[----:B------:R-:W-:Y:S01]  /*18f0*/  ISETP.NE.AND P0, PT, R11, -0x2, PT ;  /* 0xfffffffe0b00780c */ /* 0x000fe20003f05270 */
[----:B-----5:R-:W-:-:S12]  /*1900*/  IMAD R18, R14, R19, R18 ;  /* 0x000000130e127224 */ /* 0x020fd800078e0212 */
[----:B------:R-:W-:Y:S05]  /*1910*/  @P0 BRA `(.L_x_23) ;  /* 0x00000000000c0947 */ /* 0x000fea0003800000 */
[----:B------:R0:W5:Y:S01]  /*1920*/  LDG.E R19, desc[UR6][R4.64] ;  /* 0x0000000604137981 */ /* 0x000162000c1e1900 */
[----:B------:R-:W-:Y:S01]  /*1930*/  MOV R14, R10 ;  /* 0x0000000a000e7202 */ /* 0x000fe20000000f00 */
[----:B------:R-:W-:Y:S06]  /*1940*/  BRA `(.L_x_24) ;  /* 0x0000000000d47947 */ /* 0x000fec0003800000 */
.L_x_23:
[----:B------:R-:W-:-:S04]  /*1950*/  VIADD R25, R13, 0xfffffffe ;  /* 0xfffffffe0d197836 */ /* 0x000fc80000000000 */
        /* <DEDUP_REMOVED lines=13> */
[----:B0-----:R-:W-:Y:S01]  /*1a30*/  IMAD.MOV.U32 R14, RZ, RZ, RZ ;  /* 0x000000ffff0e7224 */ /* 0x001fe200078e00ff */
[----:B-1----:R-:W-:-:S05]  /*1a40*/  IADD3 R28, PT, PT, RZ, -R15, RZ ;  /* 0x8000000fff1c7210 */ /* 0x002fca0007ffe0ff */
        /* <DEDUP_REMOVED lines=15> */
[----:B------:R-:W-:-:S05]  /*1b40*/  @P0 IADD3 R14, PT, PT, R14, 0x1, RZ ;  /* 0x000000010e0e0810 */ /* 0x000fca0007ffe0ff */
[----:B------:R-:W-:Y:S02]  /*1b50*/  IMAD.MOV.U32 R21, RZ, RZ, R14 ;  /* 0x000000ffff157224 */ /* 0x000fe400078e000e */
[----:B------:R-:W-:Y:S02]  /*1b60*/  IMAD.MOV.U32 R14, RZ, RZ, RZ ;  /* 0x000000ffff0e7224 */ /* 0x000fe400078e00ff */
[----:B0-----:R-:W-:Y:S01]  /*1b70*/  IMAD.MOV R23, RZ, RZ, -R15 ;  /* 0x000000ffff177224 */ /* 0x001fe200078e0a0f */
[----:B------:R-:W-:Y:S02]  /*1b80*/  @!P1 IADD3 R21, PT, PT, -R21, RZ, RZ ;  /* 0x000000ff15159210 */ /* 0x000fe40007ffe1ff */
        /* <DEDUP_REMOVED lines=10> */
[----:B------:R-:W-:Y:S02]  /*1c30*/  @!P0 IADD3 R15, PT, PT, R15, -R22, RZ ;  /* 0x800000160f0f8210 */ /* 0x000fe40007ffe0ff */
[----:B------:R-:W-:Y:S02]  /*1c40*/  ISETP.NE.AND P0, PT, R20, RZ, PT ;  /* 0x000000ff1400720c */ /* 0x000fe40003f05270 */
[----:B------:R-:W-:-:S13]  /*1c50*/  ISETP.GT.U32.AND P1, PT, R22, R15, PT ;  /* 0x0000000f1600720c */ /* 0x000fda0003f24070 */
[----:B------:R-:W-:-:S04]  /*1c60*/  @!P1 IMAD.IADD R15, R15, 0x1, -R22 ;  /* 0x000000010f0f9824 */ /* 0x000fc800078e0a16 */
[----:B------:R-:W-:-:S05]  /*1c70*/  IMAD.MOV.U32 R14, RZ, RZ, R15 ;  /* 0x000000ffff0e7224 */ /* 0x000fca00078e000f */
[----:B------:R-:W-:Y:S02]  /*1c80*/  @!P2 IADD3 R14, PT, PT, -R14, RZ, RZ ;  /* 0x000000ff0e0ea210 */ /* 0x000fe40007ffe1ff */
[----:B------:R-:W-:-:S07]  /*1c90*/  @!P0 LOP3.LUT R14, RZ, R20, RZ, 0x33, !PT ;  /* 0x00000014ff0e8212 */ /* 0x000fce00078e33ff */
.L_x_24:
[----:B------:R-:W-:Y:S01]  /*1ca0*/  ISETP.NE.AND P0, PT, R11, -0x3, PT ;  /* 0xfffffffd0b00780c */ /* 0x000fe20003f05270 */
[----:B-----5:R-:W-:-:S12]  /*1cb0*/  IMAD R18, R14, R19, R18 ;  /* 0x000000130e127224 */ /* 0x020fd800078e0212 */
[----:B------:R-:W-:Y:S05]  /*1cc0*/  @P0 BRA `(.L_x_25) ;  /* 0x00000000000c0947 */ /* 0x000fea0003800000 */
[----:B------:R0:W5:Y:S01]  /*1cd0*/  LDG.E R19, desc[UR6][R4.64] ;  /* 0x0000000604137981 */ /* 0x000162000c1e1900 */
[----:B------:R-:W-:Y:S01]  /*1ce0*/  IMAD.MOV.U32 R14, RZ, RZ, R10 ;  /* 0x000000ffff0e7224 */ /* 0x000fe200078e000a */
[----:B------:R-:W-:Y:S06]  /*1cf0*/  BRA `(.L_x_26) ;  /* 0x0000000000d47947 */ /* 0x000fec0003800000 */
.L_x_25:
        /* <DEDUP_REMOVED lines=53> */
.L_x_26:
[----:B------:R-:W-:Y:S01]  /*2050*/  ISETP.NE.AND P0, PT, R17, 0x8, PT ;  /* 0x000000081100780c */ /* 0x000fe20003f05270 */
[----:B-----5:R-:W-:-:S12]  /*2060*/  IMAD R18, R14, R19, R18 ;  /* 0x000000130e127224 */ /* 0x020fd800078e0212 */
[----:B------:R-:W-:Y:S05]  /*2070*/  @P0 BRA `(.L_x_27) ;  /* 0x00000000000c0947 */ /* 0x000fea0003800000 */
[----:B------:R0:W5:Y:S01]  /*2080*/  LDG.E R19, desc[UR6][R4.64] ;  /* 0x0000000604137981 */ /* 0x000162000c1e1900 */
[----:B------:R-:W-:Y:S01]  /*2090*/  IMAD.MOV.U32 R14, RZ, RZ, R10 ;  /* 0x000000ffff0e7224 */ /* 0x000fe200078e000a */
[----:B------:R-:W-:Y:S06]  /*20a0*/  BRA `(.L_x_28) ;  /* 0x0000000000d47947 */ /* 0x000fec0003800000 */
.L_x_27:
        /* <DEDUP_REMOVED lines=53> */
.L_x_28:
[----:B------:R-:W-:Y:S01]  /*2400*/  IADD3 R12, PT, PT, R12, 0x8, RZ ;  /* 0x000000080c0c7810 */ /* 0x000fe20007ffe0ff */
[----:B-----5:R-:W-:Y:S01]  /*2410*/  IMAD R18, R14, R19, R18 ;  /* 0x000000130e127224 */ /* 0x020fe200078e0212 */
[----:B------:R-:W-:Y:S01]  /*2420*/  IADD3 R11, PT, PT, R11, 0x8, RZ ;  /* 0x000000080b0b7810 */ /* 0x000fe20007ffe0ff */
[----:B------:R-:W-:Y:S01]  /*2430*/  VIADD R13, R13, 0xfffffff8 ;  /* 0xfffffff80d0d7836 */ /* 0x000fe20000000000 */
[----:B------:R-:W-:Y:S01]  /*2440*/  ISETP.NE.AND P0, PT, R12, RZ, PT ;  /* 0x000000ff0c00720c */ /* 0x000fe20003f05270 */
[----:B------:R-:W-:-:S12]  /*2450*/  VIADD R17, R17, 0xfffffff8 ;  /* 0xfffffff811117836 */ /* 0x000fd80000000000 */
[----:B------:R-:W-:Y:S05]  /*2460*/  @P0 BRA `(.L_x_29) ;  /* 0xffffffe0008c0947 */ /* 0x000fea000383ffff */
[----:B------:R-:W-:-:S07]  /*2470*/  VIADD R13, R13, 0x4 ;  /* 0x000000040d0d7836 */ /* 0x000fce0000000000 */
.L_x_12:
[----:B------:R-:W-:-:S13]  /*2480*/  ISETP.NE.AND P0, PT, R16, RZ, PT ;  /* 0x000000ff1000720c */ /* 0x000fda0003f05270 */
[----:B------:R-:W-:Y:S05]  /*2490*/  @!P0 BRA `(.L_x_30) ;  /* 0x0000001c00288947 */ /* 0x000fea0003800000 */
[----:B------:R-:W5:Y:S01]  /*24a0*/  LDCU UR4, c[0x0][0x3b8] ;  /* 0x00007700ff0477ac */ /* 0x000f620008000800 */
[----:B------:R-:W-:Y:S01]  /*24b0*/  ISETP.GE.U32.AND P0, PT, R16, 0x4, PT ;  /* 0x000000041000780c */ /* 0x000fe20003f06070 */
[----:B-----5:R-:W-:-:S12]  /*24c0*/  ULOP3.LUT UR5, UR4, 0x3, URZ, 0xc0, !UPT ;  /* 0x0000000304057892 */ /* 0x020fd8000f8ec0ff */
[----:B------:R-:W-:Y:S05]  /*24d0*/  @!P0 BRA `(.L_x_31) ;  /* 0x0000000c00fc8947 */ /* 0x000fea0003800000 */
[----:B------:R-:W5:Y:S01]  /*24e0*/  LDCU UR8, c[0x0][0x39c] ;  /* 0x00007380ff0877ac */ /* 0x000f620008000800 */
[----:B-1----:R-:W-:-:S05]  /*24f0*/  VIADD R9, R13, 0xffffffff ;  /* 0xffffffff0d097836 */ /* 0x002fca0000000000 */
[----:B-----5:R-:W-:-:S13]  /*2500*/  ISETP.NE.AND P0, PT, R9, UR8, PT ;  /* 0x0000000809007c0c */ /* 0x020fda000bf05270 */
[----:B------:R-:W-:Y:S05]  /*2510*/  @P0 BRA `(.L_x_32) ;  /* 0x00000000000c0947 */ /* 0x000fea0003800000 */
[----:B0-----:R0:W5:Y:S01]  /*2520*/  LDG.E R7, desc[UR6][R4.64] ;  /* 0x0000000604077981 */ /* 0x001162000c1e1900 */
[----:B------:R-:W-:Y:S01]  /*2530*/  MOV R6, R10 ;  /* 0x0000000a00067202 */ /* 0x000fe20000000f00 */
[----:B------:R-:W-:Y:S06]  /*2540*/  BRA `(.L_x_33) ;  /* 0x0000000000e47947 */ /* 0x000fec0003800000 */
.L_x_32:
[----:B------:R-:W1:Y:S08]  /*2550*/  LDC.64 R16, c[0x0][0x3a8] ;  /* 0x0000ea00ff107b82 */ /* 0x000e700000000a00 */
[----:B------:R-:W5:Y:S01]  /*2560*/  LDC.64 R20, c[0x0][0x3b0] ;  /* 0x0000ec00ff147b82 */ /* 0x000f620000000a00 */
[----:B-1----:R-:W-:-:S05]  /*2570*/  IMAD.WIDE.U32 R16, R9, 0x4, R16 ;  /* 0x0000000409107825 */ /* 0x002fca00078e0010 */
[----:B0-----:R-:W2:Y:S01]  /*2580*/  LDG.E R7, desc[UR6][R16.64] ;  /* 0x0000000610077981 */ /* 0x001ea2000c1e1900 */
[----:B-----5:R-:W-:-:S05]  /*2590*/  IMAD.WIDE.U32 R20, R9, 0x4, R20 ;  /* 0x0000000409147825 */ /* 0x020fca00078e0014 */
[----:B------:R-:W5:Y:S01]  /*25a0*/  LDG.E R6, desc[UR6][R20.64] ;  /* 0x0000000614067981 */ /* 0x000f62000c1e1900 */
[----:B------:R-:W-:Y:S02]  /*25b0*/  IABS R12, R0 ;  /* 0x00000000000c7213 */ /* 0x000fe40000000000 */
[-C--:B--2---:R-:W-:Y:S02]  /*25c0*/  IABS R9, R7.reuse ;  /* 0x0000000700097213 */ /* 0x084fe40000000000 */
[----:B------:R-:W-:Y:S02]  /*25d0*/  IABS R19, R7 ;  /* 0x0000000700137213 */ /* 0x000fe40000000000 */
[----:B------:R-:W0:Y:S01]  /*25e0*/  I2F.RP R11, R9 ;  /* 0x00000009000b7306 */ /* 0x000e220000209400 */
[----:B-----5:R-:W-:-:S07]  /*25f0*/  IABS R16, R6 ;  /* 0x0000000600107213 */ /* 0x020fce0000000000 */
[----:B0-----:R-:W0:Y:S02]  /*2600*/  MUFU.RCP R11, R11 ;  /* 0x0000000b000b7308 */ /* 0x001e240000001000 */
[----:B0-----:R-:W-:-:S06]  /*2610*/  VIADD R14, R11, 0xffffffe ;  /* 0x0ffffffe0b0e7836 */ /* 0x001fcc0000000000 */
[----:B------:R0:W1:Y:S02]  /*2620*/  F2I.FTZ.U32.TRUNC.NTZ R15, R14 ;  /* 0x0000000e000f7305 */ /* 0x000064000021f000 */
[----:B0-----:R-:W-:Y:S02]  /*2630*/  IMAD.MOV.U32 R14, RZ, RZ, RZ ;  /* 0x000000ffff0e7224 */ /* 0x001fe400078e00ff */
[----:B-1----:R-:W-:-:S04]  /*2640*/  IMAD.MOV R8, RZ, RZ, -R15 ;  /* 0x000000ffff087224 */ /* 0x002fc800078e0a0f */
[----:B------:R-:W-:Y:S01]  /*2650*/  IMAD R17, R8, R9, RZ ;  /* 0x0000000908117224 */ /* 0x000fe200078e02ff */
[----:B------:R-:W-:-:S03]  /*2660*/  MOV R8, R16 ;  /* 0x0000001000087202 */ /* 0x000fc60000000f00 */
[----:B------:R-:W-:Y:S01]  /*2670*/  IMAD.HI.U32 R15, R15, R17, R14 ;  /* 0x000000110f0f7227 */ /* 0x000fe200078e000e */
[----:B------:R-:W0:Y:S03]  /*2680*/  I2F.RP R16, R8 ;  /* 0x0000000800107306 */ /* 0x000e260000209400 */
[----:B------:R-:W-:Y:S01]  /*2690*/  IMAD.MOV.U32 R14, RZ, RZ, R12 ;  /* 0x000000ffff0e7224 */ /* 0x000fe200078e000c */
[----:B------:R-:W-:-:S03]  /*26a0*/  IADD3 R12, PT, PT, RZ, -R19, RZ ;  /* 0x80000013ff0c7210 */ /* 0x000fc60007ffe0ff */
[----:B------:R-:W-:-:S04]  /*26b0*/  IMAD.HI.U32 R11, R15, R14, RZ ;  /* 0x0000000e0f0b7227 */ /* 0x000fc800078e00ff */
[----:B------:R-:W-:Y:S01]  /*26c0*/  IMAD R12, R11, R12, R14 ;  /* 0x0000000c0b0c7224 */ /* 0x000fe200078e020e */
[----:B0-----:R-:W0:Y:S04]  /*26d0*/  MUFU.RCP R16, R16 ;  /* 0x0000001000107308 */ /* 0x001e280000001000 */
[----:B------:R-:W-:-:S13]  /*26e0*/  ISETP.GT.U32.AND P2, PT, R9, R12, PT ;  /* 0x0000000c0900720c */ /* 0x000fda0003f44070 */
[----:B------:R-:W-:Y:S01]  /*26f0*/  @!P2 IMAD.IADD R12, R12, 0x1, -R9 ;  /* 0x000000010c0ca824 */ /* 0x000fe200078e0a09 */
[----:B------:R-:W-:Y:S01]  /*2700*/  @!P2 IADD3 R11, PT, PT, R11, 0x1, RZ ;  /* 0x000000010b0ba810 */ /* 0x000fe20007ffe0ff */
[----:B0-----:R-:W-:Y:S01]  /*2710*/  VIADD R14, R16, 0xffffffe ;  /* 0x0ffffffe100e7836 */ /* 0x001fe20000000000 */
[----:B------:R-:W-:Y:S02]  /*2720*/  ISETP.NE.AND P2, PT, R7, RZ, PT ;  /* 0x000000ff0700720c */ /* 0x000fe40003f45270 */
[----:B------:R-:W-:Y:S01]  /*2730*/  ISETP.GE.U32.AND P0, PT, R12, R9, PT ;  /* 0x000000090c00720c */ /* 0x000fe20003f06070 */
[----:B------:R0:W1:Y:S01]  /*2740*/  F2I.FTZ.U32.TRUNC.NTZ R15, R14 ;  /* 0x0000000e000f7305 */ /* 0x000062000021f000 */
[----:B------:R-:W-:Y:S02]  /*2750*/  LOP3.LUT R9, R0, R7, RZ, 0x3c, !PT ;  /* 0x0000000700097212 */ /* 0x000fe400078e3cff */
[----:B------:R-:W-:Y:S02]  /*2760*/  IABS R16, R6 ;  /* 0x0000000600107213 */ /* 0x000fe40000000000 */
[----:B------:R-:W-:-:S03]  /*2770*/  ISETP.GE.AND P1, PT, R9, RZ, PT ;  /* 0x000000ff0900720c */ /* 0x000fc60003f26270 */
[----:B------:R-:W-:Y:S02]  /*2780*/  IMAD.MOV R16, RZ, RZ, -R16 ;  /* 0x000000ffff107224 */ /* 0x000fe400078e0a10 */
[----:B0-----:R-:W-:Y:S02]  /*2790*/  IMAD.MOV.U32 R14, RZ, RZ, RZ ;  /* 0x000000ffff0e7224 */ /* 0x001fe400078e00ff */
[----:B------:R-:W-:Y:S02]  /*27a0*/  @P0 VIADD R11, R11, 0x1 ;  /* 0x000000010b0b0836 */ /* 0x000fe40000000000 */
[----:B-1----:R-:W-:-:S04]  /*27b0*/  IMAD.MOV R9, RZ, RZ, -R15 ;  /* 0x000000ffff097224 */ /* 0x002fc800078e0a0f */
[----:B------:R-:W-:Y:S01]  /*27c0*/  @!P1 IADD3 R11, PT, PT, -R11, RZ, RZ ;  /* 0x000000ff0b0b9210 */ /* 0x000fe20007ffe1ff */
[----:B------:R-:W-:Y:S01]  /*27d0*/  IMAD R9, R9, R8, RZ ;  /* 0x0000000809097224 */ /* 0x000fe200078e02ff */
[----:B------:R-:W-:-:S03]  /*27e0*/  @!P2 LOP3.LUT R11, RZ, R7, RZ, 0x33, !PT ;  /* 0x00000007ff0ba212 */ /* 0x000fc600078e33ff */
[----:B------:R-:W-:Y:S01]  /*27f0*/  IMAD.HI.U32 R14, R15, R9, R14 ;  /* 0x000000090f0e7227 */ /* 0x000fe200078e000e */
[----:B------:R-:W-:Y:S02]  /*2800*/  IABS R12, R11 ;  /* 0x0000000b000c7213 */ /* 0x000fe40000000000 */
[----:B------:R-:W-:Y:S02]  /*2810*/  ISETP.GE.AND P2, PT, R11, RZ, PT ;  /* 0x000000ff0b00720c */ /* 0x000fe40003f46270 */
[----:B------:R-:W-:Y:S01]  /*2820*/  MOV R9, R12 ;  /* 0x0000000c00097202 */ /* 0x000fe20000000f00 */
[----:B------:R-:W-:-:S04]  /*2830*/  IMAD.MOV.U32 R12, RZ, RZ, R16 ;  /* 0x000000ffff0c7224 */ /* 0x000fc800078e0010 */
[----:B------:R-:W-:-:S04]  /*2840*/  IMAD.HI.U32 R14, R14, R9, RZ ;  /* 0x000000090e0e7227 */ /* 0x000fc800078e00ff */
[----:B------:R-:W-:-:S05]  /*2850*/  IMAD R9, R14, R12, R9 ;  /* 0x0000000c0e097224 */ /* 0x000fca00078e0209 */
[----:B------:R-:W-:-:S13]  /*2860*/  ISETP.GT.U32.AND P0, PT, R8, R9, PT ;  /* 0x000000090800720c */ /* 0x000fda0003f04070 */
[----:B------:R-:W-:Y:S01]  /*2870*/  @!P0 IMAD.IADD R9, R9, 0x1, -R8 ;  /* 0x0000000109098824 */ /* 0x000fe200078e0a08 */
[----:B------:R-:W-:-:S04]  /*2880*/  ISETP.NE.AND P0, PT, R6, RZ, PT ;  /* 0x000000ff0600720c */ /* 0x000fc80003f05270 */
[----:B------:R-:W-:-:S13]  /*2890*/  ISETP.GT.U32.AND P1, PT, R8, R9, PT ;  /* 0x000000090800720c */ /* 0x000fda0003f24070 */
[----:B------:R-:W-:-:S05]  /*28a0*/  @!P1 IADD3 R9, PT, PT, R9, -R8, RZ ;  /* 0x8000000809099210 */ /* 0x000fca0007ffe0ff */
[----:B------:R-:W-:Y:S01]  /*28b0*/  @!P2 IMAD.MOV R9, RZ, RZ, -R9 ;  /* 0x000000ffff09a224 */ /* 0x000fe200078e0a09 */
[----:B------:R-:W-:-:S05]  /*28c0*/  @!P0 LOP3.LUT R9, RZ, R6, RZ, 0x33, !PT ;  /* 0x00000006ff098212 */ /* 0x000fca00078e33ff */
[----:B------:R-:W-:-:S07]  /*28d0*/  IMAD.MOV.U32 R6, RZ, RZ, R9 ;  /* 0x000000ffff067224 */ /* 0x000fce00078e0009 */
.L_x_33:
[----:B------:R-:W-:Y:S01]  /*28e0*/  IADD3 R11, PT, PT, R13, -0x2, RZ ;  /* 0xfffffffe0d0b7810 */ /* 0x000fe20007ffe0ff */
[----:B-----5:R-:W-:-:S03]  /*28f0*/  IMAD R7, R6, R7, R18 ;  /* 0x0000000706077224 */ /* 0x020fc600078e0212 */
[----:B------:R-:W-:-:S13]  /*2900*/  ISETP.NE.AND P0, PT, R11, UR8, PT ;  /* 0x000000080b007c0c */ /* 0x000fda000bf05270 */
[----:B------:R-:W-:Y:S05]  /*2910*/  @P0 BRA `(.L_x_34) ;  /* 0x00000000000c0947 */ /* 0x000fea0003800000 */
[----:B------:R1:W5:Y:S01]  /*2920*/  LDG.E R6, desc[UR6][R4.64] ;  /* 0x0000000604067981 */ /* 0x000362000c1e1900 */
[----:B------:R-:W-:Y:S01]  /*2930*/  IMAD.MOV.U32 R8, RZ, RZ, R10 ;  /* 0x000000ffff087224 */ /* 0x000fe200078e000a */
[----:B------:R-:W-:Y:S06]  /*2940*/  BRA `(.L_x_35) ;  /* 0x0000000000e07947 */ /* 0x000fec0003800000 */
.L_x_34:
[----:B------:R-:W1:Y:S08]  /*2950*/  LDC.64 R16, c[0x0][0x3a8] ;  /* 0x0000ea00ff107b82 */ /* 0x000e700000000a00 */
[----:B------:R-:W5:Y:S01]  /*2960*/  LDC.64 R8, c[0x0][0x3b0] ;  /* 0x0000ec00ff087b82 */ /* 0x000f620000000a00 */
[----:B-1----:R-:W-:-:S05]  /*2970*/  IMAD.WIDE.U32 R16, R11, 0x4, R16 ;  /* 0x000000040b107825 */ /* 0x002fca00078e0010 */
[----:B------:R-:W2:Y:S01]  /*2980*/  LDG.E R6, desc[UR6][R16.64] ;  /* 0x0000000610067981 */ /* 0x000ea2000c1e1900 */
[----:B-----5:R-:W-:-:S06]  /*2990*/  IMAD.WIDE.U32 R8, R11, 0x4, R8 ;  /* 0x000000040b087825 */ /* 0x020fcc00078e0008 */
[----:B------:R-:W5:Y:S01]  /*29a0*/  LDG.E R8, desc[UR6][R8.64] ;  /* 0x0000000608087981 */ /* 0x000f62000c1e1900 */
[----:B------:R-:W-:Y:S02]  /*29b0*/  IABS R18, R0 ;  /* 0x0000000000127213 */ /* 0x000fe40000000000 */
[-C--:B--2---:R-:W-:Y:S02]  /*29c0*/  IABS R11, R6.reuse ;  /* 0x00000006000b7213 */ /* 0x084fe40000000000 */
[----:B------:R-:W-:Y:S02]  /*29d0*/  IABS R19, R6 ;  /* 0x0000000600137213 */ /* 0x000fe40000000000 */
[----:B------:R-:W1:Y:S01]  /*29e0*/  I2F.RP R12, R11 ;  /* 0x0000000b000c7306 */ /* 0x000e620000209400 */
[----:B-----5:R-:W-:-:S07]  /*29f0*/  IABS R9, R8 ;  /* 0x0000000800097213 */ /* 0x020fce0000000000 */
[----:B-1----:R-:W1:Y:S02]  /*2a00*/  MUFU.RCP R12, R12 ;  /* 0x0000000c000c7308 */ /* 0x002e640000001000 */
[----:B-1----:R-:W-:-:S06]  /*2a10*/  VIADD R14, R12, 0xffffffe ;  /* 0x0ffffffe0c0e7836 */ /* 0x002fcc0000000000 */
[----:B------:R1:W2:Y:S02]  /*2a20*/  F2I.FTZ.U32.TRUNC.NTZ R15, R14 ;  /* 0x0000000e000f7305 */ /* 0x0002a4000021f000 */
[----:B-1----:R-:W-:Y:S01]  /*2a30*/  IMAD.MOV.U32 R14, RZ, RZ, RZ ;  /* 0x000000ffff0e7224 */ /* 0x002fe200078e00ff */
[----:B--2---:R-:W-:-:S05]  /*2a40*/  IADD3 R16, PT, PT, RZ, -R15, RZ ;  /* 0x8000000fff107210 */ /* 0x004fca0007ffe0ff */
[----:B------:R-:W-:Y:S02]  /*2a50*/  IMAD R17, R16, R11, RZ ;  /* 0x0000000b10117224 */ /* 0x000fe400078e02ff */
[----:B------:R-:W1:Y:S02]  /*2a60*/  I2F.RP R16, R9 ;  /* 0x0000000900107306 */ /* 0x000e640000209400 */
[----:B------:R-:W-:Y:S01]  /*2a70*/  IMAD.HI.U32 R15, R15, R17, R14 ;  /* 0x000000110f0f7227 */ /* 0x000fe200078e000e */
[----:B------:R-:W-:-:S03]  /*2a80*/  IADD3 R17, PT, PT, RZ, -R19, RZ ;  /* 0x80000013ff117210 */ /* 0x000fc60007ffe0ff */
[----:B------:R-:W-:-:S04]  /*2a90*/  IMAD.MOV.U32 R14, RZ, RZ, R18 ;  /* 0x000000ffff0e7224 */ /* 0x000fc800078e0012 */
[----:B------:R-:W-:-:S04]  /*2aa0*/  IMAD.HI.U32 R12, R15, R14, RZ ;  /* 0x0000000e0f0c7227 */ /* 0x000fc800078e00ff */
[----:B------:R-:W-:Y:S01]  /*2ab0*/  IMAD R14, R12, R17, R14 ;  /* 0x000000110c0e7224 */ /* 0x000fe200078e020e */
[----:B-1----:R-:W1:Y:S01]  /*2ac0*/  MUFU.RCP R16, R16 ;  /* 0x0000001000107308 */ /* 0x002e620000001000 */
[----:B------:R-:W-:-:S03]  /*2ad0*/  IABS R17, R8 ;  /* 0x0000000800117213 */ /* 0x000fc60000000000 */
[----:B------:R-:W-:Y:S02]  /*2ae0*/  ISETP.GT.U32.AND P2, PT, R11, R14, PT ;  /* 0x0000000e0b00720c */ /* 0x000fe40003f44070 */
[----:B------:R-:W-:-:S11]  /*2af0*/  IMAD.MOV R17, RZ, RZ, -R17 ;  /* 0x000000ffff117224 */ /* 0x000fd600078e0a11 */
[----:B------:R-:W-:Y:S01]  /*2b00*/  @!P2 IMAD.IADD R14, R14, 0x1, -R11 ;  /* 0x000000010e0ea824 */ /* 0x000fe200078e0a0b */
[----:B------:R-:W-:Y:S01]  /*2b10*/  @!P2 IADD3 R12, PT, PT, R12, 0x1, RZ ;  /* 0x000000010c0ca810 */ /* 0x000fe20007ffe0ff */
[----:B-1----:R-:W-:Y:S01]  /*2b20*/  VIADD R15, R16, 0xffffffe ;  /* 0x0ffffffe100f7836 */ /* 0x002fe20000000000 */
[----:B------:R-:W-:Y:S02]  /*2b30*/  ISETP.NE.AND P2, PT, R6, RZ, PT ;  /* 0x000000ff0600720c */ /* 0x000fe40003f45270 */
[----:B------:R-:W-:Y:S02]  /*2b40*/  ISETP.GE.U32.AND P0, PT, R14, R11, PT ;  /* 0x0000000b0e00720c */ /* 0x000fe40003f06070 */
[----:B------:R-:W-:Y:S01]  /*2b50*/  LOP3.LUT R11, R0, R6, RZ, 0x3c, !PT ;  /* 0x00000006000b7212 */ /* 0x000fe200078e3cff */
[----:B------:R-:W1:Y:S03]  /*2b60*/  F2I.FTZ.U32.TRUNC.NTZ R15, R15 ;  /* 0x0000000f000f7305 */ /* 0x000e66000021f000 */
[----:B------:R-:W-:-:S07]  /*2b70*/  ISETP.GE.AND P1, PT, R11, RZ, PT ;  /* 0x000000ff0b00720c */ /* 0x000fce0003f26270 */
[----:B------:R-:W-:Y:S02]  /*2b80*/  @P0 VIADD R12, R12, 0x1 ;  /* 0x000000010c0c0836 */ /* 0x000fe40000000000 */
[----:B-1----:R-:W-:-:S04]  /*2b90*/  IMAD.MOV R14, RZ, RZ, -R15 ;  /* 0x000000ffff0e7224 */ /* 0x002fc800078e0a0f */
[----:B------:R-:W-:Y:S02]  /*2ba0*/  @!P1 IADD3 R12, PT, PT, -R12, RZ, RZ ;  /* 0x000000ff0c0c9210 */ /* 0x000fe40007ffe1ff */
[----:B------:R-:W-:Y:S01]  /*2bb0*/  @!P2 LOP3.LUT R12, RZ, R6, RZ, 0x33, !PT ;  /* 0x00000006ff0ca212 */ /* 0x000fe200078e33ff */
[----:B------:R-:W-:Y:S02]  /*2bc0*/  IMAD R11, R14, R9, RZ ;  /* 0x000000090e0b7224 */ /* 0x000fe400078e02ff */
[----:B------:R-:W-:Y:S01]  /*2bd0*/  IMAD.MOV.U32 R14, RZ, RZ, RZ ;  /* 0x000000ffff0e7224 */ /* 0x000fe200078e00ff */
[----:B------:R-:W-:Y:S02]  /*2be0*/  IABS R16, R12 ;  /* 0x0000000c00107213 */ /* 0x000fe40000000000 */
[----:B------:R-:W-:Y:S01]  /*2bf0*/  ISETP.GE.AND P2, PT, R12, RZ, PT ;  /* 0x000000ff0c00720c */ /* 0x000fe20003f46270 */
[----:B------:R-:W-:Y:S01]  /*2c00*/  IMAD.HI.U32 R14, R15, R11, R14 ;  /* 0x0000000b0f0e7227 */ /* 0x000fe200078e000e */
[----:B------:R-:W-:-:S03]  /*2c10*/  MOV R11, R16 ;  /* 0x00000010000b7202 */ /* 0x000fc60000000f00 */
        /* <DEDUP_REMOVED lines=11> */
.L_x_35:
[----:B------:R-:W-:Y:S01]  /*2cd0*/  IADD3 R11, PT, PT, R13, -0x3, RZ ;  /* 0xfffffffd0d0b7810 */ /* 0x000fe20007ffe0ff */
[----:B-----5:R-:W-:-:S03]  /*2ce0*/  IMAD R7, R8, R6, R7 ;  /* 0x0000000608077224 */ /* 0x020fc600078e0207 */
[----:B------:R-:W-:-:S13]  /*2cf0*/  ISETP.NE.AND P0, PT, R11, UR8, PT ;  /* 0x000000080b007c0c */ /* 0x000fda000bf05270 */
[----:B------:R-:W-:Y:S05]  /*2d00*/  @P0 BRA `(.L_x_36) ;  /* 0x00000000000c0947 */ /* 0x000fea0003800000 */
[----:B------:R0:W5:Y:S01]  /*2d10*/  LDG.E R6, desc[UR6][R4.64] ;  /* 0x0000000604067981 */ /* 0x000162000c1e1900 */
[----:B------:R-:W-:Y:S01]  /*2d20*/  IMAD.MOV.U32 R8, RZ, RZ, R10 ;  /* 0x000000ffff087224 */ /* 0x000fe200078e000a */
[----:B------:R-:W-:Y:S06]  /*2d30*/  BRA `(.L_x_37) ;  /* 0x0000000000e07947 */ /* 0x000fec0003800000 */
.L_x_36:
[----:B------:R-:W5:Y:S08]  /*2d40*/  LDC.64 R16, c[0x0][0x3a8] ;  /* 0x0000ea00ff107b82 */ /* 0x000f700000000a00 */
[----:B------:R-:W0:Y:S01]  /*2d50*/  LDC.64 R8, c[0x0][0x3b0] ;  /* 0x0000ec00ff087b82 */ /* 0x000e220000000a00 */
[----:B-----5:R-:W-:-:S05]  /*2d60*/  IMAD.WIDE.U32 R16, R11, 0x4, R16 ;  /* 0x000000040b107825 */ /* 0x020fca00078e0010 */
[----:B------:R-:W5:Y:S01]  /*2d70*/  LDG.E R6, desc[UR6][R16.64] ;  /* 0x0000000610067981 */ /* 0x000f62000c1e1900 */
[----:B0-----:R-:W-:-:S06]  /*2d80*/  IMAD.WIDE.U32 R8, R11, 0x4, R8 ;  /* 0x000000040b087825 */ /* 0x001fcc00078e0008 */
[----:B------:R-:W2:Y:S01]  /*2d90*/  LDG.E R8, desc[UR6][R8.64] ;  /* 0x0000000608087981 */ /* 0x000ea2000c1e1900 */
[----:B------:R-:W-:Y:S02]  /*2da0*/  IABS R18, R0 ;  /* 0x0000000000127213 */ /* 0x000fe40000000000 */
[-C--:B-----5:R-:W-:Y:S02]  /*2db0*/  IABS R11, R6.reuse ;  /* 0x00000006000b7213 */ /* 0x0a0fe40000000000 */
[----:B------:R-:W-:Y:S02]  /*2dc0*/  IABS R19, R6 ;  /* 0x0000000600137213 */ /* 0x000fe40000000000 */
[----:B------:R-:W0:Y:S01]  /*2dd0*/  I2F.RP R12, R11 ;  /* 0x0000000b000c7306 */ /* 0x000e220000209400 */
[----:B--2---:R-:W-:-:S07]  /*2de0*/  IABS R9, R8 ;  /* 0x0000000800097213 */ /* 0x004fce0000000000 */
[----:B0-----:R-:W0:Y:S02]  /*2df0*/  MUFU.RCP R12, R12 ;  /* 0x0000000c000c7308 */ /* 0x001e240000001000 */
[----:B0-----:R-:W-:-:S06]  /*2e00*/  VIADD R14, R12, 0xffffffe ;  /* 0x0ffffffe0c0e7836 */ /* 0x001fcc0000000000 */
[----:B------:R0:W2:Y:S02]  /*2e10*/  F2I.FTZ.U32.TRUNC.NTZ R15, R14 ;  /* 0x0000000e000f7305 */ /* 0x0000a4000021f000 */
[----:B0-----:R-:W-:Y:S01]  /*2e20*/  IMAD.MOV.U32 R14, RZ, RZ, RZ ;  /* 0x000000ffff0e7224 */ /* 0x001fe200078e00ff */
[----:B--2---:R-:W-:-:S05]  /*2e30*/  IADD3 R16, PT, PT, RZ, -R15, RZ ;  /* 0x8000000fff107210 */ /* 0x004fca0007ffe0ff */
[----:B------:R-:W-:Y:S02]  /*2e40*/  IMAD R17, R16, R11, RZ ;  /* 0x0000000b10117224 */ /* 0x000fe400078e02ff */
[----:B------:R-:W0:Y:S02]  /*2e50*/  I2F.RP R16, R9 ;  /* 0x0000000900107306 */ /* 0x000e240000209400 */
[----:B------:R-:W-:Y:S01]  /*2e60*/  IMAD.HI.U32 R15, R15, R17, R14 ;  /* 0x000000110f0f7227 */ /* 0x000fe200078e000e */
[----:B------:R-:W-:-:S03]  /*2e70*/  IADD3 R17, PT, PT, RZ, -R19, RZ ;  /* 0x80000013ff117210 */ /* 0x000fc60007ffe0ff */
[----:B------:R-:W-:-:S04]  /*2e80*/  IMAD.MOV.U32 R14, RZ, RZ, R18 ;  /* 0x000000ffff0e7224 */ /* 0x000fc800078e0012 */
[----:B------:R-:W-:-:S04]  /*2e90*/  IMAD.HI.U32 R12, R15, R14, RZ ;  /* 0x0000000e0f0c7227 */ /* 0x000fc800078e00ff */
[----:B------:R-:W-:Y:S01]  /*2ea0*/  IMAD R14, R12, R17, R14 ;  /* 0x000000110c0e7224 */ /* 0x000fe200078e020e */
[----:B0-----:R-:W0:Y:S01]  /*2eb0*/  MUFU.RCP R16, R16 ;  /* 0x0000001000107308 */ /* 0x001e220000001000 */
[----:B------:R-:W-:-:S03]  /*2ec0*/  IABS R17, R8 ;  /* 0x0000000800117213 */ /* 0x000fc60000000000 */
[----:B------:R-:W-:Y:S02]  /*2ed0*/  ISETP.GT.U32.AND P2, PT, R11, R14, PT ;  /* 0x0000000e0b00720c */ /* 0x000fe40003f44070 */
[----:B------:R-:W-:-:S11]  /*2ee0*/  IMAD.MOV R17, RZ, RZ, -R17 ;  /* 0x000000ffff117224 */ /* 0x000fd600078e0a11 */
[----:B------:R-:W-:Y:S01]  /*2ef0*/  @!P2 IMAD.IADD R14, R14, 0x1, -R11 ;  /* 0x000000010e0ea824 */ /* 0x000fe200078e0a0b */
[----:B------:R-:W-:Y:S01]  /*2f00*/  @!P2 IADD3 R12, PT, PT, R12, 0x1, RZ ;  /* 0x000000010c0ca810 */ /* 0x000fe20007ffe0ff */
[----:B0-----:R-:W-:Y:S01]  /*2f10*/  VIADD R15, R16, 0xffffffe ;  /* 0x0ffffffe100f7836 */ /* 0x001fe20000000000 */
[----:B------:R-:W-:Y:S02]  /*2f20*/  ISETP.NE.AND P2, PT, R6, RZ, PT ;  /* 0x000000ff0600720c */ /* 0x000fe40003f45270 */
[----:B------:R-:W-:Y:S02]  /*2f30*/  ISETP.GE.U32.AND P0, PT, R14, R11, PT ;  /* 0x0000000b0e00720c */ /* 0x000fe40003f06070 */
[----:B------:R-:W-:Y:S01]  /*2f40*/  LOP3.LUT R11, R0, R6, RZ, 0x3c, !PT ;  /* 0x00000006000b7212 */ /* 0x000fe200078e3cff */
[----:B------:R-:W0:Y:S03]  /*2f50*/  F2I.FTZ.U32.TRUNC.NTZ R15, R15 ;  /* 0x0000000f000f7305 */ /* 0x000e26000021f000 */
[----:B------:R-:W-:-:S07]  /*2f60*/  ISETP.GE.AND P1, PT, R11, RZ, PT ;  /* 0x000000ff0b00720c */ /* 0x000fce0003f26270 */
[----:B------:R-:W-:Y:S02]  /*2f70*/  @P0 VIADD R12, R12, 0x1 ;  /* 0x000000010c0c0836 */ /* 0x000fe40000000000 */
[----:B0-----:R-:W-:-:S04]  /*2f80*/  IMAD.MOV R14, RZ, RZ, -R15 ;  /* 0x000000ffff0e7224 */ /* 0x001fc800078e0a0f */
        /* <DEDUP_REMOVED lines=19> */
.L_x_37:
[----:B------:R-:W-:Y:S01]  /*30c0*/  IADD3 R13, PT, PT, R13, -0x4, RZ ;  /* 0xfffffffc0d0d7810 */ /* 0x000fe20007ffe0ff */
[----:B-----5:R-:W-:-:S03]  /*30d0*/  IMAD R7, R8, R6, R7 ;  /* 0x0000000608077224 */ /* 0x020fc600078e0207 */
[----:B------:R-:W-:-:S13]  /*30e0*/  ISETP.NE.AND P0, PT, R13, UR8, PT ;  /* 0x000000080d007c0c */ /* 0x000fda000bf05270 */
[----:B------:R-:W-:Y:S05]  /*30f0*/  @P0 BRA `(.L_x_38) ;  /* 0x00000000000c0947 */ /* 0x000fea0003800000 */
[----:B------:R0:W5:Y:S01]  /*3100*/  LDG.E R18, desc[UR6][R4.64] ;  /* 0x0000000604127981 */ /* 0x000162000c1e1900 */
[----:B------:R-:W-:Y:S01]  /*3110*/  IMAD.MOV.U32 R6, RZ, RZ, R10 ;  /* 0x000000ffff067224 */ /* 0x000fe200078e000a */
[----:B------:R-:W-:Y:S06]  /*3120*/  BRA `(.L_x_39) ;  /* 0x0000000000e47947 */ /* 0x000fec0003800000 */
.L_x_38:
[----:B------:R-:W5:Y:S08]  /*3130*/  LDC.64 R18, c[0x0][0x3a8] ;  /* 0x0000ea00ff127b82 */ /* 0x000f700000000a00 */
[----:B------:R-:W0:Y:S01]  /*3140*/  LDC.64 R16, c[0x0][0x3b0] ;  /* 0x0000ec00ff107b82 */ /* 0x000e220000000a00 */
[----:B-----5:R-:W-:-:S06]  /*3150*/  IMAD.WIDE.U32 R18, R13, 0x4, R18 ;  /* 0x000000040d127825 */ /* 0x020fcc00078e0012 */
[----:B------:R-:W5:Y:S01]  /*3160*/  LDG.E R18, desc[UR6][R18.64] ;  /* 0x0000000612127981 */ /* 0x000f62000c1e1900 */
[----:B0-----:R-:W-:-:S05]  /*3170*/  IMAD.WIDE.U32 R16, R13, 0x4, R16 ;  /* 0x000000040d107825 */ /* 0x001fca00078e0010 */
[----:B------:R-:W2:Y:S01]  /*3180*/  LDG.E R6, desc[UR6][R16.64] ;  /* 0x0000000610067981 */ /* 0x000ea2000c1e1900 */
[----:B------:R-:W-:Y:S02]  /*3190*/  IABS R12, R0 ;  /* 0x00000000000c7213 */ /* 0x000fe40000000000 */
[----:B-----5:R-:W-:-:S04]  /*31a0*/  IABS R9, R18 ;  /* 0x0000001200097213 */ /* 0x020fc80000000000 */
        /* <DEDUP_REMOVED lines=8> */
[----:B------:R-:W-:Y:S01]  /*3230*/  IMAD.MOV.U32 R8, RZ, RZ, R19 ;  /* 0x000000ffff087224 */ /* 0x000fe200078e0013 */
[----:B------:R-:W-:Y:S01]  /*3240*/  IABS R19, R18 ;  /* 0x0000001200137213 */ /* 0x000fe20000000000 */
[----:B------:R-:W-:Y:S01]  /*3250*/  IMAD.HI.U32 R15, R15, R17, R14 ;  /* 0x000000110f0f7227 */ /* 0x000fe200078e000e */
[----:B------:R-:W-:Y:S01]  /*3260*/  MOV R14, R12 ;  /* 0x0000000c000e7202 */ /* 0x000fe20000000f00 */
[----:B------:R-:W0:Y:S02]  /*3270*/  I2F.RP R16, R8 ;  /* 0x0000000800107306 */ /* 0x000e240000209400 */
[----:B------:R-:W-:Y:S02]  /*3280*/  IMAD.MOV R12, RZ, RZ, -R19 ;  /* 0x000000ffff0c7224 */ /* 0x000fe400078e0a13 */
        /* <DEDUP_REMOVED lines=9> */
[----:B------:R-:W-:Y:S02]  /*3320*/  LOP3.LUT R9, R0, R18, RZ, 0x3c, !PT ;  /* 0x0000001200097212 */ /* 0x000fe400078e3cff */
[----:B------:R0:W2:Y:S01]  /*3330*/  F2I.FTZ.U32.TRUNC.NTZ R15, R14 ;  /* 0x0000000e000f7305 */ /* 0x0000a2000021f000 */
[----:B------:R-:W-:-:S02]  /*3340*/  IABS R16, R6 ;  /* 0x0000000600107213 */ /* 0x000fc40000000000 */
[----:B------:R-:W-:-:S03]  /*3350*/  ISETP.GE.AND P1, PT, R9, RZ, PT ;  /* 0x000000ff0900720c */ /* 0x000fc60003f26270 */
[----:B------:R-:W-:Y:S02]  /*3360*/  IMAD.MOV R16, RZ, RZ, -R16 ;  /* 0x000000ffff107224 */ /* 0x000fe400078e0a10 */
[----:B------:R-:W-:Y:S02]  /*3370*/  @P0 VIADD R11, R11, 0x1 ;  /* 0x000000010b0b0836 */ /* 0x000fe40000000000 */
[----:B0-----:R-:W-:Y:S01]  /*3380*/  HFMA2 R14, -RZ, RZ, 0, 0 ;  /* 0x00000000ff0e7431 */ /* 0x001fe200000001ff */
[----:B--2---:R-:W-:-:S05]  /*3390*/  IADD3 R9, PT, PT, RZ, -R15, RZ ;  /* 0x8000000fff097210 */ /* 0x004fca0007ffe0ff */
[----:B------:R-:W-:Y:S01]  /*33a0*/  @!P1 IMAD.MOV R11, RZ, RZ, -R11 ;  /* 0x000000ffff0b9224 */ /* 0x000fe200078e0a0b */
[----:B------:R-:W-:Y:S01]  /*33b0*/  @!P2 LOP3.LUT R11, RZ, R18, RZ, 0x33, !PT ;  /* 0x00000012ff0ba212 */ /* 0x000fe200078e33ff */
[----:B------:R-:W-:-:S03]  /*33c0*/  IMAD R9, R9, R8, RZ ;  /* 0x0000000809097224 */ /* 0x000fc600078e02ff */
[----:B------:R-:W-:Y:S02]  /*33d0*/  IABS R12, R11 ;  /* 0x0000000b000c7213 */ /* 0x000fe40000000000 */
[----:B------:R-:W-:Y:S01]  /*33e0*/  ISETP.GE.AND P2, PT, R11, RZ, PT ;  /* 0x000000ff0b00720c */ /* 0x000fe20003f46270 */
[----:B------:R-:W-:-:S04]  /*33f0*/  IMAD.HI.U32 R14, R15, R9, R14 ;  /* 0x000000090f0e7227 */ /* 0x000fc800078e000e */
[----:B------:R-:W-:Y:S02]  /*3400*/  IMAD.MOV.U32 R9, RZ, RZ, R12 ;  /* 0x000000ffff097224 */ /* 0x000fe400078e000c */
[----:B------:R-:W-:Y:S02]  /*3410*/  IMAD.MOV.U32 R12, RZ, RZ, R16 ;  /* 0x000000ffff0c7224 */ /* 0x000fe400078e0010 */
[----:B------:R-:W-:-:S04]  /*3420*/  IMAD.HI.U32 R14, R14, R9, RZ ;  /* 0x000000090e0e7227 */ /* 0x000fc800078e00ff */
[----:B------:R-:W-:-:S05]  /*3430*/  IMAD R9, R14, R12, R9 ;  /* 0x0000000c0e097224 */ /* 0x000fca00078e0209 */
[----:B------:R-:W-:-:S13]  /*3440*/  ISETP.GT.U32.AND P0, PT, R8, R9, PT ;  /* 0x000000090800720c */ /* 0x000fda0003f04070 */
[----:B------:R-:W-:Y:S02]  /*3450*/  @!P0 IADD3 R9, PT, PT, R9, -R8, RZ ;  /* 0x8000000809098210 */ /* 0x000fe40007ffe0ff */
[----:B------:R-:W-:Y:S02]  /*3460*/  ISETP.NE.AND P0, PT, R6, RZ, PT ;  /* 0x000000ff0600720c */ /* 0x000fe40003f05270 */
[----:B------:R-:W-:-:S13]  /*3470*/  ISETP.GT.U32.AND P1, PT, R8, R9, PT ;  /* 0x000000090800720c */ /* 0x000fda0003f24070 */
[----:B------:R-:W-:-:S04]  /*3480*/  @!P1 IMAD.IADD R9, R9, 0x1, -R8 ;  /* 0x0000000109099824 */ /* 0x000fc800078e0a08 */
[----:B------:R-:W-:Y:S01]  /*3490*/  @!P2 IMAD.MOV R9, RZ, RZ, -R9 ;  /* 0x000000ffff09a224 */ /* 0x000fe200078e0a09 */
[----:B------:R-:W-:-:S04]  /*34a0*/  @!P0 LOP3.LUT R9, RZ, R6, RZ, 0x33, !PT ;  /* 0x00000006ff098212 */ /* 0x000fc800078e33ff */
[----:B------:R-:W-:-:S07]  /*34b0*/  MOV R6, R9 ;  /* 0x0000000900067202 */ /* 0x000fce0000000f00 */
.L_x_39:
[----:B-----5:R-:W-:-:S07]  /*34c0*/  IMAD R18, R6, R18, R7 ;  /* 0x0000001206127224 */ /* 0x020fce00078e0207 */
.L_x_31:
[----:B------:R-:W-:-:S09]  /*34d0*/  UISETP.NE.AND UP0, UPT, UR5, URZ, UPT ;  /* 0x000000ff0500728c */ /* 0x000fd2000bf05270 */
[----:B------:R-:W-:Y:S05]  /*34e0*/  BRA.U !UP0, `(.L_x_30) ;  /* 0x0000000d08147547 */ /* 0x000fea000b800000 */
[----:B------:R-:W-:-:S09]  /*34f0*/  UISETP.NE.AND UP0, UPT, UR5, 0x1, UPT ;  /* 0x000000010500788c */ /* 0x000fd2000bf05270 */
[----:B------:R-:W-:Y:S05]  /*3500*/  BRA.U !UP0, `(.L_x_40) ;  /* 0x0000000908047547 */ /* 0x000fea000b800000 */
[----:B------:R-:W5:Y:S01]  /*3510*/  LDCU UR5, c[0x0][0x39c] ;  /* 0x00007380ff0577ac */ /* 0x000f620008000800 */
[----:B-1----:R-:W-:-:S05]  /*3520*/  VIADD R9, R13, 0xffffffff ;  /* 0xffffffff0d097836 */ /* 0x002fca0000000000 */
[----:B-----5:R-:W-:-:S13]  /*3530*/  ISETP.NE.AND P0, PT, R9, UR5, PT ;  /* 0x0000000509007c0c */ /* 0x020fda000bf05270 */
[----:B------:R-:W-:Y:S05]  /*3540*/  @P0 BRA `(.L_x_41) ;  /* 0x00000000000c0947 */ /* 0x000fea0003800000 */
[----:B0-----:R0:W5:Y:S01]  /*3550*/  LDG.E R7, desc[UR6][R4.64] ;  /* 0x0000000604077981 */ /* 0x001162000c1e1900 */
[----:B------:R-:W-:Y:S01]  /*3560*/  IMAD.MOV.U32 R6, RZ, RZ, R10 ;  /* 0x000000ffff067224 */ /* 0x000fe200078e000a */
[----:B------:R-:W-:Y:S06]  /*3570*/  BRA `(.L_x_42) ;  /* 0x0000000000e47947 */ /* 0x000fec0003800000 */
.L_x_41:
        /* <DEDUP_REMOVED lines=12> */
[----:B0-----:R-:W-:-:S06]  /*3640*/  IADD3 R14, PT, PT, R11, 0xffffffe, RZ ;  /* 0x0ffffffe0b0e7810 */ /* 0x001fcc0007ffe0ff */
[----:B------:R0:W1:Y:S02]  /*3650*/  F2I.FTZ.U32.TRUNC.NTZ R15, R14 ;  /* 0x0000000e000f7305 */ /* 0x000064000021f000 */
[----:B0-----:R-:W-:Y:S02]  /*3660*/  HFMA2 R14, -RZ, RZ, 0, 0 ;  /* 0x00000000ff0e7431 */ /* 0x001fe400000001ff */
[----:B-1----:R-:W-:-:S04]  /*3670*/  IMAD.MOV R8, RZ, RZ, -R15 ;  /* 0x000000ffff087224 */ /* 0x002fc800078e0a0f */
[----:B------:R-:W-:Y:S02]  /*3680*/  IMAD R17, R8, R9, RZ ;  /* 0x0000000908117224 */ /* 0x000fe400078e02ff */
[----:B------:R-:W-:Y:S02]  /*3690*/  IMAD.MOV.U32 R8, RZ, RZ, R16 ;  /* 0x000000ffff087224 */ /* 0x000fe400078e0010 */
[----:B------:R-:W-:Y:S02]  /*36a0*/  IMAD.HI.U32 R15, R15, R17, R14 ;  /* 0x000000110f0f7227 */ /* 0x000fe400078e000e */
[----:B------:R-:W0:Y:S02]  /*36b0*/  I2F.RP R16, R8 ;  /* 0x0000000800107306 */ /* 0x000e240000209400 */
[----:B------:R-:W-:Y:S02]  /*36c0*/  IMAD.MOV.U32 R14, RZ, RZ, R12 ;  /* 0x000000ffff0e7224 */ /* 0x000fe400078e000c */
[----:B------:R-:W-:-:S02]  /*36d0*/  IMAD.MOV R12, RZ, RZ, -R19 ;  /* 0x000000ffff0c7224 */ /* 0x000fc400078e0a13 */
[----:B------:R-:W-:-:S04]  /*36e0*/  IMAD.HI.U32 R11, R15, R14, RZ ;  /* 0x0000000e0f0b7227 */ /* 0x000fc800078e00ff */
[----:B------:R-:W-:Y:S01]  /*36f0*/  IMAD R12, R11, R12, R14 ;  /* 0x0000000c0b0c7224 */ /* 0x000fe200078e020e */
[----:B0-----:R-:W0:Y:S04]  /*3700*/  MUFU.RCP R16, R16 ;  /* 0x0000001000107308 */ /* 0x001e280000001000 */
[----:B------:R-:W-:-:S13]  /*3710*/  ISETP.GT.U32.AND P2, PT, R9, R12, PT ;  /* 0x0000000c0900720c */ /* 0x000fda0003f44070 */
[-C--:B------:R-:W-:Y:S01]  /*3720*/  @!P2 IADD3 R12, PT, PT, R12, -R9.reuse, RZ ;  /* 0x800000090c0ca210 */ /* 0x080fe20007ffe0ff */
[----:B------:R-:W-:Y:S01]  /*3730*/  @!P2 VIADD R11, R11, 0x1 ;  /* 0x000000010b0ba836 */ /* 0x000fe20000000000 */
[----:B------:R-:W-:Y:S01]  /*3740*/  ISETP.NE.AND P2, PT, R7, RZ, PT ;  /* 0x000000ff0700720c */ /* 0x000fe20003f45270 */
[----:B0-----:R-:W-:Y:S01]  /*3750*/  VIADD R14, R16, 0xffffffe ;  /* 0x0ffffffe100e7836 */ /* 0x001fe20000000000 */
[----:B------:R-:W-:Y:S02]  /*3760*/  ISETP.GE.U32.AND P0, PT, R12, R9, PT ;  /* 0x000000090c00720c */ /* 0x000fe40003f06070 */
[----:B------:R-:W-:Y:S01]  /*3770*/  LOP3.LUT R9, R0, R7, RZ, 0x3c, !PT ;  /* 0x0000000700097212 */ /* 0x000fe200078e3cff */
[----:B------:R0:W1:Y:S01]  /*3780*/  F2I.FTZ.U32.TRUNC.NTZ R15, R14 ;  /* 0x0000000e000f7305 */ /* 0x000062000021f000 */
[----:B------:R-:W-:Y:S02]  /*3790*/  IABS R16, R6 ;  /* 0x0000000600107213 */ /* 0x000fe40000000000 */
[----:B------:R-:W-:-:S02]  /*37a0*/  ISETP.GE.AND P1, PT, R9, RZ, PT ;  /* 0x000000ff0900720c */ /* 0x000fc40003f26270 */
[----:B------:R-:W-:Y:S01]  /*37b0*/  IADD3 R16, PT, PT, RZ, -R16, RZ ;  /* 0x80000010ff107210 */ /* 0x000fe20007ffe0ff */
[----:B0-----:R-:W-:-:S04]  /*37c0*/  IMAD.MOV.U32 R14, RZ, RZ, RZ ;  /* 0x000000ffff0e7224 */ /* 0x001fc800078e00ff */
[----:B------:R-:W-:Y:S01]  /*37d0*/  @P0 IADD3 R11, PT, PT, R11, 0x1, RZ ;  /* 0x000000010b0b0810 */ /* 0x000fe20007ffe0ff */
[----:B-1----:R-:W-:-:S05]  /*37e0*/  IMAD.MOV R9, RZ, RZ, -R15 ;  /* 0x000000ffff097224 */ /* 0x002fca00078e0a0f */
[----:B------:R-:W-:Y:S01]  /*37f0*/  @!P1 IMAD.MOV R11, RZ, RZ, -R11 ;  /* 0x000000ffff0b9224 */ /* 0x000fe200078e0a0b */
[----:B------:R-:W-:Y:S01]  /*3800*/  @!P2 LOP3.LUT R11, RZ, R7, RZ, 0x33, !PT ;  /* 0x00000007ff0ba212 */ /* 0x000fe200078e33ff */
[----:B------:R-:W-:-:S03]  /*3810*/  IMAD R9, R9, R8, RZ ;  /* 0x0000000809097224 */ /* 0x000fc600078e02ff */
[----:B------:R-:W-:Y:S01]  /*3820*/  IABS R12, R11 ;  /* 0x0000000b000c7213 */ /* 0x000fe20000000000 */
[----:B------:R-:W-:Y:S01]  /*3830*/  IMAD.HI.U32 R14, R15, R9, R14 ;  /* 0x000000090f0e7227 */ /* 0x000fe200078e000e */
[----:B------:R-:W-:-:S03]  /*3840*/  ISETP.GE.AND P2, PT, R11, RZ, PT ;  /* 0x000000ff0b00720c */ /* 0x000fc60003f46270 */
[----:B------:R-:W-:Y:S01]  /*3850*/  IMAD.MOV.U32 R9, RZ, RZ, R12 ;  /* 0x000000ffff097224 */ /* 0x000fe200078e000c */
[----:B------:R-:W-:-:S03]  /*3860*/  MOV R12, R16 ;  /* 0x00000010000c7202 */ /* 0x000fc60000000f00 */
[----:B------:R-:W-:-:S04]  /*3870*/  IMAD.HI.U32 R14, R14, R9, RZ ;  /* 0x000000090e0e7227 */ /* 0x000fc800078e00ff */
[----:B------:R-:W-:-:S05]  /*3880*/  IMAD R9, R14, R12, R9 ;  /* 0x0000000c0e097224 */ /* 0x000fca00078e0209 */
[----:B------:R-:W-:-:S13]  /*3890*/  ISETP.GT.U32.AND P0, PT, R8, R9, PT ;  /* 0x000000090800720c */ /* 0x000fda0003f04070 */
[----:B------:R-:W-:Y:S01]  /*38a0*/  @!P0 IMAD.IADD R9, R9, 0x1, -R8 ;  /* 0x0000000109098824 */ /* 0x000fe200078e0a08 */
[----:B------:R-:W-:-:S04]  /*38b0*/  ISETP.NE.AND P0, PT, R6, RZ, PT ;  /* 0x000000ff0600720c */ /* 0x000fc80003f05270 */
[----:B------:R-:W-:-:S13]  /*38c0*/  ISETP.GT.U32.AND P1, PT, R8, R9, PT ;  /* 0x000000090800720c */ /* 0x000fda0003f24070 */
[----:B------:R-:W-:-:S05]  /*38d0*/  @!P1 IMAD.IADD R9, R9, 0x1, -R8 ;  /* 0x0000000109099824 */ /* 0x000fca00078e0a08 */
[----:B------:R-:W-:Y:S02]  /*38e0*/  @!P2 IADD3 R9, PT, PT, -R9, RZ, RZ ;  /* 0x000000ff0909a210 */ /* 0x000fe40007ffe1ff */
[----:B------:R-:W-:-:S05]  /*38f0*/  @!P0 LOP3.LUT R9, RZ, R6, RZ, 0x33, !PT ;  /* 0x00000006ff098212 */ /* 0x000fca00078e33ff */
[----:B------:R-:W-:-:S07]  /*3900*/  IMAD.MOV.U32 R6, RZ, RZ, R9 ;  /* 0x000000ffff067224 */ /* 0x000fce00078e0009 */
.L_x_42:
[----:B------:R-:W-:Y:S02]  /*3910*/  VIADD R13, R13, 0xfffffffe ;  /* 0xfffffffe0d0d7836 */ /* 0x000fe40000000000 */
[----:B-----5:R-:W-:-:S03]  /*3920*/  IMAD R18, R6, R7, R18 ;  /* 0x0000000706127224 */ /* 0x020fc600078e0212 */
[----:B------:R-:W-:-:S13]  /*3930*/  ISETP.NE.AND P0, PT, R13, UR5, PT ;  /* 0x000000050d007c0c */ /* 0x000fda000bf05270 */
[----:B------:R-:W-:Y:S05]  /*3940*/  @P0 BRA `(.L_x_43) ;  /* 0x00000000000c0947 */ /* 0x000fea0003800000 */
[----:B------:R1:W5:Y:S01]  /*3950*/  LDG.E R7, desc[UR6][R4.64] ;  /* 0x0000000604077981 */ /* 0x000362000c1e1900 */
[----:B------:R-:W-:Y:S01]  /*3960*/  MOV R6, R10 ;  /* 0x0000000a00067202 */ /* 0x000fe20000000f00 */
[----:B------:R-:W-:Y:S06]  /*3970*/  BRA `(.L_x_44) ;  /* 0x0000000000e47947 */ /* 0x000fec0003800000 */
.L_x_43:
[----:B------:R-:W1:Y:S08]  /*3980*/  LDC.64 R6, c[0x0][0x3a8] ;  /* 0x0000ea00ff067b82 */ /* 0x000e700000000a00 */
[----:B------:R-:W5:Y:S01]  /*3990*/  LDC.64 R16, c[0x0][0x3b0] ;  /* 0x0000ec00ff107b82 */ /* 0x000f620000000a00 */
[----:B-1----:R-:W-:-:S05]  /*39a0*/  IMAD.WIDE.U32 R20, R13, 0x4, R6 ;  /* 0x000000040d147825 */ /* 0x002fca00078e0006 */
[----:B------:R-:W2:Y:S01]  /*39b0*/  LDG.E R7, desc[UR6][R20.64] ;  /* 0x0000000614077981 */ /* 0x000ea2000c1e1900 */
[----:B-----5:R-:W-:-:S05]  /*39c0*/  IMAD.WIDE.U32 R16, R13, 0x4, R16 ;  /* 0x000000040d107825 */ /* 0x020fca00078e0010 */
[----:B------:R-:W5:Y:S01]  /*39d0*/  LDG.E R6, desc[UR6][R16.64] ;  /* 0x0000000610067981 */ /* 0x000f62000c1e1900 */
[----:B------:R-:W-:Y:S02]  /*39e0*/  IABS R12, R0 ;  /* 0x00000000000c7213 */ /* 0x000fe40000000000 */
[----:B--2---:R-:W-:-:S04]  /*39f0*/  IABS R9, R7 ;  /* 0x0000000700097213 */ /* 0x004fc80000000000 */
[----:B------:R-:W1:Y:S01]  /*3a00*/  I2F.RP R11, R9 ;  /* 0x00000009000b7306 */ /* 0x000e620000209400 */
[----:B-----5:R-:W-:-:S07]  /*3a10*/  IABS R19, R6 ;  /* 0x0000000600137213 */ /* 0x020fce0000000000 */
[----:B-1----:R-:W1:Y:S02]  /*3a20*/  MUFU.RCP R11, R11 ;  /* 0x0000000b000b7308 */ /* 0x002e640000001000 */
[----:B-1----:R-:W-:-:S06]  /*3a30*/  VIADD R14, R11, 0xffffffe ;  /* 0x0ffffffe0b0e7836 */ /* 0x002fcc0000000000 */
[----:B------:R1:W2:Y:S02]  /*3a40*/  F2I.FTZ.U32.TRUNC.NTZ R15, R14 ;  /* 0x0000000e000f7305 */ /* 0x0002a4000021f000 */
[----:B-1----:R-:W-:Y:S02]  /*3a50*/  IMAD.MOV.U32 R14, RZ, RZ, RZ ;  /* 0x000000ffff0e7224 */ /* 0x002fe400078e00ff */
[----:B--2---:R-:W-:-:S04]  /*3a60*/  IMAD.MOV R8, RZ, RZ, -R15 ;  /* 0x000000ffff087224 */ /* 0x004fc800078e0a0f */
[----:B------:R-:W-:Y:S01]  /*3a70*/  IMAD R17, R8, R9, RZ ;  /* 0x0000000908117224 */ /* 0x000fe200078e02ff */
[----:B------:R-:W-:Y:S02]  /*3a80*/  MOV R8, R19 ;  /* 0x0000001300087202 */ /* 0x000fe40000000f00 */
[----:B------:R-:W-:Y:S01]  /*3a90*/  IABS R19, R7 ;  /* 0x0000000700137213 */ /* 0x000fe20000000000 */
[----:B------:R-:W-:Y:S01]  /*3aa0*/  IMAD.HI.U32 R15, R15, R17, R14 ;  /* 0x000000110f0f7227 */ /* 0x000fe200078e000e */
[----:B------:R-:W1:Y:S03]  /*3ab0*/  I2F.RP R16, R8 ;  /* 0x0000000800107306 */ /* 0x000e660000209400 */
[----:B------:R-:W-:Y:S01]  /*3ac0*/  IMAD.MOV.U32 R14, RZ, RZ, R12 ;  /* 0x000000ffff0e7224 */ /* 0x000fe200078e000c */
[----:B------:R-:W-:-:S03]  /*3ad0*/  IADD3 R12, PT, PT, RZ, -R19, RZ ;  /* 0x80000013ff0c7210 */ /* 0x000fc60007ffe0ff */
[----:B------:R-:W-:-:S04]  /*3ae0*/  IMAD.HI.U32 R11, R15, R14, RZ ;  /* 0x0000000e0f0b7227 */ /* 0x000fc800078e00ff */
[----:B------:R-:W-:Y:S01]  /*3af0*/  IMAD R12, R11, R12, R14 ;  /* 0x0000000c0b0c7224 */ /* 0x000fe200078e020e */
[----:B-1----:R-:W1:Y:S04]  /*3b00*/  MUFU.RCP R16, R16 ;  /* 0x0000001000107308 */ /* 0x002e680000001000 */
[----:B------:R-:W-:-:S13]  /*3b10*/  ISETP.GT.U32.AND P2, PT, R9, R12, PT ;  /* 0x0000000c0900720c */ /* 0x000fda0003f44070 */
[----:B------:R-:W-:Y:S01]  /*3b20*/  @!P2 IMAD.IADD R12, R12, 0x1, -R9 ;  /* 0x000000010c0ca824 */ /* 0x000fe200078e0a09 */
[----:B------:R-:W-:Y:S01]  /*3b30*/  @!P2 IADD3 R11, PT, PT, R11, 0x1, RZ ;  /* 0x000000010b0ba810 */ /* 0x000fe20007ffe0ff */
[----:B-1----:R-:W-:Y:S01]  /*3b40*/  VIADD R14, R16, 0xffffffe ;  /* 0x0ffffffe100e7836 */ /* 0x002fe20000000000 */
[----:B------:R-:W-:Y:S02]  /*3b50*/  ISETP.NE.AND P2, PT, R7, RZ, PT ;  /* 0x000000ff0700720c */ /* 0x000fe40003f45270 */
[----:B------:R-:W-:Y:S01]  /*3b60*/  ISETP.GE.U32.AND P0, PT, R12, R9, PT ;  /* 0x000000090c00720c */ /* 0x000fe20003f06070 */
[----:B------:R1:W2:Y:S01]  /*3b70*/  F2I.FTZ.U32.TRUNC.NTZ R15, R14 ;  /* 0x0000000e000f7305 */ /* 0x0002a2000021f000 */
[----:B------:R-:W-:Y:S02]  /*3b80*/  LOP3.LUT R9, R0, R7, RZ, 0x3c, !PT ;  /* 0x0000000700097212 */ /* 0x000fe400078e3cff */
[----:B------:R-:W-:Y:S02]  /*3b90*/  IABS R16, R6 ;  /* 0x0000000600107213 */ /* 0x000fe40000000000 */
[----:B------:R-:W-:-:S03]  /*3ba0*/  ISETP.GE.AND P1, PT, R9, RZ, PT ;  /* 0x000000ff0900720c */ /* 0x000fc60003f26270 */
[----:B------:R-:W-:Y:S02]  /*3bb0*/  IMAD.MOV R16, RZ, RZ, -R16 ;  /* 0x000000ffff107224 */ /* 0x000fe400078e0a10 */
[----:B-1----:R-:W-:Y:S02]  /*3bc0*/  IMAD.MOV.U32 R14, RZ, RZ, RZ ;  /* 0x000000ffff0e7224 */ /* 0x002fe400078e00ff */
[----:B------:R-:W-:Y:S02]  /*3bd0*/  @P0 VIADD R11, R11, 0x1 ;  /* 0x000000010b0b0836 */ /* 0x000fe40000000000 */
[----:B--2---:R-:W-:-:S04]  /*3be0*/  IMAD.MOV R9, RZ, RZ, -R15 ;  /* 0x000000ffff097224 */ /* 0x004fc800078e0a0f */
        /* <DEDUP_REMOVED lines=18> */
.L_x_44:
[----:B-----5:R-:W-:-:S07]  /*3d10*/  IMAD R18, R6, R7, R18 ;  /* 0x0000000706127224 */ /* 0x020fce00078e0212 */
.L_x_40:
[----:B------:R-:W-:-:S04]  /*3d20*/  ULOP3.LUT UR4, UR4, 0x1, URZ, 0xc0, !UPT ;  /* 0x0000000104047892 */ /* 0x000fc8000f8ec0ff */
[----:B------:R-:W-:-:S09]  /*3d30*/  UISETP.NE.U32.AND UP0, UPT, UR4, 0x1, UPT ;  /* 0x000000010400788c */ /* 0x000fd2000bf05070 */
[----:B------:R-:W-:Y:S05]  /*3d40*/  BRA.U UP0, `(.L_x_30) ;  /* 0x0000000100fc7547 */ /* 0x000fea000b800000 */
[----:B------:R-:W5:Y:S01]  /*3d50*/  LDCU UR4, c[0x0][0x39c] ;  /* 0x00007380ff0477ac */ /* 0x000f620008000800 */
[----:B------:R-:W-:-:S04]  /*3d60*/  IADD3 R13, PT, PT, R13, -0x1, RZ ;  /* 0xffffffff0d0d7810 */ /* 0x000fc80007ffe0ff */
[----:B-----5:R-:W-:-:S13]  /*3d70*/  ISETP.NE.AND P0, PT, R13, UR4, PT ;  /* 0x000000040d007c0c */ /* 0x020fda000bf05270 */
[----:B------:R-:W-:Y:S05]  /*3d80*/  @P0 BRA `(.L_x_45) ;  /* 0x0000000000080947 */ /* 0x000fea0003800000 */
[----:B01234-:R0:W5:Y:S01]  /*3d90*/  LDG.E R5, desc[UR6][R4.64] ;  /* 0x0000000604057981 */ /* 0x01f162000c1e1900 */
[----:B------:R-:W-:Y:S05]  /*3da0*/  BRA `(.L_x_46) ;  /* 0x0000000000e07947 */ /* 0x000fea0003800000 */
.L_x_45:
[----:B0-----:R-:W0:Y:S08]  /*3db0*/  LDC.64 R6, c[0x0][0x3a8] ;  /* 0x0000ea00ff067b82 */ /* 0x001e300000000a00 */
[----:B-1----:R-:W1:Y:S01]  /*3dc0*/  LDC.64 R8, c[0x0][0x3b0] ;  /* 0x0000ec00ff087b82 */ /* 0x002e620000000a00 */
[----:B0-----:R-:W-:-:S05]  /*3dd0*/  IMAD.WIDE.U32 R6, R13, 0x4, R6 ;  /* 0x000000040d067825 */ /* 0x001fca00078e0006 */
[----:B--234-:R-:W2:Y:S01]  /*3de0*/  LDG.E R5, desc[UR6][R6.64] ;  /* 0x0000000606057981 */ /* 0x01cea2000c1e1900 */
[----:B-1----:R-:W-:-:S05]  /*3df0*/  IMAD.WIDE.U32 R8, R13, 0x4, R8 ;  /* 0x000000040d087825 */ /* 0x002fca00078e0008 */
[----:B------:R0:W3:Y:S01]  /*3e00*/  LDG.E R4, desc[UR6][R8.64] ;  /* 0x0000000608047981 */ /* 0x0000e2000c1e1900 */
[----:B------:R-:W-:Y:S02]  /*3e10*/  IABS R13, R0 ;  /* 0x00000000000d7213 */ /* 0x000fe40000000000 */
[-C--:B--2---:R-:W-:Y:S02]  /*3e20*/  IABS R14, R5.reuse ;  /* 0x00000005000e7213 */ /* 0x084fe40000000000 */
[----:B0-----:R-:W-:Y:S02]  /*3e30*/  IABS R8, R5 ;  /* 0x0000000500087213 */ /* 0x001fe40000000000 */
[----:B------:R-:W0:Y:S03]  /*3e40*/  I2F.RP R12, R14 ;  /* 0x0000000e000c7306 */ /* 0x000e260000209400 */
[----:B------:R-:W-:Y:S01]  /*3e50*/  IMAD.MOV R8, RZ, RZ, -R8 ;  /* 0x000000ffff087224 */ /* 0x000fe200078e0a08 */
[----:B---3--:R-:W-:-:S04]  /*3e60*/  IABS R6, R4 ;  /* 0x0000000400067213 */ /* 0x008fc80000000000 */
[----:B0-----:R-:W0:Y:S02]  /*3e70*/  MUFU.RCP R12, R12 ;  /* 0x0000000c000c7308 */ /* 0x001e240000001000 */
[----:B0-----:R-:W-:-:S06]  /*3e80*/  VIADD R10, R12, 0xffffffe ;  /* 0x0ffffffe0c0a7836 */ /* 0x001fcc0000000000 */
[----:B------:R-:W0:Y:S08]  /*3e90*/  I2F.RP R12, R6 ;  /* 0x00000006000c7306 */ /* 0x000e300000209400 */
[----:B------:R1:W2:Y:S08]  /*3ea0*/  F2I.FTZ.U32.TRUNC.NTZ R11, R10 ;  /* 0x0000000a000b7305 */ /* 0x0002b0000021f000 */
[----:B0-----:R-:W0:Y:S01]  /*3eb0*/  MUFU.RCP R12, R12 ;  /* 0x0000000c000c7308 */ /* 0x001e220000001000 */
[----:B-1----:R-:W-:-:S02]  /*3ec0*/  HFMA2 R10, -RZ, RZ, 0, 0 ;  /* 0x00000000ff0a7431 */ /* 0x002fc400000001ff */
[----:B--2---:R-:W-:-:S04]  /*3ed0*/  IMAD.MOV R7, RZ, RZ, -R11 ;  /* 0x000000ffff077224 */ /* 0x004fc800078e0a0b */
[----:B------:R-:W-:-:S04]  /*3ee0*/  IMAD R7, R7, R14, RZ ;  /* 0x0000000e07077224 */ /* 0x000fc800078e02ff */
[----:B------:R-:W-:-:S04]  /*3ef0*/  IMAD.HI.U32 R11, R11, R7, R10 ;  /* 0x000000070b0b7227 */ /* 0x000fc800078e000a */
[----:B------:R-:W-:-:S04]  /*3f00*/  IMAD.MOV.U32 R10, RZ, RZ, R13 ;  /* 0x000000ffff0a7224 */ /* 0x000fc800078e000d */
[----:B------:R-:W-:-:S04]  /*3f10*/  IMAD.HI.U32 R11, R11, R10, RZ ;  /* 0x0000000a0b0b7227 */ /* 0x000fc800078e00ff */
[----:B------:R-:W-:Y:S02]  /*3f20*/  IMAD R7, R11, R8, R10 ;  /* 0x000000080b077224 */ /* 0x000fe400078e020a */
[----:B0-----:R-:W-:Y:S01]  /*3f30*/  VIADD R8, R12, 0xffffffe ;  /* 0x0ffffffe0c087836 */ /* 0x001fe20000000000 */
[----:B------:R-:W-:Y:S02]  /*3f40*/  IABS R12, R4 ;  /* 0x00000004000c7213 */ /* 0x000fe40000000000 */
[----:B------:R-:W-:Y:S01]  /*3f50*/  ISETP.GT.U32.AND P2, PT, R14, R7, PT ;  /* 0x000000070e00720c */ /* 0x000fe20003f44070 */
[----:B------:R0:W1:Y:S01]  /*3f60*/  F2I.FTZ.U32.TRUNC.NTZ R9, R8 ;  /* 0x0000000800097305 */ /* 0x000062000021f000 */
[----:B------:R-:W-:Y:S01]  /*3f70*/  IADD3 R12, PT, PT, RZ, -R12, RZ ;  /* 0x8000000cff0c7210 */ /* 0x000fe20007ffe0ff */
[----:B0-----:R-:W-:-:S10]  /*3f80*/  IMAD.MOV.U32 R8, RZ, RZ, RZ ;  /* 0x000000ffff087224 */ /* 0x001fd400078e00ff */
[-C--:B------:R-:W-:Y:S01]  /*3f90*/  @!P2 IADD3 R7, PT, PT, R7, -R14.reuse, RZ ;  /* 0x8000000e0707a210 */ /* 0x080fe20007ffe0ff */
[----:B------:R-:W-:Y:S01]  /*3fa0*/  @!P2 VIADD R11, R11, 0x1 ;  /* 0x000000010b0ba836 */ /* 0x000fe20000000000 */
[----:B------:R-:W-:Y:S02]  /*3fb0*/  ISETP.NE.AND P2, PT, R5, RZ, PT ;  /* 0x000000ff0500720c */ /* 0x000fe40003f45270 */
[----:B------:R-:W-:Y:S02]  /*3fc0*/  ISETP.GE.U32.AND P0, PT, R7, R14, PT ;  /* 0x0000000e0700720c */ /* 0x000fe40003f06070 */
[----:B------:R-:W-:-:S04]  /*3fd0*/  LOP3.LUT R7, R0, R5, RZ, 0x3c, !PT ;  /* 0x0000000500077212 */ /* 0x000fc800078e3cff */
[----:B------:R-:W-:Y:S01]  /*3fe0*/  ISETP.GE.AND P1, PT, R7, RZ, PT ;  /* 0x000000ff0700720c */ /* 0x000fe20003f26270 */
[----:B-1----:R-:W-:-:S04]  /*3ff0*/  IMAD.MOV R7, RZ, RZ, -R9 ;  /* 0x000000ffff077224 */ /* 0x002fc800078e0a09 */
[----:B------:R-:W-:Y:S02]  /*4000*/  IMAD R7, R7, R6, RZ ;  /* 0x0000000607077224 */ /* 0x000fe400078e02ff */
[----:B------:R-:W-:Y:S02]  /*4010*/  @P0 IADD3 R11, PT, PT, R11, 0x1, RZ ;  /* 0x000000010b0b0810 */ /* 0x000fe40007ffe0ff */
[----:B------:R-:W-:Y:S01]  /*4020*/  IMAD.HI.U32 R8, R9, R7, R8 ;  /* 0x0000000709087227 */ /* 0x000fe200078e0008 */
[----:B------:R-:W-:-:S03]  /*4030*/  MOV R9, R12 ;  /* 0x0000000c00097202 */ /* 0x000fc60000000f00 */
[----:B------:R-:W-:Y:S01]  /*4040*/  @!P1 IMAD.MOV R11, RZ, RZ, -R11 ;  /* 0x000000ffff0b9224 */ /* 0x000fe200078e0a0b */
[----:B------:R-:W-:-:S04]  /*4050*/  @!P2 LOP3.LUT R11, RZ, R5, RZ, 0x33, !PT ;  /* 0x00000005ff0ba212 */ /* 0x000fc800078e33ff */
[----:B------:R-:W-:Y:S02]  /*4060*/  IABS R10, R11 ;  /* 0x0000000b000a7213 */ /* 0x000fe40000000000 */
[----:B------:R-:W-:-:S03]  /*4070*/  ISETP.GE.AND P2, PT, R11, RZ, PT ;  /* 0x000000ff0b00720c */ /* 0x000fc60003f46270 */
[----:B------:R-:W-:-:S04]  /*4080*/  IMAD.MOV.U32 R7, RZ, RZ, R10 ;  /* 0x000000ffff077224 */ /* 0x000fc800078e000a */
        /* <DEDUP_REMOVED lines=10> */
.L_x_46:
[----:B-----5:R-:W-:-:S07]  /*4130*/  IMAD R18, R5, R10, R18 ;  /* 0x0000000a05127224 */ /* 0x020fce00078e0212 */
.L_x_30:
[----:B------:R-:W-:-:S07]  /*4140*/  SHF.R.S32.HI R19, RZ, 0x1f, R18 ;  /* 0x0000001fff137819 */ /* 0x000fce0000011412 */
.L_x_11:
[----:B------:R-:W0:Y:S02]  /*4150*/  LDCU.64 UR4, c[0x0][0x388] ;  /* 0x00007100ff0477ac */ /* 0x000e240008000a00 */
[----:B01234-:R-:W-:-:S04]  /*4160*/  LEA R4, P0, R2, UR4, 0x3 ;  /* 0x0000000402047c11 */ /* 0x01ffc8000f8018ff */
[----:B------:R-:W-:-:S05]  /*4170*/  LEA.HI.X R5, R2, UR5, R3, 0x3, P0 ;  /* 0x0000000502057c11 */ /* 0x000fca00080f1c03 */
[----:B------:R-:W2:Y:S02]  /*4180*/  LDG.E.64 R2, desc[UR6][R4.64] ;  /* 0x0000000604027981 */ /* 0x000ea4000c1e1b00 */
[----:B--2---:R-:W-:-:S04]  /*4190*/  LEA R6, P0, R18, R2, 0x2 ;  /* 0x0000000212067211 */ /* 0x004fc800078010ff */
[----:B------:R-:W-:Y:S02]  /*41a0*/  LEA.HI.X R7, R18, R3, R19, 0x2, P0 ;  /* 0x0000000312077211 */ /* 0x000fe400000f1413 */
[----:B------:R-:W0:Y:S04]  /*41b0*/  LDC.64 R2, c[0x0][0x380] ;  /* 0x0000e000ff027b82 */ /* 0x000e280000000a00 */
[----:B------:R-:W2:Y:S01]  /*41c0*/  LDG.E R7, desc[UR6][R6.64] ;  /* 0x0000000606077981 */ /* 0x000ea2000c1e1900 */
[----:B0-----:R-:W-:-:S05]  /*41d0*/  IMAD.WIDE R2, R0, 0x4, R2 ;  /* 0x0000000400027825 */ /* 0x001fca00078e0202 */
[----:B--2---:R-:W-:Y:S01]  /*41e0*/  STG.E desc[UR6][R2.64], R7 ;  /* 0x0000000702007986 */ /* 0x004fe2000c101906 */
[----:B------:R-:W-:Y:S05]  /*41f0*/  EXIT ;  /* 0x000000000000794d */ /* 0x000fea0003800000 */
.L_x_47:
        /* <DEDUP_REMOVED lines=16> */
.L_x_254:


//--------------------- .text._Z9padKernelPfPKfiiiiiiiiiiii --------------------------
	.section	.text._Z9padKernelPfPKfiiiiiiiiiiii,"ax",@progbits
	.align	128
        .global         _Z9padKernelPfPKfiiiiiiiiiiii
        .type           _Z9padKernelPfPKfiiiiiiiiiiii,@function
        .size           _Z9padKernelPfPKfiiiiiiiiiiii,(.L_x_255 - _Z9padKernelPfPKfiiiiiiiiiiii)
        .other          _Z9padKernelPfPKfiiiiiiiiiiii,@"STO_CUDA_ENTRY STV_DEFAULT"
_Z9padKernelPfPKfiiiiiiiiiiii:
.text._Z9padKernelPfPKfiiiiiiiiiiii:
[----:B------:R-:W-:Y:S01]  /*0000*/  LDC R1, c[0x0][0x37c] ;  /* 0x0000df00ff017b82 */ /* 0x000fe20000000800 */
[----:B------:R-:W0:Y:S07]  /*0010*/  S2R R7, SR_TID.X ;  /* 0x0000000000077919 */ /* 0x000e2e0000002100 */
[----:B------:R-:W1:Y:S08]  /*0020*/  LDC.64 R8, c[0x0][0x3a0] ;  /* 0x0000e800ff087b82 */ /* 0x000e700000000a00 */
[----:B------:R-:W2:Y:S08]  /*0030*/  LDC.64 R2, c[0x0][0x3a8] ;  /* 0x0000ea00ff027b82 */ /* 0x000eb00000000a00 */
[----:B------:R-:W0:Y:S08]  /*0040*/  S2UR UR4, SR_CTAID.X ;  /* 0x00000000000479c3 */ /* 0x000e300000002500 */
[----:B------:R-:W0:Y:S01]  /*0050*/  LDC R0, c[0x0][0x360] ;  /* 0x0000d800ff007b82 */ /* 0x000e220000000800 */
[----:B-1----:R-:W-:-:S04]  /*0060*/  IMAD R5, R9, R8, RZ ;  /* 0x0000000809057224 */ /* 0x002fc800078e02ff */
[----:B--2---:R-:W-:-:S04]  /*0070*/  IMAD R4, R5, R2, RZ ;  /* 0x0000000205047224 */ /* 0x004fc800078e02ff */
[----:B------:R-:W-:Y:S02]  /*0080*/  IMAD R5, R4, R3, RZ ;  /* 0x0000000304057224 */ /* 0x000fe400078e02ff */
[----:B0-----:R-:W-:-:S05]  /*0090*/  IMAD R0, R0, UR4, R7 ;  /* 0x0000000400007c24 */ /* 0x001fca000f8e0207 */
[----:B------:R-:W-:-:S13]  /*00a0*/  ISETP.GE.AND P0, PT, R0, R5, PT ;  /* 0x000000050000720c */ /* 0x000fda0003f06270 */
[----:B------:R-:W-:Y:S05]  /*00b0*/  @P0 EXIT ;  /* 0x000000000000094d */ /* 0x000fea0003800000 */
[----:B------:R-:W-:Y:S01]  /*00c0*/  IMAD R4, R9, R2, RZ ;  /* 0x0000000209047224 */ /* 0x000fe200078e02ff */
[----:B------:R-:W-:Y:S01]  /*00d0*/  IABS R10, R0 ;  /* 0x00000000000a7213 */ /* 0x000fe20000000000 */
[-C--:B------:R-:W-:Y:S01]  /*00e0*/  IMAD R2, R2, R3.reuse, RZ ;  /* 0x0000000302027224 */ /* 0x080fe200078e02ff */
[----:B------:R-:W0:Y:S01]  /*00f0*/  LDCU.64 UR6, c[0x0][0x3b0] ;  /* 0x00007600ff0677ac */ /* 0x000e220008000a00 */
[----:B------:R-:W-:Y:S01]  /*0100*/  IMAD R5, R4, R3, RZ ;  /* 0x0000000304057224 */ /* 0x000fe200078e02ff */
[----:B------:R-:W0:Y:S04]  /*0110*/  LDCU UR4, c[0x0][0x390] ;  /* 0x00007200ff0477ac */ /* 0x000e280008000800 */
[-C--:B------:R-:W-:Y:S02]  /*0120*/  IABS R8, R5.reuse ;  /* 0x0000000500087213 */ /* 0x080fe40000000000 */
[----:B------:R-:W-:Y:S01]  /*0130*/  IABS R11, R5 ;  /* 0x00000005000b7213 */ /* 0x000fe20000000000 */
[----:B------:R-:W1:Y:S01]  /*0140*/  LDCU UR8, c[0x0][0x3b8] ;  /* 0x00007700ff0877ac */ /* 0x000e620008000800 */
[----:B------:R-:W2:Y:S03]  /*0150*/  I2F.RP R4, R8 ;  /* 0x0000000800047306 */ /* 0x000ea60000209400 */
[----:B------:R-:W-:Y:S01]  /*0160*/  IMAD.MOV R11, RZ, RZ, -R11 ;  /* 0x000000ffff0b7224 */ /* 0x000fe200078e0a0b */
[----:B------:R-:W3:Y:S01]  /*0170*/  LDCU UR9, c[0x0][0x3bc] ;  /* 0x00007780ff0977ac */ /* 0x000ee20008000800 */
[----:B------:R-:W3:Y:S01]  /*0180*/  LDCU UR10, c[0x0][0x39c] ;  /* 0x00007380ff0a77ac */ /* 0x000ee20008000800 */
[----:B0-----:R-:W-:-:S02]  /*0190*/  UIADD3 UR4, UPT, UPT, UR6, UR4, URZ ;  /* 0x0000000406047290 */ /* 0x001fc4000fffe0ff */
[----:B--2---:R-:W0:Y:S02]  /*01a0*/  MUFU.RCP R4, R4 ;  /* 0x0000000400047308 */ /* 0x004e240000001000 */
[----:B0-----:R-:W-:-:S06]  /*01b0*/  VIADD R6, R4, 0xffffffe ;  /* 0x0ffffffe04067836 */ /* 0x001fcc0000000000 */
[----:B------:R0:W2:Y:S02]  /*01c0*/  F2I.FTZ.U32.TRUNC.NTZ R7, R6 ;  /* 0x0000000600077305 */ /* 0x0000a4000021f000 */
[----:B0-----:R-:W-:Y:S02]  /*01d0*/  HFMA2 R6, -RZ, RZ, 0, 0 ;  /* 0x00000000ff067431 */ /* 0x001fe400000001ff */
[----:B--2---:R-:W-:-:S04]  /*01e0*/  IMAD.MOV R9, RZ, RZ, -R7 ;  /* 0x000000ffff097224 */ /* 0x004fc800078e0a07 */
[----:B------:R-:W-:-:S04]  /*01f0*/  IMAD R9, R9, R8, RZ ;  /* 0x0000000809097224 */ /* 0x000fc800078e02ff */
[----:B------:R-:W-:Y:S01]  /*0200*/  IMAD.HI.U32 R7, R7, R9, R6 ;  /* 0x0000000907077227 */ /* 0x000fe200078e0006 */
[----:B------:R-:W-:-:S03]  /*0210*/  IABS R6, R2 ;  /* 0x0000000200067213 */ /* 0x000fc60000000000 */
[----:B------:R-:W-:Y:S02]  /*0220*/  IMAD.MOV.U32 R9, RZ, RZ, R10 ;  /* 0x000000ffff097224 */ /* 0x000fe400078e000a */
[----:B------:R-:W0:Y:S02]  /*0230*/  I2F.RP R10, R6 ;  /* 0x00000006000a7306 */ /* 0x000e240000209400 */
[----:B------:R-:W-:-:S04]  /*0240*/  IMAD.HI.U32 R4, R7, R9, RZ ;  /* 0x0000000907047227 */ /* 0x000fc800078e00ff */
[----:B------:R-:W-:-:S05]  /*0250*/  IMAD R7, R4, R11, R9 ;  /* 0x0000000b04077224 */ /* 0x000fca00078e0209 */
[----:B------:R-:W-:Y:S01]  /*0260*/  ISETP.GT.U32.AND P1, PT, R8, R7, PT ;  /* 0x000000070800720c */ /* 0x000fe20003f24070 */
[----:B0-----:R-:W0:-:S12]  /*0270*/  MUFU.RCP R10, R10 ;  /* 0x0000000a000a7308 */ /* 0x001e180000001000 */
[-C--:B------:R-:W-:Y:S01]  /*0280*/  @!P1 IADD3 R7, PT, PT, R7, -R8.reuse, RZ ;  /* 0x8000000807079210 */ /* 0x080fe20007ffe0ff */
[----:B------:R-:W-:Y:S01]  /*0290*/  @!P1 VIADD R4, R4, 0x1 ;  /* 0x0000000104049836 */ /* 0x000fe20000000000 */
[----:B------:R-:W-:Y:S02]  /*02a0*/  ISETP.NE.AND P1, PT, R5, RZ, PT ;  /* 0x000000ff0500720c */ /* 0x000fe40003f25270 */
[----:B------:R-:W-:Y:S02]  /*02b0*/  ISETP.GE.U32.AND P0, PT, R7, R8, PT ;  /* 0x000000080700720c */ /* 0x000fe40003f06070 */
[----:B------:R-:W-:Y:S01]  /*02c0*/  LOP3.LUT R7, R0, R5, RZ, 0x3c, !PT ;  /* 0x0000000500077212 */ /* 0x000fe200078e3cff */
[----:B0-----:R-:W-:-:S03]  /*02d0*/  VIADD R8, R10, 0xffffffe ;  /* 0x0ffffffe0a087836 */ /* 0x001fc60000000000 */
[----:B------:R-:W-:Y:S01]  /*02e0*/  ISETP.GE.AND P2, PT, R7, RZ, PT ;  /* 0x000000ff0700720c */ /* 0x000fe20003f46270 */
[----:B------:R0:W2:Y:S06]  /*02f0*/  F2I.FTZ.U32.TRUNC.NTZ R9, R8 ;  /* 0x0000000800097305 */ /* 0x0000ac000021f000 */
[----:B------:R-:W-:Y:S01]  /*0300*/  @P0 IADD3 R4, PT, PT, R4, 0x1, RZ ;  /* 0x0000000104040810 */ /* 0x000fe20007ffe0ff */
[----:B0-----:R-:W-:-:S05]  /*0310*/  IMAD.MOV.U32 R8, RZ, RZ, RZ ;  /* 0x000000ffff087224 */ /* 0x001fca00078e00ff */
[----:B------:R-:W-:Y:S01]  /*0320*/  @!P2 IMAD.MOV R4, RZ, RZ, -R4 ;  /* 0x000000ffff04a224 */ /* 0x000fe200078e0a04 */
[----:B------:R-:W-:Y:S01]  /*0330*/  @!P1 LOP3.LUT R4, RZ, R5, RZ, 0x33, !PT ;  /* 0x00000005ff049212 */ /* 0x000fe200078e33ff */
[----:B--2---:R-:W-:-:S03]  /*0340*/  IMAD.MOV R11, RZ, RZ, -R9 ;  /* 0x000000ffff0b7224 */ /* 0x004fc600078e0a09 */
[----:B------:R-:W-:-:S05]  /*0350*/  IADD3 R7, PT, PT, -R4, RZ, RZ ;  /* 0x000000ff04077210 */ /* 0x000fca0007ffe1ff */
[----:B------:R-:W-:Y:S02]  /*0360*/  IMAD R7, R5, R7, R0 ;  /* 0x0000000705077224 */ /* 0x000fe400078e0200 */
[----:B------:R-:W-:Y:S01]  /*0370*/  IMAD R5, R11, R6, RZ ;  /* 0x000000060b057224 */ /* 0x000fe200078e02ff */
[----:B------:R-:W-:Y:S02]  /*0380*/  IABS R11, R2 ;  /* 0x00000002000b7213 */ /* 0x000fe40000000000 */
[----:B------:R-:W-:Y:S01]  /*0390*/  IABS R10, R7 ;  /* 0x00000007000a7213 */ /* 0x000fe20000000000 */
[----:B------:R-:W-:Y:S01]  /*03a0*/  IMAD.HI.U32 R8, R9, R5, R8 ;  /* 0x0000000509087227 */ /* 0x000fe200078e0008 */
[----:B------:R-:W-:Y:S02]  /*03b0*/  IABS R5, R3 ;  /* 0x0000000300057213 */ /* 0x000fe40000000000 */
[----:B------:R-:W-:Y:S01]  /*03c0*/  MOV R9, R10 ;  /* 0x0000000a00097202 */ /* 0x000fe20000000f00 */
[----:B------:R-:W-:Y:S01]  /*03d0*/  IMAD.MOV R11, RZ, RZ, -R11 ;  /* 0x000000ffff0b7224 */ /* 0x000fe200078e0a0b */
[----:B------:R-:W0:Y:S03]  /*03e0*/  I2F.RP R10, R5 ;  /* 0x00000005000a7306 */ /* 0x000e260000209400 */
        /* <DEDUP_REMOVED lines=8> */
[----:B------:R-:W-:Y:S02]  /*0470*/  LOP3.LUT R6, R7, R2, RZ, 0x3c, !PT ;  /* 0x0000000207067212 */ /* 0x000fe400078e3cff */
[----:B0-----:R-:W-:Y:S02]  /*0480*/  IADD3 R9, PT, PT, R10, 0xffffffe, RZ ;  /* 0x0ffffffe0a097810 */ /* 0x001fe40007ffe0ff */
[----:B------:R-:W-:-:S04]  /*0490*/  ISETP.GE.AND P2, PT, R6, RZ, PT ;  /* 0x000000ff0600720c */ /* 0x000fc80003f46270 */
[----:B------:R-:W0:Y:S03]  /*04a0*/  F2I.FTZ.U32.TRUNC.NTZ R9, R9 ;  /* 0x0000000900097305 */ /* 0x000e26000021f000 */
[----:B------:R-:W-:-:S05]  /*04b0*/  @P0 IADD3 R8, PT, PT, R8, 0x1, RZ ;  /* 0x0000000108080810 */ /* 0x000fca0007ffe0ff */
[----:B------:R-:W-:-:S05]  /*04c0*/  IMAD.MOV.U32 R6, RZ, RZ, R8 ;  /* 0x000000ffff067224 */ /* 0x000fca00078e0008 */
[----:B------:R-:W-:Y:S02]  /*04d0*/  @!P2 IADD3 R6, PT, PT, -R6, RZ, RZ ;  /* 0x000000ff0606a210 */ /* 0x000fe40007ffe1ff */
[----:B------:R-:W-:Y:S01]  /*04e0*/  @!P1 LOP3.LUT R6, RZ, R2, RZ, 0x33, !PT ;  /* 0x00000002ff069212 */ /* 0x000fe200078e33ff */
[----:B0-----:R-:W-:-:S03]  /*04f0*/  IMAD.MOV R12, RZ, RZ, -R9 ;  /* 0x000000ffff0c7224 */ /* 0x001fc600078e0a09 */
[C---:B------:R-:W-:Y:S02]  /*0500*/  IADD3 R8, PT, PT, -R6.reuse, RZ, RZ ;  /* 0x000000ff06087210 */ /* 0x040fe40007ffe1ff */
[----:B------:R-:W-:-:S03]  /*0510*/  ISETP.GE.AND P0, PT, R6, UR7, PT ;  /* 0x0000000706007c0c */ /* 0x000fc6000bf06270 */
[----:B------:R-:W-:Y:S01]  /*0520*/  IMAD R10, R2, R8, R7 ;  /* 0x00000008020a7224 */ /* 0x000fe200078e0207 */
[----:B------:R-:W-:Y:S01]  /*0530*/  ISETP.LT.OR P0, PT, R4, UR6, !P0 ;  /* 0x0000000604007c0c */ /* 0x000fe2000c701670 */
[----:B------:R-:W-:Y:S02]  /*0540*/  IMAD R7, R12, R5, RZ ;  /* 0x000000050c077224 */ /* 0x000fe400078e02ff */
[----:B------:R-:W-:Y:S01]  /*0550*/  IMAD.MOV.U32 R8, RZ, RZ, RZ ;  /* 0x000000ffff087224 */ /* 0x000fe200078e00ff */
[----:B------:R-:W-:Y:S02]  /*0560*/  IABS R2, R10 ;  /* 0x0000000a00027213 */ /* 0x000fe40000000000 */
[----:B------:R-:W-:Y:S01]  /*0570*/  ISETP.GE.OR P0, PT, R4, UR4, P0 ;  /* 0x0000000404007c0c */ /* 0x000fe20008706670 */
[----:B------:R-:W-:Y:S01]  /*0580*/  IMAD.HI.U32 R8, R9, R7, R8 ;  /* 0x0000000709087227 */ /* 0x000fe200078e0008 */
[----:B---3--:R-:W-:-:S05]  /*0590*/  UIADD3 UR4, UPT, UPT, UR9, UR10, URZ ;  /* 0x0000000a09047290 */ /* 0x008fca000fffe0ff */
[----:B------:R-:W-:-:S05]  /*05a0*/  IMAD.HI.U32 R8, R8, R2, RZ ;  /* 0x0000000208087227 */ /* 0x000fca00078e00ff */
[----:B------:R-:W-:-:S05]  /*05b0*/  IADD3 R7, PT, PT, -R8, RZ, RZ ;  /* 0x000000ff08077210 */ /* 0x000fca0007ffe1ff */
[C---:B------:R-:W-:Y:S02]  /*05c0*/  IMAD R2, R5.reuse, R7, R2 ;  /* 0x0000000705027224 */ /* 0x040fe400078e0202 */
[----:B------:R-:W0:Y:S03]  /*05d0*/  @!P0 LDC R7, c[0x0][0x394] ;  /* 0x0000e500ff078b82 */ /* 0x000e260000000800 */
[----:B------:R-:W-:-:S13]  /*05e0*/  ISETP.GT.U32.AND P1, PT, R5, R2, PT ;  /* 0x000000020500720c */ /* 0x000fda0003f24070 */
[----:B------:R-:W-:Y:S01]  /*05f0*/  @!P1 IMAD.IADD R2, R2, 0x1, -R5 ;  /* 0x0000000102029824 */ /* 0x000fe200078e0a05 */
[----:B------:R-:W-:Y:S02]  /*0600*/  @!P1 IADD3 R8, PT, PT, R8, 0x1, RZ ;  /* 0x0000000108089810 */ /* 0x000fe40007ffe0ff */
[----:B------:R-:W-:Y:S02]  /*0610*/  ISETP.NE.AND P1, PT, R3, RZ, PT ;  /* 0x000000ff0300720c */ /* 0x000fe40003f25270 */
[----:B------:R-:W-:Y:S02]  /*0620*/  ISETP.GE.U32.AND P2, PT, R2, R5, PT ;  /* 0x000000050200720c */ /* 0x000fe40003f46070 */
[----:B------:R-:W-:Y:S01]  /*0630*/  LOP3.LUT R2, R10, R3, RZ, 0x3c, !PT ;  /* 0x000000030a027212 */ /* 0x000fe200078e3cff */
[----:B0-----:R-:W-:-:S03]  /*0640*/  @!P0 VIADD R5, R7, UR7 ;  /* 0x0000000707058c36 */ /* 0x001fc60008000000 */
[----:B------:R-:W-:Y:S02]  /*0650*/  ISETP.GE.AND P3, PT, R2, RZ, PT ;  /* 0x000000ff0200720c */ /* 0x000fe40003f66270 */
[----:B------:R-:W-:-:S05]  /*0660*/  ISETP.LT.AND P0, PT, R6, R5, !P0 ;  /* 0x000000050600720c */ /* 0x000fca0004701270 */
[----:B------:R-:W-:-:S05]  /*0670*/  @P2 VIADD R8, R8, 0x1 ;  /* 0x0000000108082836 */ /* 0x000fca0000000000 */
[----:B------:R-:W-:-:S04]  /*0680*/  MOV R9, R8 ;  /* 0x0000000800097202 */ /* 0x000fc80000000f00 */
[----:B------:R-:W-:Y:S02]  /*0690*/  @!P3 IADD3 R9, PT, PT, -R9, RZ, RZ ;  /* 0x000000ff0909b210 */ /* 0x000fe40007ffe1ff */
[----:B------:R-:W-:-:S04]  /*06a0*/  @!P1 LOP3.LUT R9, RZ, R3, RZ, 0x33, !PT ;  /* 0x00000003ff099212 */ /* 0x000fc800078e33ff */
[----:B-1----:R-:W-:Y:S01]  /*06b0*/  ISETP.LT.OR P0, PT, R9, UR8, !P0 ;  /* 0x0000000809007c0c */ /* 0x002fe2000c701670 */
[----:B------:R-:W-:-:S04]  /*06c0*/  IMAD.MOV R8, RZ, RZ, -R9 ;  /* 0x000000ffff087224 */ /* 0x000fc800078e0a09 */
[----:B------:R-:W-:-:S08]  /*06d0*/  IMAD R8, R3, R8, R10 ;  /* 0x0000000803087224 */ /* 0x000fd000078e020a */
[----:B------:R-:W0:Y:S02]  /*06e0*/  @!P0 LDC R2, c[0x0][0x398] ;  /* 0x0000e600ff028b82 */ /* 0x000e240000000800 */
[----:B0-----:R-:W-:-:S04]  /*06f0*/  @!P0 IADD3 R2, PT, PT, R2, UR8, RZ ;  /* 0x0000000802028c10 */ /* 0x001fc8000fffe0ff */
[----:B------:R-:W-:-:S04]  /*0700*/  ISETP.LT.AND P0, PT, R9, R2, !P0 ;  /* 0x000000020900720c */ /* 0x000fc80004701270 */
[----:B------:R-:W-:-:S04]  /*0710*/  ISETP.LT.OR P0, PT, R8, UR9, !P0 ;  /* 0x0000000908007c0c */ /* 0x000fc8000c701670 */
[----:B------:R-:W-:Y:S01]  /*0720*/  ISETP.GE.OR P0, PT, R8, UR4, P0 ;  /* 0x0000000408007c0c */ /* 0x000fe20008706670 */
[----:B------:R-:W0:-:S12]  /*0730*/  LDCU.64 UR4, c[0x0][0x358] ;  /* 0x00006b00ff0477ac */ /* 0x000e180008000a00 */
[----:B------:R-:W-:Y:S05]  /*0740*/  @P0 BRA `(.L_x_48) ;  /* 0x0000000000400947 */ /* 0x000fea0003800000 */
[----:B------:R-:W1:Y:S01]  /*0750*/  LDCU UR11, c[0x0][0x394] ;  /* 0x00007280ff0b77ac */ /* 0x000e620008000800 */
[----:B------:R-:W2:Y:S01]  /*0760*/  LDC.64 R2, c[0x0][0x388] ;  /* 0x0000e200ff027b82 */ /* 0x000ea20000000a00 */
[----:B------:R-:W-:Y:S01]  /*0770*/  IADD3 R5, PT, PT, R6, -UR7, RZ ;  /* 0x8000000706057c10 */ /* 0x000fe2000fffe0ff */
[----:B------:R-:W-:Y:S01]  /*0780*/  VIADD R4, R4, -UR6 ;  /* 0x8000000604047c36 */ /* 0x000fe20008000000 */
[----:B------:R-:W3:Y:S01]  /*0790*/  LDCU UR12, c[0x0][0x398] ;  /* 0x00007300ff0c77ac */ /* 0x000ee20008000800 */
[----:B------:R-:W-:Y:S02]  /*07a0*/  VIADD R6, R9, -UR8 ;  /* 0x8000000809067c36 */ /* 0x000fe40008000000 */
[----:B-1----:R-:W-:Y:S01]  /*07b0*/  IMAD R5, R4, UR11, R5 ;  /* 0x0000000b04057c24 */ /* 0x002fe2000f8e0205 */
[----:B------:R-:W-:-:S03]  /*07c0*/  IADD3 R4, PT, PT, R8, -UR9, RZ ;  /* 0x8000000908047c10 */ /* 0x000fc6000fffe0ff */
[----:B---3--:R-:W-:-:S04]  /*07d0*/  IMAD R5, R5, UR12, R6 ;  /* 0x0000000c05057c24 */ /* 0x008fc8000f8e0206 */
[----:B------:R-:W-:-:S04]  /*07e0*/  IMAD R5, R5, UR10, R4 ;  /* 0x0000000a05057c24 */ /* 0x000fc8000f8e0204 */
[----:B--2---:R-:W-:Y:S02]  /*07f0*/  IMAD.WIDE R2, R5, 0x4, R2 ;  /* 0x0000000405027825 */ /* 0x004fe400078e0202 */
[----:B------:R-:W1:Y:S04]  /*0800*/  LDC.64 R4, c[0x0][0x380] ;  /* 0x0000e000ff047b82 */ /* 0x000e680000000a00 */
[----:B0-----:R-:W2:Y:S01]  /*0810*/  LDG.E R3, desc[UR4][R2.64] ;  /* 0x0000000402037981 */ /* 0x001ea2000c1e1900 */
[----:B-1----:R-:W-:-:S05]  /*0820*/  IMAD.WIDE R4, R0, 0x4, R4 ;  /* 0x0000000400047825 */ /* 0x002fca00078e0204 */
[----:B--2---:R-:W-:Y:S01]  /*0830*/  STG.E desc[UR4][R4.64], R3 ;  /* 0x0000000304007986 */ /* 0x004fe2000c101904 */
[----:B------:R-:W-:Y:S05]  /*0840*/  EXIT ;  /* 0x000000000000794d */ /* 0x000fea0003800000 */
.L_x_48:
[----:B------:R-:W1:Y:S02]  /*0850*/  LDC.64 R2, c[0x0][0x380] ;  /* 0x0000e000ff027b82 */ /* 0x000e640000000a00 */
[----:B-1----:R-:W-:-:S05]  /*0860*/  IMAD.WIDE R2, R0, 0x4, R2 ;  /* 0x0000000400027825 */ /* 0x002fca00078e0202 */
[----:B0-----:R-:W-:Y:S01]  /*0870*/  STG.E desc[UR4][R2.64], RZ ;  /* 0x000000ff02007986 */ /* 0x001fe2000c101904 */
[----:B------:R-:W-:Y:S05]  /*0880*/  EXIT ;  /* 0x000000000000794d */ /* 0x000fea0003800000 */
.L_x_49:
        /* <DEDUP_REMOVED lines=15> */
.L_x_255:


//--------------------- .text._Z12oneHotKernelPfPKfii --------------------------
	.section	.text._Z12oneHotKernelPfPKfii,"ax",@progbits
	.align	128
        .global         _Z12oneHotKernelPfPKfii
        .type           _Z12oneHotKernelPfPKfii,@function
        .size           _Z12oneHotKernelPfPKfii,(.L_x_256 - _Z12oneHotKernelPfPKfii)
        .other          _Z12oneHotKernelPfPKfii,@"STO_CUDA_ENTRY STV_DEFAULT"
_Z12oneHotKernelPfPKfii:
.text._Z12oneHotKernelPfPKfii:
        /* <DEDUP_REMOVED lines=8> */
[----:B------:R-:W0:Y:S01]  /*0080*/  LDC.64 R2, c[0x0][0x388] ;  /* 0x0000e200ff027b82 */ /* 0x000e220000000a00 */
[----:B------:R-:W1:Y:S01]  /*0090*/  LDCU.64 UR4, c[0x0][0x358] ;  /* 0x00006b00ff0477ac */ /* 0x000e620008000a00 */
[----:B------:R-:W2:Y:S01]  /*00a0*/  LDCU UR6, c[0x0][0x394] ;  /* 0x00007280ff0677ac */ /* 0x000ea20008000800 */
[----:B0-----:R-:W-:-:S06]  /*00b0*/  IMAD.WIDE R2, R5, 0x4, R2 ;  /* 0x0000000405027825 */ /* 0x001fcc00078e0202 */
[----:B-1----:R-:W3:Y:S02]  /*00c0*/  LDG.E R2, desc[UR4][R2.64] ;  /* 0x0000000402027981 */ /* 0x002ee4000c1e1900 */
[----:B---3--:R-:W2:Y:S02]  /*00d0*/  F2I.TRUNC.NTZ R0, R2 ;  /* 0x0000000200007305 */ /* 0x008ea4000020f100 */
[----:B--2---:R-:W-:-:S04]  /*00e0*/  ISETP.GE.AND P0, PT, R0, UR6, PT ;  /* 0x0000000600007c0c */ /* 0x004fc8000bf06270 */
[----:B------:R-:W-:-:S13]  /*00f0*/  ISETP.LT.OR P0, PT, R0, RZ, P0 ;  /* 0x000000ff0000720c */ /* 0x000fda0000701670 */
[----:B------:R-:W-:Y:S05]  /*0100*/  @P0 EXIT ;  /* 0x000000000000094d */ /* 0x000fea0003800000 */
[----:B------:R-:W0:Y:S01]  /*0110*/  LDC.64 R2, c[0x0][0x380] ;  /* 0x0000e000ff027b82 */ /* 0x000e220000000a00 */
[----:B------:R-:W-:Y:S02]  /*0120*/  IMAD R5, R5, UR6, R0 ;  /* 0x0000000605057c24 */ /* 0x000fe4000f8e0200 */
[----:B------:R-:W-:Y:S02]  /*0130*/  HFMA2 R7, -RZ, RZ, 1.875, 0 ;  /* 0x3f800000ff077431 */ /* 0x000fe400000001ff */
[----:B0-----:R-:W-:-:S05]  /*0140*/  IMAD.WIDE R2, R5, 0x4, R2 ;  /* 0x0000000405027825 */ /* 0x001fca00078e0202 */
[----:B------:R-:W-:Y:S01]  /*0150*/  STG.E desc[UR4][R2.64], R7 ;  /* 0x0000000702007986 */ /* 0x000fe2000c101904 */
[----:B------:R-:W-:Y:S05]  /*0160*/  EXIT ;  /* 0x000000000000794d */ /* 0x000fea0003800000 */
.L_x_50:
        /* <DEDUP_REMOVED lines=9> */
.L_x_256:


//--------------------- .text._Z14sliceDimKernelPfPKfiiiiii --------------------------
	.section	.text._Z14sliceDimKernelPfPKfiiiiii,"ax",@progbits
	.align	128
        .global         _Z14sliceDimKernelPfPKfiiiiii
        .type           _Z14sliceDimKernelPfPKfiiiiii,@function
        .size           _Z14sliceDimKernelPfPKfiiiiii,(.L_x_257 - _Z14sliceDimKernelPfPKfiiiiii)
        .other          _Z14sliceDimKernelPfPKfiiiiii,@"STO_CUDA_ENTRY STV_DEFAULT"
_Z14sliceDimKernelPfPKfiiiiii:
.text._Z14sliceDimKernelPfPKfiiiiii:
[----:B------:R-:W-:Y:S01]  /*0000*/  LDC R1, c[0x0][0x37c] ;  /* 0x0000df00ff017b82 */ /* 0x000fe20000000800 */
[----:B------:R-:W0:Y:S07]  /*0010*/  S2R R5, SR_TID.X ;  /* 0x0000000000057919 */ /* 0x000e2e0000002100 */
[----:B------:R-:W1:Y:S01]  /*0020*/  LDC.64 R2, c[0x0][0x398] ;  /* 0x0000e600ff027b82 */ /* 0x000e620000000a00 */
[----:B------:R-:W2:Y:S07]  /*0030*/  LDCU UR6, c[0x0][0x3a4] ;  /* 0x00007480ff0677ac */ /* 0x000eae0008000800 */
[----:B------:R-:W0:Y:S08]  /*0040*/  S2UR UR4, SR_CTAID.X ;  /* 0x00000000000479c3 */ /* 0x000e300000002500 */
[----:B------:R-:W0:Y:S01]  /*0050*/  LDC R0, c[0x0][0x360] ;  /* 0x0000d800ff007b82 */ /* 0x000e220000000800 */
[----:B-1----:R-:W-:-:S02]  /*0060*/  IMAD R2, R3, R2, RZ ;  /* 0x0000000203027224 */ /* 0x002fc400078e02ff */
[----:B0-----:R-:W-:Y:S02]  /*0070*/  IMAD R0, R0, UR4, R5 ;  /* 0x0000000400007c24 */ /* 0x001fe4000f8e0205 */
[----:B--2---:R-:W-:-:S05]  /*0080*/  IMAD R5, R2, UR6, RZ ;  /* 0x0000000602057c24 */ /* 0x004fca000f8e02ff */
[----:B------:R-:W-:-:S13]  /*0090*/  ISETP.GE.AND P0, PT, R0, R5, PT ;  /* 0x000000050000720c */ /* 0x000fda0003f06270 */
[----:B------:R-:W-:Y:S05]  /*00a0*/  @P0 EXIT ;  /* 0x000000000000094d */ /* 0x000fea0003800000 */
[----:B------:R-:W-:Y:S01]  /*00b0*/  IMAD R5, R3, UR6, RZ ;  /* 0x0000000603057c24 */ /* 0x000fe2000f8e02ff */
[----:B------:R-:W-:Y:S01]  /*00c0*/  IABS R13, R3 ;  /* 0x00000003000d7213 */ /* 0x000fe20000000000 */
[----:B------:R-:W0:Y:S03]  /*00d0*/  LDCU UR7, c[0x0][0x3a0] ;  /* 0x00007400ff0777ac */ /* 0x000e260008000800 */
[-C--:B------:R-:W-:Y:S01]  /*00e0*/  IABS R9, R5.reuse ;  /* 0x0000000500097213 */ /* 0x080fe20000000000 */
[----:B------:R-:W1:Y:S01]  /*00f0*/  LDCU.64 UR4, c[0x0][0x358] ;  /* 0x00006b00ff0477ac */ /* 0x000e620008000a00 */
[----:B------:R-:W-:Y:S02]  /*0100*/  IABS R8, R5 ;  /* 0x0000000500087213 */ /* 0x000fe40000000000 */
[----:B------:R-:W2:Y:S08]  /*0110*/  I2F.RP R2, R9 ;  /* 0x0000000900027306 */ /* 0x000eb00000209400 */
[----:B--2---:R-:W2:Y:S02]  /*0120*/  MUFU.RCP R2, R2 ;  /* 0x0000000200027308 */ /* 0x004ea40000001000 */
[----:B--2---:R-:W-:-:S06]  /*0130*/  IADD3 R6, PT, PT, R2, 0xffffffe, RZ ;  /* 0x0ffffffe02067810 */ /* 0x004fcc0007ffe0ff */
[----:B------:R2:W3:Y:S02]  /*0140*/  F2I.FTZ.U32.TRUNC.NTZ R7, R6 ;  /* 0x0000000600077305 */ /* 0x0004e4000021f000 */
[----:B--2---:R-:W-:Y:S02]  /*0150*/  HFMA2 R6, -RZ, RZ, 0, 0 ;  /* 0x00000000ff067431 */ /* 0x004fe400000001ff */
[----:B---3--:R-:W-:-:S04]  /*0160*/  IMAD.MOV R4, RZ, RZ, -R7 ;  /* 0x000000ffff047224 */ /* 0x008fc800078e0a07 */
[----:B------:R-:W-:Y:S01]  /*0170*/  IMAD R11, R4, R9, RZ ;  /* 0x00000009040b7224 */ /* 0x000fe200078e02ff */
[----:B------:R-:W-:-:S03]  /*0180*/  IABS R4, R0 ;  /* 0x0000000000047213 */ /* 0x000fc60000000000 */
[----:B------:R-:W-:-:S04]  /*0190*/  IMAD.HI.U32 R7, R7, R11, R6 ;  /* 0x0000000b07077227 */ /* 0x000fc800078e0006 */
[----:B------:R-:W-:Y:S02]  /*01a0*/  IMAD.MOV R11, RZ, RZ, -R8 ;  /* 0x000000ffff0b7224 */ /* 0x000fe400078e0a08 */
[----:B------:R-:W-:Y:S01]  /*01b0*/  IMAD.HI.U32 R2, R7, R4, RZ ;  /* 0x0000000407027227 */ /* 0x000fe200078e00ff */
[----:B------:R-:W2:Y:S03]  /*01c0*/  I2F.RP R8, R13 ;  /* 0x0000000d00087306 */ /* 0x000ea60000209400 */
[----:B------:R-:W-:-:S05]  /*01d0*/  IMAD R4, R2, R11, R4 ;  /* 0x0000000b02047224 */ /* 0x000fca00078e0204 */
[----:B------:R-:W-:Y:S01]  /*01e0*/  ISETP.GT.U32.AND P2, PT, R9, R4, PT ;  /* 0x000000040900720c */ /* 0x000fe20003f44070 */
[----:B--2---:R-:W2:-:S12]  /*01f0*/  MUFU.RCP R8, R8 ;  /* 0x0000000800087308 */ /* 0x004e980000001000 */
[-C--:B------:R-:W-:Y:S02]  /*0200*/  @!P2 IADD3 R4, PT, PT, R4, -R9.reuse, RZ ;  /* 0x800000090404a210 */ /* 0x080fe40007ffe0ff */
[----:B------:R-:W-:Y:S02]  /*0210*/  @!P2 IADD3 R2, PT, PT, R2, 0x1, RZ ;  /* 0x000000010202a810 */ /* 0x000fe40007ffe0ff */
[----:B------:R-:W-:Y:S02]  /*0220*/  ISETP.GE.U32.AND P0, PT, R4, R9, PT ;  /* 0x000000090400720c */ /* 0x000fe40003f06070 */
[----:B------:R-:W-:Y:S02]  /*0230*/  LOP3.LUT R4, R0, R5, RZ, 0x3c, !PT ;  /* 0x0000000500047212 */ /* 0x000fe400078e3cff */
[----:B------:R-:W-:Y:S02]  /*0240*/  ISETP.NE.AND P2, PT, R5, RZ, PT ;  /* 0x000000ff0500720c */ /* 0x000fe40003f45270 */
[----:B------:R-:W-:Y:S01]  /*0250*/  ISETP.GE.AND P1, PT, R4, RZ, PT ;  /* 0x000000ff0400720c */ /* 0x000fe20003f26270 */
[----:B--2---:R-:W-:-:S04]  /*0260*/  VIADD R6, R8, 0xffffffe ;  /* 0x0ffffffe08067836 */ /* 0x004fc80000000000 */
[----:B------:R2:W3:Y:S02]  /*0270*/  F2I.FTZ.U32.TRUNC.NTZ R7, R6 ;  /* 0x0000000600077305 */ /* 0x0004e4000021f000 */
[----:B------:R-:W-:-:S06]  /*0280*/  @P0 VIADD R2, R2, 0x1 ;  /* 0x0000000102020836 */ /* 0x000fcc0000000000 */
[----:B------:R-:W-:Y:S01]  /*0290*/  @!P1 IADD3 R2, PT, PT, -R2, RZ, RZ ;  /* 0x000000ff02029210 */ /* 0x000fe20007ffe1ff */
[----:B--2---:R-:W-:Y:S01]  /*02a0*/  IMAD.MOV.U32 R6, RZ, RZ, RZ ;  /* 0x000000ffff067224 */ /* 0x004fe200078e00ff */
[----:B------:R-:W-:-:S04]  /*02b0*/  @!P2 LOP3.LUT R2, RZ, R5, RZ, 0x33, !PT ;  /* 0x00000005ff02a212 */ /* 0x000fc800078e33ff */
[----:B------:R-:W-:Y:S01]  /*02c0*/  IADD3 R4, PT, PT, -R2, RZ, RZ ;  /* 0x000000ff02047210 */ /* 0x000fe20007ffe1ff */
[----:B---3--:R-:W-:-:S04]  /*02d0*/  IMAD.MOV R8, RZ, RZ, -R7 ;  /* 0x000000ffff087224 */ /* 0x008fc800078e0a07 */
[----:B------:R-:W-:Y:S02]  /*02e0*/  IMAD R10, R5, R4, R0 ;  /* 0x00000004050a7224 */ /* 0x000fe400078e0200 */
[----:B------:R-:W-:-:S03]  /*02f0*/  IMAD R5, R8, R13, RZ ;  /* 0x0000000d08057224 */ /* 0x000fc600078e02ff */
[----:B------:R-:W-:Y:S01]  /*0300*/  IABS R0, R10 ;  /* 0x0000000a00007213 */ /* 0x000fe20000000000 */
[----:B------:R-:W-:Y:S02]  /*0310*/  IMAD.HI.U32 R6, R7, R5, R6 ;  /* 0x0000000507067227 */ /* 0x000fe400078e0006 */
[----:B------:R-:W0:Y:S04]  /*0320*/  LDC R7, c[0x0][0x390] ;  /* 0x0000e400ff077b82 */ /* 0x000e280000000800 */
[----:B------:R-:W-:-:S05]  /*0330*/  IMAD.HI.U32 R6, R6, R0, RZ ;  /* 0x0000000006067227 */ /* 0x000fca00078e00ff */
[----:B------:R-:W-:-:S05]  /*0340*/  IADD3 R4, PT, PT, -R6, RZ, RZ ;  /* 0x000000ff06047210 */ /* 0x000fca0007ffe1ff */
[C---:B------:R-:W-:Y:S02]  /*0350*/  IMAD R0, R13.reuse, R4, R0 ;  /* 0x000000040d007224 */ /* 0x040fe400078e0200 */
[----:B------:R-:W2:Y:S03]  /*0360*/  LDC.64 R4, c[0x0][0x388] ;  /* 0x0000e200ff047b82 */ /* 0x000ea60000000a00 */
[----:B------:R-:W-:-:S13]  /*0370*/  ISETP.GT.U32.AND P2, PT, R13, R0, PT ;  /* 0x000000000d00720c */ /* 0x000fda0003f44070 */
[----:B------:R-:W-:Y:S01]  /*0380*/  @!P2 IMAD.IADD R0, R0, 0x1, -R13 ;  /* 0x000000010000a824 */ /* 0x000fe200078e0a0d */
[----:B------:R-:W-:Y:S02]  /*0390*/  @!P2 IADD3 R6, PT, PT, R6, 0x1, RZ ;  /* 0x000000010606a810 */ /* 0x000fe40007ffe0ff */
[----:B------:R-:W-:Y:S02]  /*03a0*/  ISETP.NE.AND P2, PT, R3, RZ, PT ;  /* 0x000000ff0300720c */ /* 0x000fe40003f45270 */
[----:B------:R-:W-:Y:S02]  /*03b0*/  ISETP.GE.U32.AND P0, PT, R0, R13, PT ;  /* 0x0000000d0000720c */ /* 0x000fe40003f06070 */
[----:B------:R-:W-:-:S04]  /*03c0*/  LOP3.LUT R0, R10, R3, RZ, 0x3c, !PT ;  /* 0x000000030a007212 */ /* 0x000fc800078e3cff */
[----:B------:R-:W-:Y:S01]  /*03d0*/  ISETP.GE.AND P1, PT, R0, RZ, PT ;  /* 0x000000ff0000720c */ /* 0x000fe20003f26270 */
[----:B0-----:R-:W-:-:S06]  /*03e0*/  IMAD R0, R2, UR7, R7 ;  /* 0x0000000702007c24 */ /* 0x001fcc000f8e0207 */
[----:B------:R-:W-:-:S05]  /*03f0*/  @P0 VIADD R6, R6, 0x1 ;  /* 0x0000000106060836 */ /* 0x000fca0000000000 */
[----:B------:R-:W-:-:S05]  /*0400*/  MOV R9, R6 ;  /* 0x0000000600097202 */ /* 0x000fca0000000f00 */
[----:B------:R-:W-:Y:S01]  /*0410*/  @!P1 IMAD.MOV R9, RZ, RZ, -R9 ;  /* 0x000000ffff099224 */ /* 0x000fe200078e0a09 */
[----:B------:R-:W-:-:S04]  /*0420*/  @!P2 LOP3.LUT R9, RZ, R3, RZ, 0x33, !PT ;  /* 0x00000003ff09a212 */ /* 0x000fc800078e33ff */
[C---:B------:R-:W-:Y:S02]  /*0430*/  IADD3 R8, PT, PT, -R9.reuse, RZ, RZ ;  /* 0x000000ff09087210 */ /* 0x040fe40007ffe1ff */
[----:B------:R-:W-:-:S03]  /*0440*/  IADD3 R6, PT, PT, R9, R0, RZ ;  /* 0x0000000009067210 */ /* 0x000fc60007ffe0ff */
[----:B------:R-:W-:-:S04]  /*0450*/  IMAD R0, R3, R8, R10 ;  /* 0x0000000803007224 */ /* 0x000fc800078e020a */
[----:B------:R-:W-:-:S04]  /*0460*/  IMAD R7, R6, R3, R0 ;  /* 0x0000000306077224 */ /* 0x000fc800078e0200 */
[----:B--2---:R-:W-:Y:S02]  /*0470*/  IMAD.WIDE R4, R7, 0x4, R4 ;  /* 0x0000000407047825 */ /* 0x004fe400078e0204 */
[----:B------:R-:W0:Y:S04]  /*0480*/  LDC.64 R6, c[0x0][0x380] ;  /* 0x0000e000ff067b82 */ /* 0x000e280000000a00 */
[----:B-1----:R-:W2:Y:S01]  /*0490*/  LDG.E R5, desc[UR4][R4.64] ;  /* 0x0000000404057981 */ /* 0x002ea2000c1e1900 */
[----:B------:R-:W-:-:S04]  /*04a0*/  IMAD R2, R2, UR6, R9 ;  /* 0x0000000602027c24 */ /* 0x000fc8000f8e0209 */
[----:B------:R-:W-:-:S04]  /*04b0*/  IMAD R3, R2, R3, R0 ;  /* 0x0000000302037224 */ /* 0x000fc800078e0200 */
[----:B0-----:R-:W-:-:S05]  /*04c0*/  IMAD.WIDE R2, R3, 0x4, R6 ;  /* 0x0000000403027825 */ /* 0x001fca00078e0206 */
[----:B--2---:R-:W-:Y:S01]  /*04d0*/  STG.E desc[UR4][R2.64], R5 ;  /* 0x0000000502007986 */ /* 0x004fe2000c101904 */
[----:B------:R-:W-:Y:S05]  /*04e0*/  EXIT ;  /* 0x000000000000794d */ /* 0x000fea0003800000 */
.L_x_51:
        /* <DEDUP_REMOVED lines=9> */
.L_x_257:


//--------------------- .text._Z13uniformKernelPfiffj --------------------------
	.section	.text._Z13uniformKernelPfiffj,"ax",@progbits
	.align	128
        .global         _Z13uniformKernelPfiffj
        .type           _Z13uniformKernelPfiffj,@function
        .size           _Z13uniformKernelPfiffj,(.L_x_258 - _Z13uniformKernelPfiffj)
        .other          _Z13uniformKernelPfiffj,@"STO_CUDA_ENTRY STV_DEFAULT"
_Z13uniformKernelPfiffj:
.text._Z13uniformKernelPfiffj:
        /* <DEDUP_REMOVED lines=8> */
[----:B------:R-:W0:Y:S01]  /*0080*/  LDCU.64 UR6, c[0x0][0x390] ;  /* 0x00007200ff0677ac */ /* 0x000e220008000a00 */
[----:B------:R-:W1:Y:S01]  /*0090*/  LDC R9, c[0x0][0x38c] ;  /* 0x0000e300ff097b82 */ /* 0x000e620000000800 */
[----:B------:R-:W2:Y:S01]  /*00a0*/  LDCU.64 UR4, c[0x0][0x358] ;  /* 0x00006b00ff0477ac */ /* 0x000ea20008000a00 */
[----:B0-----:R-:W-:-:S05]  /*00b0*/  VIADD R0, R5, UR7 ;  /* 0x0000000705007c36 */ /* 0x001fca0008000000 */
[----:B------:R-:W-:-:S04]  /*00c0*/  SHF.R.U32.HI R3, RZ, 0x3, R0 ;  /* 0x00000003ff037819 */ /* 0x000fc80000011600 */
[----:B------:R-:W-:Y:S02]  /*00d0*/  LOP3.LUT R0, R3, R0, RZ, 0x3c, !PT ;  /* 0x0000000003007212 */ /* 0x000fe400078e3cff */
[----:B------:R-:W0:Y:S03]  /*00e0*/  LDC.64 R2, c[0x0][0x380] ;  /* 0x0000e000ff027b82 */ /* 0x000e260000000a00 */
[----:B------:R-:W-:-:S05]  /*00f0*/  IMAD.SHL.U32 R7, R0, 0x80, RZ ;  /* 0x0000008000077824 */ /* 0x000fca00078e00ff */
[----:B------:R-:W-:-:S04]  /*0100*/  LOP3.LUT R7, R7, R0, RZ, 0x3c, !PT ;  /* 0x0000000007077212 */ /* 0x000fc800078e3cff */
[----:B------:R-:W-:-:S04]  /*0110*/  SHF.R.U32.HI R0, RZ, 0x5, R7 ;  /* 0x00000005ff007819 */ /* 0x000fc80000011607 */
[----:B------:R-:W-:Y:S01]  /*0120*/  LOP3.LUT R0, R0, R7, RZ, 0x3c, !PT ;  /* 0x0000000700007212 */ /* 0x000fe200078e3cff */
[----:B-1----:R-:W-:-:S03]  /*0130*/  FADD R7, -R9, UR6 ;  /* 0x0000000609077e21 */ /* 0x002fc60008000100 */
[----:B------:R-:W-:Y:S01]  /*0140*/  I2FP.F32.U32 R0, R0 ;  /* 0x0000000000007245 */ /* 0x000fe20000201000 */
[----:B0-----:R-:W-:-:S04]  /*0150*/  IMAD.WIDE R2, R5, 0x4, R2 ;  /* 0x0000000405027825 */ /* 0x001fc800078e0202 */
[----:B------:R-:W-:-:S04]  /*0160*/  FMUL R0, R0, 2.3283064365386962891e-10 ;  /* 0x2f80000000007820 */ /* 0x000fc80000400000 */
[----:B------:R-:W-:-:S05]  /*0170*/  FFMA R7, R0, R7, R9 ;  /* 0x0000000700077223 */ /* 0x000fca0000000009 */
[----:B--2---:R-:W-:Y:S01]  /*0180*/  STG.E desc[UR4][R2.64], R7 ;  /* 0x0000000702007986 */ /* 0x004fe2000c101904 */
[----:B------:R-:W-:Y:S05]  /*0190*/  EXIT ;  /* 0x000000000000794d */ /* 0x000fea0003800000 */
.L_x_52:
        /* <DEDUP_REMOVED lines=14> */
.L_x_258:


//--------------------- .text._Z18sumMultiDimsKernelPfPKfPiS2_Pbiii --------------------------
	.section	.text._Z18sumMultiDimsKernelPfPKfPiS2_Pbiii,"ax",@progbits
	.align	128
        .global         _Z18sumMultiDimsKernelPfPKfPiS2_Pbiii
        .type           _Z18sumMultiDimsKernelPfPKfPiS2_Pbiii,@function
        .size           _Z18sumMultiDimsKernelPfPKfPiS2_Pbiii,(.L_x_259 - _Z18sumMultiDimsKernelPfPKfPiS2_Pbiii)
        .other          _Z18sumMultiDimsKernelPfPKfPiS2_Pbiii,@"STO_CUDA_ENTRY STV_DEFAULT"
_Z18sumMultiDimsKernelPfPKfPiS2_Pbiii:
.text._Z18sumMultiDimsKernelPfPKfPiS2_Pbiii:
        /* <DEDUP_REMOVED lines=13> */
[----:B------:R-:W-:Y:S01]  /*00d0*/  UISETP.GE.U32.AND UP0, UPT, UR4, 0x8, UPT ;  /* 0x000000080400788c */ /* 0x000fe2000bf06070 */
[----:B------:R-:W-:Y:S01]  /*00e0*/  IMAD.MOV.U32 R17, RZ, RZ, RZ ;  /* 0x000000ffff117224 */ /* 0x000fe200078e00ff */
[----:B------:R-:W-:Y:S01]  /*00f0*/  CS2R R10, SRZ ;  /* 0x00000000000a7805 */ /* 0x000fe2000001ff00 */
[----:B------:R-:W-:Y:S01]  /*0100*/  IMAD.MOV.U32 R16, RZ, RZ, R0 ;  /* 0x000000ffff107224 */ /* 0x000fe200078e0000 */
[----:B------:R-:W-:-:S05]  /*0110*/  ULOP3.LUT UR12, UR4, 0x7, URZ, 0xc0, !UPT ;  /* 0x00000007040c7892 */ /* 0x000fca000f8ec0ff */
[----:B------:R-:W-:Y:S07]  /*0120*/  BRA.U !UP0, `(.L_x_54) ;  /* 0x0000001908f07547 */ /* 0x000fee000b800000 */
[----:B------:R-:W0:Y:S01]  /*0130*/  LDCU.64 UR8, c[0x0][0x390] ;  /* 0x00007200ff0877ac */ /* 0x000e220008000a00 */
[----:B------:R-:W1:Y:S01]  /*0140*/  LDC.64 R2, c[0x0][0x398] ;  /* 0x0000e600ff027b82 */ /* 0x000e620000000a00 */
[----:B------:R-:W-:Y:S01]  /*0150*/  IMAD.MOV.U32 R17, RZ, RZ, RZ ;  /* 0x000000ffff117224 */ /* 0x000fe200078e00ff */
[----:B------:R-:W-:Y:S01]  /*0160*/  MOV R16, R0 ;  /* 0x0000000000107202 */ /* 0x000fe20000000f00 */
[----:B------:R-:W2:Y:S01]  /*0170*/  LDCU.64 UR10, c[0x0][0x3a0] ;  /* 0x00007400ff0a77ac */ /* 0x000ea20008000a00 */
[----:B------:R-:W-:-:S06]  /*0180*/  ULOP3.LUT UR4, UR4, 0x7ffffff8, URZ, 0xc0, !UPT ;  /* 0x7ffffff804047892 */ /* 0x000fcc000f8ec0ff */
[----:B------:R-:W-:Y:S01]  /*0190*/  IMAD.U32 R11, RZ, RZ, UR4 ;  /* 0x00000004ff0b7e24 */ /* 0x000fe2000f8e00ff */
[----:B0-----:R-:W-:Y:S02]  /*01a0*/  UIADD3 UR7, UP0, UPT, UR8, 0x10, URZ ;  /* 0x0000001008077890 */ /* 0x001fe4000ff1e0ff */
[----:B--2---:R-:W-:Y:S02]  /*01b0*/  UIADD3 UR5, UP1, UPT, UR10, 0x3, URZ ;  /* 0x000000030a057890 */ /* 0x004fe4000ff3e0ff */
[----:B------:R-:W-:Y:S02]  /*01c0*/  UIADD3.X UR8, UPT, UPT, URZ, UR9, URZ, UP0, !UPT ;  /* 0x00000009ff087290 */ /* 0x000fe400087fe4ff */
[----:B------:R-:W-:Y:S01]  /*01d0*/  IMAD.U32 R6, RZ, RZ, UR7 ;  /* 0x00000007ff067e24 */ /* 0x000fe2000f8e00ff */
[----:B------:R-:W-:Y:S01]  /*01e0*/  UIADD3.X UR6, UPT, UPT, URZ, UR11, URZ, UP1, !UPT ;  /* 0x0000000bff067290 */ /* 0x000fe20008ffe4ff */
[----:B------:R-:W-:Y:S01]  /*01f0*/  IMAD.U32 R4, RZ, RZ, UR5 ;  /* 0x00000005ff047e24 */ /* 0x000fe2000f8e00ff */
[----:B------:R-:W-:Y:S01]  /*0200*/  UIADD3 UR9, UPT, UPT, -UR4, URZ, URZ ;  /* 0x000000ff04097290 */ /* 0x000fe2000fffe1ff */
[----:B------:R-:W-:-:S03]  /*0210*/  MOV R7, UR8 ;  /* 0x0000000800077c02 */ /* 0x000fc60008000f00 */
[----:B------:R-:W-:-:S08]  /*0220*/  IMAD.U32 R5, RZ, RZ, UR6 ;  /* 0x00000006ff057e24 */ /* 0x000fd0000f8e00ff */
.L_x_62:
[----:B------:R-:W2:Y:S04]  /*0230*/  LDG.E.U8 R18, desc[UR14][R4.64+-0x3] ;  /* 0xfffffd0e04127981 */ /* 0x000ea8000c1e1100 */
[----:B------:R-:W3:Y:S04]  /*0240*/  LDG.E R25, desc[UR14][R6.64+-0x10] ;  /* 0xfffff00e06197981 */ /* 0x000ee8000c1e1900 */
[----:B------:R0:W5:Y:S04]  /*0250*/  LDG.E.U8 R9, desc[UR14][R4.64+-0x2] ;  /* 0xfffffe0e04097981 */ /* 0x000168000c1e1100 */
[----:B------:R0:W5:Y:S04]  /*0260*/  LDG.E R8, desc[UR14][R6.64+-0xc] ;  /* 0xfffff40e06087981 */ /* 0x000168000c1e1900 */
[----:B------:R0:W5:Y:S04]  /*0270*/  LDG.E R12, desc[UR14][R6.64+-0x8] ;  /* 0xfffff80e060c7981 */ /* 0x000168000c1e1900 */
[----:B------:R0:W5:Y:S04]  /*0280*/  LDG.E R13, desc[UR14][R6.64+-0x4] ;  /* 0xfffffc0e060d7981 */ /* 0x000168000c1e1900 */
[----:B------:R0:W5:Y:S04]  /*0290*/  LDG.E R14, desc[UR14][R6.64] ;  /* 0x0000000e060e7981 */ /* 0x000168000c1e1900 */
[----:B------:R0:W5:Y:S01]  /*02a0*/  LDG.E R15, desc[UR14][R6.64+0x4] ;  /* 0x0000040e060f7981 */ /* 0x000162000c1e1900 */
[----:B--2---:R-:W-:-:S02]  /*02b0*/  ISETP.NE.AND P0, PT, R18, RZ, PT ;  /* 0x000000ff1200720c */ /* 0x004fc40003f05270 */
[----:B---3--:R-:W-:-:S11]  /*02c0*/  IABS R22, R25 ;  /* 0x0000001900167213 */ /* 0x008fd60000000000 */
[----:B0-----:R-:W-:Y:S05]  /*02d0*/  @P0 BRA `(.L_x_55) ;  /* 0x0000000000700947 */ /* 0x001fea0003800000 */
[----:B-1----:R-:W-:-:S06]  /*02e0*/  IMAD.WIDE R18, R17, 0x4, R2 ;  /* 0x0000000411127825 */ /* 0x002fcc00078e0202 */
[----:B------:R0:W2:Y:S01]  /*02f0*/  LDG.E R19, desc[UR14][R18.64] ;  /* 0x0000000e12137981 */ /* 0x0000a2000c1e1900 */
[----:B------:R-:W-:Y:S01]  /*0300*/  IABS R23, R25 ;  /* 0x0000001900177213 */ /* 0x000fe20000000000 */
[----:B------:R-:W-:-:S03]  /*0310*/  VIADD R17, R17, 0x1 ;  /* 0x0000000111117836 */ /* 0x000fc60000000000 */
[----:B------:R-:W1:Y:S01]  /*0320*/  I2F.RP R24, R23 ;  /* 0x0000001700187306 */ /* 0x000e620000209400 */
[----:B0-----:R-:W-:-:S07]  /*0330*/  IABS R18, R16 ;  /* 0x0000001000127213 */ /* 0x001fce0000000000 */
[----:B-1----:R-:W0:Y:S02]  /*0340*/  MUFU.RCP R24, R24 ;  /* 0x0000001800187308 */ /* 0x002e240000001000 */
[----:B0-----:R-:W-:-:S06]  /*0350*/  VIADD R20, R24, 0xffffffe ;  /* 0x0ffffffe18147836 */ /* 0x001fcc0000000000 */
[----:B------:R0:W1:Y:S02]  /*0360*/  F2I.FTZ.U32.TRUNC.NTZ R21, R20 ;  /* 0x0000001400157305 */ /* 0x000064000021f000 */
[----:B0-----:R-:W-:Y:S02]  /*0370*/  HFMA2 R20, -RZ, RZ, 0, 0 ;  /* 0x00000000ff147431 */ /* 0x001fe400000001ff */
[----:B-1----:R-:W-:-:S04]  /*0380*/  IMAD.MOV R26, RZ, RZ, -R21 ;  /* 0x000000ffff1a7224 */ /* 0x002fc800078e0a15 */
[----:B------:R-:W-:Y:S01]  /*0390*/  IMAD R27, R26, R23, RZ ;  /* 0x000000171a1b7224 */ /* 0x000fe200078e02ff */
[----:B------:R-:W-:-:S03]  /*03a0*/  IABS R26, R25 ;  /* 0x00000019001a7213 */ /* 0x000fc60000000000 */
[----:B------:R-:W-:-:S04]  /*03b0*/  IMAD.HI.U32 R21, R21, R27, R20 ;  /* 0x0000001b15157227 */ /* 0x000fc800078e0014 */
[----:B------:R-:W-:Y:S02]  /*03c0*/  IMAD.MOV R24, RZ, RZ, -R26 ;  /* 0x000000ffff187224 */ /* 0x000fe400078e0a1a */
[----:B------:R-:W-:-:S04]  /*03d0*/  IMAD.HI.U32 R21, R21, R18, RZ ;  /* 0x0000001215157227 */ /* 0x000fc800078e00ff */
[----:B------:R-:W-:-:S05]  /*03e0*/  IMAD R18, R21, R24, R18 ;  /* 0x0000001815127224 */ /* 0x000fca00078e0212 */
[----:B------:R-:W-:-:S13]  /*03f0*/  ISETP.GT.U32.AND P1, PT, R23, R18, PT ;  /* 0x000000121700720c */ /* 0x000fda0003f24070 */
[----:B------:R-:W-:Y:S02]  /*0400*/  @!P1 IMAD.IADD R18, R18, 0x1, -R23 ;  /* 0x0000000112129824 */ /* 0x000fe400078e0a17 */
[----:B------:R-:W-:Y:S01]  /*0410*/  @!P1 VIADD R21, R21, 0x1 ;  /* 0x0000000115159836 */ /* 0x000fe20000000000 */
[----:B------:R-:W-:Y:S02]  /*0420*/  ISETP.NE.AND P1, PT, R25, RZ, PT ;  /* 0x000000ff1900720c */ /* 0x000fe40003f25270 */
[----:B------:R-:W-:Y:S02]  /*0430*/  ISETP.GE.U32.AND P0, PT, R18, R23, PT ;  /* 0x000000171200720c */ /* 0x000fe40003f06070 */
[----:B------:R-:W-:-:S04]  /*0440*/  LOP3.LUT R18, R16, R25, RZ, 0x3c, !PT ;  /* 0x0000001910127212 */ /* 0x000fc800078e3cff */
[----:B------:R-:W-:-:S07]  /*0450*/  ISETP.GE.AND P2, PT, R18, RZ, PT ;  /* 0x000000ff1200720c */ /* 0x000fce0003f46270 */
[----:B------:R-:W-:-:S06]  /*0460*/  @P0 IADD3 R21, PT, PT, R21, 0x1, RZ ;  /* 0x0000000115150810 */ /* 0x000fcc0007ffe0ff */
[----:B------:R-:W-:Y:S01]  /*0470*/  @!P2 IMAD.MOV R21, RZ, RZ, -R21 ;  /* 0x000000ffff15a224 */ /* 0x000fe200078e0a15 */
[----:B------:R-:W-:-:S05]  /*0480*/  @!P1 LOP3.LUT R21, RZ, R25, RZ, 0x33, !PT ;  /* 0x00000019ff159212 */ /* 0x000fca00078e33ff */
[----:B--2---:R-:W-:-:S07]  /*0490*/  IMAD R10, R19, R21, R10 ;  /* 0x00000015130a7224 */ /* 0x004fce00078e020a */
.L_x_55:
[----:B------:R-:W0:Y:S01]  /*04a0*/  I2F.RP R21, R22 ;  /* 0x0000001600157306 */ /* 0x000e220000209400 */
[----:B-----5:R-:W-:Y:S02]  /*04b0*/  IABS R20, R8 ;  /* 0x0000000800147213 */ /* 0x020fe40000000000 */
[----:B------:R-:W-:Y:S02]  /*04c0*/  ISETP.GE.AND P1, PT, R16, RZ, PT ;  /* 0x000000ff1000720c */ /* 0x000fe40003f26270 */
[----:B------:R-:W-:Y:S02]  /*04d0*/  ISETP.NE.AND P2, PT, R25, RZ, PT ;  /* 0x000000ff1900720c */ /* 0x000fe40003f45270 */
[----:B------:R-:W-:Y:S01]  /*04e0*/  IABS R27, R12 ;  /* 0x0000000c001b7213 */ /* 0x000fe20000000000 */
[----:B0-----:R-:W0:Y:S02]  /*04f0*/  MUFU.RCP R21, R21 ;  /* 0x0000001500157308 */ /* 0x001e240000001000 */
[----:B0-----:R-:W-:-:S06]  /*0500*/  VIADD R18, R21, 0xffffffe ;  /* 0x0ffffffe15127836 */ /* 0x001fcc0000000000 */
[----:B------:R-:W0:Y:S08]  /*0510*/  I2F.RP R21, R20 ;  /* 0x0000001400157306 */ /* 0x000e300000209400 */
[----:B------:R2:W3:Y:S08]  /*0520*/  F2I.FTZ.U32.TRUNC.NTZ R19, R18 ;  /* 0x0000001200137305 */ /* 0x0004f0000021f000 */
[----:B0-----:R-:W0:Y:S01]  /*0530*/  MUFU.RCP R21, R21 ;  /* 0x0000001500157308 */ /* 0x001e220000001000 */
[----:B--2---:R-:W-:Y:S01]  /*0540*/  IMAD.MOV.U32 R18, RZ, RZ, RZ ;  /* 0x000000ffff127224 */ /* 0x004fe200078e00ff */
[----:B---3--:R-:W-:-:S05]  /*0550*/  IADD3 R23, PT, PT, RZ, -R19, RZ ;  /* 0x80000013ff177210 */ /* 0x008fca0007ffe0ff */
[----:B------:R-:W-:-:S04]  /*0560*/  IMAD R23, R23, R22, RZ ;  /* 0x0000001617177224 */ /* 0x000fc800078e02ff */
[----:B------:R-:W-:Y:S01]  /*0570*/  IMAD.HI.U32 R23, R19, R23, R18 ;  /* 0x0000001713177227 */ /* 0x000fe200078e0012 */
[----:B------:R-:W-:Y:S02]  /*0580*/  IABS R18, R16 ;  /* 0x0000001000127213 */ /* 0x000fe40000000000 */
[----:B------:R-:W-:Y:S01]  /*0590*/  IABS R19, R25 ;  /* 0x0000001900137213 */ /* 0x000fe20000000000 */
[----:B------:R-:W2:Y:S02]  /*05a0*/  I2F.RP R16, R27 ;  /* 0x0000001b00107306 */ /* 0x000ea40000209400 */
[----:B------:R-:W-:-:S04]  /*05b0*/  IMAD.HI.U32 R23, R23, R18, RZ ;  /* 0x0000001217177227 */ /* 0x000fc800078e00ff */
[----:B------:R-:W-:-:S04]  /*05c0*/  IMAD.MOV R19, RZ, RZ, -R19 ;  /* 0x000000ffff137224 */ /* 0x000fc800078e0a13 */
[----:B------:R-:W-:Y:S02]  /*05d0*/  IMAD R23, R23, R19, R18 ;  /* 0x0000001317177224 */ /* 0x000fe400078e0212 */
[----:B0-----:R-:W-:-:S03]  /*05e0*/  VIADD R18, R21, 0xffffffe ;  /* 0x0ffffffe15127836 */ /* 0x001fc60000000000 */
[----:B------:R-:W-:Y:S01]  /*05f0*/  ISETP.GT.U32.AND P0, PT, R22, R23, PT ;  /* 0x000000171600720c */ /* 0x000fe20003f04070 */
[----:B------:R0:W3:Y:S08]  /*0600*/  F2I.FTZ.U32.TRUNC.NTZ R19, R18 ;  /* 0x0000001200137305 */ /* 0x0000f0000021f000 */
[----:B--2---:R-:W2:Y:S01]  /*0610*/  MUFU.RCP R16, R16 ;  /* 0x0000001000107308 */ /* 0x004ea20000001000 */
[----:B0-----:R-:W-:-:S03]  /*0620*/  MOV R18, RZ ;  /* 0x000000ff00127202 */ /* 0x001fc60000000f00 */
[----:B------:R-:W-:Y:S01]  /*0630*/  @!P0 IADD3 R23, PT, PT, R23, -R22, RZ ;  /* 0x8000001617178210 */ /* 0x000fe20007ffe0ff */
[----:B---3--:R-:W-:-:S03]  /*0640*/  IMAD.MOV R21, RZ, RZ, -R19 ;  /* 0x000000ffff157224 */ /* 0x008fc600078e0a13 */
[----:B------:R-:W-:Y:S01]  /*0650*/  ISETP.GT.U32.AND P0, PT, R22, R23, PT ;  /* 0x000000171600720c */ /* 0x000fe20003f04070 */
[----:B------:R-:W-:-:S04]  /*0660*/  IMAD R21, R21, R20, RZ ;  /* 0x0000001415157224 */ /* 0x000fc800078e02ff */
[----:B------:R-:W-:Y:S01]  /*0670*/  IMAD.HI.U32 R21, R19, R21, R18 ;  /* 0x0000001513157227 */ /* 0x000fe200078e0012 */
[----:B------:R-:W-:-:S07]  /*0680*/  IABS R19, R8 ;  /* 0x0000000800137213 */ /* 0x000fce0000000000 */
[----:B------:R-:W-:Y:S02]  /*0690*/  @!P0 IMAD.IADD R23, R23, 0x1, -R22 ;  /* 0x0000000117178824 */ /* 0x000fe400078e0a16 */
[----:B------:R-:W-:Y:S02]  /*06a0*/  IMAD.MOV R19, RZ, RZ, -R19 ;  /* 0x000000ffff137224 */ /* 0x000fe400078e0a13 */
[----:B------:R-:W-:Y:S01]  /*06b0*/  @!P1 IMAD.MOV R23, RZ, RZ, -R23 ;  /* 0x000000ffff179224 */ /* 0x000fe200078e0a17 */
[----:B------:R-:W-:Y:S02]  /*06c0*/  @!P2 LOP3.LUT R23, RZ, R25, RZ, 0x33, !PT ;  /* 0x00000019ff17a212 */ /* 0x000fe400078e33ff */
[----:B------:R-:W-:Y:S02]  /*06d0*/  ISETP.NE.AND P2, PT, R8, RZ, PT ;  /* 0x000000ff0800720c */ /* 0x000fe40003f45270 */
[----:B------:R-:W-:Y:S02]  /*06e0*/  IABS R18, R23 ;  /* 0x0000001700127213 */ /* 0x000fe40000000000 */
[----:B------:R-:W-:-:S03]  /*06f0*/  ISETP.GE.AND P1, PT, R23, RZ, PT ;  /* 0x000000ff1700720c */ /* 0x000fc60003f26270 */
[----:B------:R-:W-:-:S04]  /*0700*/  IMAD.HI.U32 R21, R21, R18, RZ ;  /* 0x0000001215157227 */ /* 0x000fc800078e00ff */
[----:B------:R-:W-:Y:S02]  /*0710*/  IMAD R21, R21, R19, R18 ;  /* 0x0000001315157224 */ /* 0x000fe400078e0212 */
[----:B--2---:R-:W-:-:S03]  /*0720*/  VIADD R18, R16, 0xffffffe ;  /* 0x0ffffffe10127836 */ /* 0x004fc60000000000 */
[----:B------:R-:W-:Y:S01]  /*0730*/  ISETP.GT.U32.AND P0, PT, R20, R21, PT ;  /* 0x000000151400720c */ /* 0x000fe20003f04070 */
[----:B------:R0:W2:Y:S02]  /*0740*/  F2I.FTZ.U32.TRUNC.NTZ R19, R18 ;  /* 0x0000001200137305 */ /* 0x0000a4000021f000 */
[----:B0-----:R-:W-:-:S10]  /*0750*/  IMAD.MOV.U32 R18, RZ, RZ, RZ ;  /* 0x000000ffff127224 */ /* 0x001fd400078e00ff */
[----:B------:R-:W-:Y:S01]  /*0760*/  @!P0 IMAD.IADD R21, R21, 0x1, -R20 ;  /* 0x0000000115158824 */ /* 0x000fe200078e0a14 */
[----:B--2---:R-:W-:-:S04]  /*0770*/  IADD3 R16, PT, PT, RZ, -R19, RZ ;  /* 0x80000013ff107210 */ /* 0x004fc80007ffe0ff */
[----:B------:R-:W-:Y:S01]  /*0780*/  ISETP.GT.U32.AND P0, PT, R20, R21, PT ;  /* 0x000000151400720c */ /* 0x000fe20003f04070 */
[----:B------:R-:W-:-:S04]  /*0790*/  IMAD R25, R16, R27, RZ ;  /* 0x0000001b10197224 */ /* 0x000fc800078e02ff */
[----:B------:R-:W-:Y:S01]  /*07a0*/  IMAD.HI.U32 R25, R19, R25, R18 ;  /* 0x0000001913197227 */ /* 0x000fe200078e0012 */
[----:B------:R-:W-:-:S04]  /*07b0*/  IABS R18, R12 ;  /* 0x0000000c00127213 */ /* 0x000fc80000000000 */
[----:B------:R-:W-:-:S03]  /*07c0*/  IADD3 R18, PT, PT, RZ, -R18, RZ ;  /* 0x80000012ff127210 */ /* 0x000fc60007ffe0ff */
[----:B------:R-:W-:Y:S01]  /*07d0*/  @!P0 IMAD.IADD R21, R21, 0x1, -R20 ;  /* 0x0000000115158824 */ /* 0x000fe200078e0a14 */
[----:B------:R-:W-:-:S03]  /*07e0*/  IABS R20, R13 ;  /* 0x0000000d00147213 */ /* 0x000fc60000000000 */
[----:B------:R-:W-:Y:S01]  /*07f0*/  @!P1 IMAD.MOV R21, RZ, RZ, -R21 ;  /* 0x000000ffff159224 */ /* 0x000fe200078e0a15 */
[----:B------:R-:W-:Y:S01]  /*0800*/  @!P2 LOP3.LUT R21, RZ, R8, RZ, 0x33, !PT ;  /* 0x00000008ff15a212 */ /* 0x000fe200078e33ff */
[----:B------:R-:W0:Y:S01]  /*0810*/  I2F.RP R19, R20 ;  /* 0x0000001400137306 */ /* 0x000e220000209400 */
[----:B------:R-:W-:Y:S02]  /*0820*/  ISETP.NE.AND P2, PT, R9, RZ, PT ;  /* 0x000000ff0900720c */ /* 0x000fe40003f45270 */
[----:B------:R-:W-:Y:S02]  /*0830*/  IABS R16, R21 ;  /* 0x0000001500107213 */ /* 0x000fe40000000000 */
[----:B------:R-:W-:-:S03]  /*0840*/  ISETP.NE.AND P1, PT, R12, RZ, PT ;  /* 0x000000ff0c00720c */ /* 0x000fc60003f25270 */
[----:B------:R-:W-:-:S04]  /*0850*/  IMAD.HI.U32 R25, R25, R16, RZ ;  /* 0x0000001019197227 */ /* 0x000fc800078e00ff */
[----:B------:R-:W-:Y:S01]  /*0860*/  IMAD R16, R25, R18, R16 ;  /* 0x0000001219107224 */ /* 0x000fe200078e0210 */
[----:B0-----:R-:W0:Y:S04]  /*0870*/  MUFU.RCP R19, R19 ;  /* 0x0000001300137308 */ /* 0x001e280000001000 */
[----:B------:R-:W-:-:S13]  /*0880*/  ISETP.GT.U32.AND P0, PT, R27, R16, PT ;  /* 0x000000101b00720c */ /* 0x000fda0003f04070 */
[----:B------:R-:W-:Y:S01]  /*0890*/  @!P0 IMAD.IADD R16, R16, 0x1, -R27 ;  /* 0x0000000110108824 */ /* 0x000fe200078e0a1b */
[----:B------:R-:W-:Y:S01]  /*08a0*/  ISETP.GE.AND P0, PT, R21, RZ, PT ;  /* 0x000000ff1500720c */ /* 0x000fe20003f06270 */
[----:B0-----:R-:W-:-:S03]  /*08b0*/  VIADD R18, R19, 0xffffffe ;  /* 0x0ffffffe13127836 */ /* 0x001fc60000000000 */
[----:B------:R-:W-:Y:S01]  /*08c0*/  ISETP.GT.U32.AND P3, PT, R27, R16, PT ;  /* 0x000000101b00720c */ /* 0x000fe20003f64070 */
[----:B------:R0:W2:-:S12]  /*08d0*/  F2I.FTZ.U32.TRUNC.NTZ R9, R18 ;  /* 0x0000001200097305 */ /* 0x000098000021f000 */
[----:B------:R-:W-:Y:S01]  /*08e0*/  @!P3 IMAD.IADD R16, R16, 0x1, -R27 ;  /* 0x000000011010b824 */ /* 0x000fe200078e0a1b */
[----:B0-----:R-:W-:Y:S06]  /*08f0*/  @P2 BRA `(.L_x_56) ;  /* 0x0000000000702947 */ /* 0x001fec0003800000 */
[----:B------:R-:W-:Y:S01]  /*0900*/  IABS R22, R8 ;  /* 0x0000000800167213 */ /* 0x000fe20000000000 */
[----:B------:R-:W-:-:S03]  /*0910*/  IMAD.MOV.U32 R18, RZ, RZ, RZ ;  /* 0x000000ffff127224 */ /* 0x000fc600078e00ff */
[----:B------:R-:W0:Y:S08]  /*0920*/  I2F.RP R25, R22 ;  /* 0x0000001600197306 */ /* 0x000e300000209400 */
[----:B0-----:R-:W0:Y:S02]  /*0930*/  MUFU.RCP R25, R25 ;  /* 0x0000001900197308 */ /* 0x001e240000001000 */
[----:B0-----:R-:W-:-:S06]  /*0940*/  IADD3 R26, PT, PT, R25, 0xffffffe, RZ ;  /* 0x0ffffffe191a7810 */ /* 0x001fcc0007ffe0ff */
[----:B------:R-:W0:Y:S02]  /*0950*/  F2I.FTZ.U32.TRUNC.NTZ R19, R26 ;  /* 0x0000001a00137305 */ /* 0x000e24000021f000 */
[----:B0-----:R-:W-:-:S04]  /*0960*/  IMAD.MOV R27, RZ, RZ, -R19 ;  /* 0x000000ffff1b7224 */ /* 0x001fc800078e0a13 */
[----:B------:R-:W-:-:S04]  /*0970*/  IMAD R27, R27, R22, RZ ;  /* 0x000000161b1b7224 */ /* 0x000fc800078e02ff */
[----:B------:R-:W-:-:S04]  /*0980*/  IMAD.HI.U32 R24, R19, R27, R18 ;  /* 0x0000001b13187227 */ /* 0x000fc800078e0012 */
[----:B-1----:R-:W-:-:S06]  /*0990*/  IMAD.WIDE R18, R17, 0x4, R2 ;  /* 0x0000000411127825 */ /* 0x002fcc00078e0202 */
[----:B------:R-:W3:Y:S01]  /*09a0*/  LDG.E R19, desc[UR14][R18.64] ;  /* 0x0000000e12137981 */ /* 0x000ee2000c1e1900 */
[----:B------:R-:W-:Y:S02]  /*09b0*/  IABS R25, R23 ;  /* 0x0000001700197213 */ /* 0x000fe40000000000 */
[-C--:B------:R-:W-:Y:S02]  /*09c0*/  IABS R27, R8.reuse ;  /* 0x00000008001b7213 */ /* 0x080fe40000000000 */
[----:B------:R-:W-:Y:S01]  /*09d0*/  LOP3.LUT R23, R23, R8, RZ, 0x3c, !PT ;  /* 0x0000000817177212 */ /* 0x000fe200078e3cff */
[----:B------:R-:W-:Y:S01]  /*09e0*/  IMAD.HI.U32 R24, R24, R25, RZ ;  /* 0x0000001918187227 */ /* 0x000fe200078e00ff */
[----:B------:R-:W-:Y:S02]  /*09f0*/  IADD3 R17, PT, PT, R17, 0x1, RZ ;  /* 0x0000000111117810 */ /* 0x000fe40007ffe0ff */
[----:B------:R-:W-:Y:S01]  /*0a00*/  ISETP.GE.AND P4, PT, R23, RZ, PT ;  /* 0x000000ff1700720c */ /* 0x000fe20003f86270 */
[----:B------:R-:W-:-:S04]  /*0a10*/  IMAD.MOV R26, RZ, RZ, -R27 ;  /* 0x000000ffff1a7224 */ /* 0x000fc800078e0a1b */
[----:B------:R-:W-:-:S05]  /*0a20*/  IMAD R25, R24, R26, R25 ;  /* 0x0000001a18197224 */ /* 0x000fca00078e0219 */
[----:B------:R-:W-:-:S13]  /*0a30*/  ISETP.GT.U32.AND P3, PT, R22, R25, PT ;  /* 0x000000191600720c */ /* 0x000fda0003f64070 */
[-C--:B------:R-:W-:Y:S01]  /*0a40*/  @!P3 IADD3 R25, PT, PT, R25, -R22.reuse, RZ ;  /* 0x800000161919b210 */ /* 0x080fe20007ffe0ff */
[----:B------:R-:W-:Y:S01]  /*0a50*/  @!P3 VIADD R24, R24, 0x1 ;  /* 0x000000011818b836 */ /* 0x000fe20000000000 */
[----:B------:R-:W-:Y:S02]  /*0a60*/  ISETP.NE.AND P3, PT, R8, RZ, PT ;  /* 0x000000ff0800720c */ /* 0x000fe40003f65270 */
[----:B------:R-:W-:-:S13]  /*0a70*/  ISETP.GE.U32.AND P2, PT, R25, R22, PT ;  /* 0x000000161900720c */ /* 0x000fda0003f46070 */
[----:B------:R-:W-:-:S04]  /*0a80*/  @P2 VIADD R24, R24, 0x1 ;  /* 0x0000000118182836 */ /* 0x000fc80000000000 */
[----:B------:R-:W-:Y:S01]  /*0a90*/  @!P4 IMAD.MOV R24, RZ, RZ, -R24 ;  /* 0x000000ffff18c224 */ /* 0x000fe200078e0a18 */
[----:B------:R-:W-:-:S05]  /*0aa0*/  @!P3 LOP3.LUT R24, RZ, R8, RZ, 0x33, !PT ;  /* 0x00000008ff18b212 */ /* 0x000fca00078e33ff */
[----:B---3--:R-:W-:-:S07]  /*0ab0*/  IMAD R10, R19, R24, R10 ;  /* 0x00000018130a7224 */ /* 0x008fce00078e020a */
.L_x_56:
[--C-:B--2---:R-:W-:Y:S01]  /*0ac0*/  IMAD.MOV R23, RZ, RZ, -R9.reuse ;  /* 0x000000ffff177224 */ /* 0x104fe200078e0a09 */
[----:B------:R-:W-:Y:S01]  /*0ad0*/  IABS R18, R14 ;  /* 0x0000000e00127213 */ /* 0x000fe20000000000 */
[----:B------:R-:W-:Y:S01]  /*0ae0*/  @!P0 IMAD.MOV R16, RZ, RZ, -R16 ;  /* 0x000000ffff108224 */ /* 0x000fe200078e0a10 */
[----:B------:R-:W-:Y:S01]  /*0af0*/  @!P1 LOP3.LUT R16, RZ, R12, RZ, 0x33, !PT ;  /* 0x0000000cff109212 */ /* 0x000fe200078e33ff */
[----:B------:R-:W-:Y:S01]  /*0b00*/  IMAD R22, R23, R20, RZ ;  /* 0x0000001417167224 */ /* 0x000fe200078e02ff */
[----:B------:R-:W0:Y:S01]  /*0b10*/  I2F.RP R19, R18 ;  /* 0x0000001200137306 */ /* 0x000e220000209400 */
[----:B------:R-:W-:Y:S01]  /*0b20*/  IMAD.MOV.U32 R8, RZ, RZ, RZ ;  /* 0x000000ffff087224 */ /* 0x000fe200078e00ff */
[----:B------:R-:W-:Y:S01]  /*0b30*/  IABS R23, R16 ;  /* 0x0000001000177213 */ /* 0x000fe20000000000 */
[----:B------:R-:W2:Y:S01]  /*0b40*/  LDG.E.U8 R26, desc[UR14][R4.64+-0x1] ;  /* 0xffffff0e041a7981 */ /* 0x000ea2000c1e1100 */
[----:B------:R-:W-:Y:S01]  /*0b50*/  IABS R24, R13 ;  /* 0x0000000d00187213 */ /* 0x000fe20000000000 */
[----:B------:R-:W-:Y:S01]  /*0b60*/  IMAD.HI.U32 R22, R9, R22, R8 ;  /* 0x0000001609167227 */ /* 0x000fe200078e0008 */
[----:B------:R-:W-:-:S02]  /*0b70*/  ISETP.GE.AND P1, PT, R16, RZ, PT ;  /* 0x000000ff1000720c */ /* 0x000fc40003f26270 */
[----:B------:R-:W-:Y:S01]  /*0b80*/  IADD3 R8, PT, PT, RZ, -R24, RZ ;  /* 0x80000018ff087210 */ /* 0x000fe20007ffe0ff */
[----:B------:R-:W-:Y:S01]  /*0b90*/  IMAD.MOV.U32 R9, RZ, RZ, R23 ;  /* 0x000000ffff097224 */ /* 0x000fe200078e0017 */
[----:B------:R-:W-:Y:S02]  /*0ba0*/  ISETP.NE.AND P2, PT, R13, RZ, PT ;  /* 0x000000ff0d00720c */ /* 0x000fe40003f45270 */
[----:B------:R-:W-:Y:S01]  /*0bb0*/  IABS R24, R15 ;  /* 0x0000000f00187213 */ /* 0x000fe20000000000 */
[----:B------:R-:W-:Y:S01]  /*0bc0*/  IMAD.HI.U32 R22, R22, R9, RZ ;  /* 0x0000000916167227 */ /* 0x000fe200078e00ff */
[----:B0-----:R-:W0:Y:S03]  /*0bd0*/  MUFU.RCP R19, R19 ;  /* 0x0000001300137308 */ /* 0x001e260000001000 */
[----:B------:R-:W-:-:S05]  /*0be0*/  IMAD R23, R22, R8, R9 ;  /* 0x0000000816177224 */ /* 0x000fca00078e0209 */
[----:B------:R-:W-:Y:S01]  /*0bf0*/  ISETP.GT.U32.AND P0, PT, R20, R23, PT ;  /* 0x000000171400720c */ /* 0x000fe20003f04070 */
[----:B0-----:R-:W-:-:S12]  /*0c00*/  VIADD R8, R19, 0xffffffe ;  /* 0x0ffffffe13087836 */ /* 0x001fd80000000000 */
[----:B------:R-:W-:Y:S01]  /*0c10*/  @!P0 IMAD.IADD R23, R23, 0x1, -R20 ;  /* 0x0000000117178824 */ /* 0x000fe200078e0a14 */
[----:B------:R0:W3:Y:S04]  /*0c20*/  F2I.FTZ.U32.TRUNC.NTZ R9, R8 ;  /* 0x0000000800097305 */ /* 0x0000e8000021f000 */
[----:B------:R-:W-:Y:S02]  /*0c30*/  ISETP.GT.U32.AND P0, PT, R20, R23, PT ;  /* 0x000000171400720c */ /* 0x000fe40003f04070 */
[----:B0-----:R-:W-:Y:S02]  /*0c40*/  MOV R8, RZ ;  /* 0x000000ff00087202 */ /* 0x001fe40000000f00 */
[----:B---3--:R-:W-:-:S09]  /*0c50*/  IADD3 R25, PT, PT, RZ, -R9, RZ ;  /* 0x80000009ff197210 */ /* 0x008fd20007ffe0ff */
[----:B------:R-:W-:Y:S01]  /*0c60*/  @!P0 IMAD.IADD R23, R23, 0x1, -R20 ;  /* 0x0000000117178824 */ /* 0x000fe200078e0a14 */
[----:B------:R-:W-:-:S03]  /*0c70*/  IABS R20, R15 ;  /* 0x0000000f00147213 */ /* 0x000fc60000000000 */
[----:B------:R-:W-:Y:S01]  /*0c80*/  IMAD.MOV.U32 R19, RZ, RZ, R23 ;  /* 0x000000ffff137224 */ /* 0x000fe200078e0017 */
[----:B------:R-:W0:Y:S01]  /*0c90*/  I2F.RP R22, R20 ;  /* 0x0000001400167306 */ /* 0x000e220000209400 */
[----:B------:R-:W-:Y:S02]  /*0ca0*/  IMAD R23, R25, R18, RZ ;  /* 0x0000001219177224 */ /* 0x000fe400078e02ff */
[----:B------:R-:W-:Y:S01]  /*0cb0*/  @!P1 IMAD.MOV R19, RZ, RZ, -R19 ;  /* 0x000000ffff139224 */ /* 0x000fe200078e0a13 */
[----:B------:R-:W-:Y:S01]  /*0cc0*/  @!P2 LOP3.LUT R19, RZ, R13, RZ, 0x33, !PT ;  /* 0x0000000dff13a212 */ /* 0x000fe200078e33ff */
[----:B------:R-:W-:Y:S01]  /*0cd0*/  IMAD.HI.U32 R23, R9, R23, R8 ;  /* 0x0000001709177227 */ /* 0x000fe200078e0008 */
[----:B------:R-:W-:Y:S02]  /*0ce0*/  IABS R9, R14 ;  /* 0x0000000e00097213 */ /* 0x000fe40000000000 */
[----:B------:R-:W-:Y:S02]  /*0cf0*/  IABS R8, R19 ;  /* 0x0000001300087213 */ /* 0x000fe40000000000 */
[----:B------:R-:W-:Y:S01]  /*0d00*/  ISETP.GE.AND P1, PT, R19, RZ, PT ;  /* 0x000000ff1300720c */ /* 0x000fe20003f26270 */
[----:B------:R-:W-:Y:S01]  /*0d10*/  IMAD.MOV R9, RZ, RZ, -R9 ;  /* 0x000000ffff097224 */ /* 0x000fe200078e0a09 */
[----:B------:R-:W-:Y:S01]  /*0d20*/  ISETP.NE.AND P2, PT, R14, RZ, PT ;  /* 0x000000ff0e00720c */ /* 0x000fe20003f45270 */
[----:B------:R-:W-:Y:S01]  /*0d30*/  IMAD.HI.U32 R23, R23, R8, RZ ;  /* 0x0000000817177227 */ /* 0x000fe200078e00ff */
[----:B0-----:R-:W0:Y:S03]  /*0d40*/  MUFU.RCP R22, R22 ;  /* 0x0000001600167308 */ /* 0x001e260000001000 */
[----:B------:R-:W-:-:S05]  /*0d50*/  IMAD R23, R23, R9, R8 ;  /* 0x0000000917177224 */ /* 0x000fca00078e0208 */
[----:B------:R-:W-:Y:S01]  /*0d60*/  ISETP.GT.U32.AND P0, PT, R18, R23, PT ;  /* 0x000000171200720c */ /* 0x000fe20003f04070 */
[----:B0-----:R-:W-:-:S12]  /*0d70*/  VIADD R8, R22, 0xffffffe ;  /* 0x0ffffffe16087836 */ /* 0x001fd80000000000 */
[----:B------:R-:W-:Y:S01]  /*0d80*/  @!P0 IMAD.IADD R23, R23, 0x1, -R18 ;  /* 0x0000000117178824 */ /* 0x000fe200078e0a12 */
[----:B------:R0:W3:Y:S04]  /*0d90*/  F2I.FTZ.U32.TRUNC.NTZ R9, R8 ;  /* 0x0000000800097305 */ /* 0x0000e8000021f000 */
[----:B------:R-:W-:Y:S01]  /*0da0*/  ISETP.GT.U32.AND P0, PT, R18, R23, PT ;  /* 0x000000171200720c */ /* 0x000fe20003f04070 */
[----:B0-----:R-:W-:-:S12]  /*0db0*/  HFMA2 R8, -RZ, RZ, 0, 0 ;  /* 0x00000000ff087431 */ /* 0x001fd800000001ff */
[----:B------:R-:W-:-:S05]  /*0dc0*/  @!P0 IADD3 R23, PT, PT, R23, -R18, RZ ;  /* 0x8000001217178210 */ /* 0x000fca0007ffe0ff */
[----:B------:R-:W-:Y:S02]  /*0dd0*/  IMAD.MOV.U32 R18, RZ, RZ, R23 ;  /* 0x000000ffff127224 */ /* 0x000fe400078e0017 */
[----:B---3--:R-:W-:Y:S02]  /*0de0*/  IMAD.MOV R23, RZ, RZ, -R9 ;  /* 0x000000ffff177224 */ /* 0x008fe400078e0a09 */
[----:B------:R-:W-:Y:S01]  /*0df0*/  @!P1 IMAD.MOV R18, RZ, RZ, -R18 ;  /* 0x000000ffff129224 */ /* 0x000fe200078e0a12 */
[----:B------:R-:W-:Y:S01]  /*0e00*/  @!P2 LOP3.LUT R18, RZ, R14, RZ, 0x33, !PT ;  /* 0x0000000eff12a212 */ /* 0x000fe200078e33ff */
[----:B------:R-:W-:-:S03]  /*0e10*/  IMAD R23, R23, R20, RZ ;  /* 0x0000001417177224 */ /* 0x000fc600078e02ff */
[----:B------:R-:W-:Y:S01]  /*0e20*/  IABS R22, R18 ;  /* 0x0000001200167213 */ /* 0x000fe20000000000 */
[----:B------:R-:W-:-:S04]  /*0e30*/  IMAD.HI.U32 R23, R9, R23, R8 ;  /* 0x0000001709177227 */ /* 0x000fc800078e0008 */
[----:B------:R-:W-:Y:S02]  /*0e40*/  IMAD.MOV.U32 R8, RZ, RZ, R22 ;  /* 0x000000ffff087224 */ /* 0x000fe400078e0016 */
[----:B------:R-:W-:Y:S01]  /*0e50*/  IMAD.MOV R9, RZ, RZ, -R24 ;  /* 0x000000ffff097224 */ /* 0x000fe200078e0a18 */
[----:B------:R-:W3:Y:S01]  /*0e60*/  LDG.E.U8 R22, desc[UR14][R4.64+0x2] ;  /* 0x0000020e04167981 */ /* 0x000ee2000c1e1100 */
[----:B------:R-:W-:-:S03]  /*0e70*/  IMAD.HI.U32 R23, R23, R8, RZ ;  /* 0x0000000817177227 */ /* 0x000fc600078e00ff */
[----:B------:R-:W4:Y:S01]  /*0e80*/  LDG.E.U8 R24, desc[UR14][R4.64+0x3] ;  /* 0x0000030e04187981 */ /* 0x000f22000c1e1100 */
[----:B------:R-:W-:-:S03]  /*0e90*/  IMAD R25, R23, R9, R8 ;  /* 0x0000000917197224 */ /* 0x000fc600078e0208 */
[----:B------:R-:W4:Y:S04]  /*0ea0*/  LDG.E.U8 R8, desc[UR14][R4.64] ;  /* 0x0000000e04087981 */ /* 0x000f28000c1e1100 */
[----:B------:R-:W4:Y:S01]  /*0eb0*/  LDG.E.U8 R9, desc[UR14][R4.64+0x1] ;  /* 0x0000010e04097981 */ /* 0x000f22000c1e1100 */
[----:B------:R-:W-:Y:S02]  /*0ec0*/  ISETP.GT.U32.AND P0, PT, R20, R25, PT ;  /* 0x000000191400720c */ /* 0x000fe40003f04070 */
[----:B------:R-:W-:Y:S01]  /*0ed0*/  ISETP.GE.AND P6, PT, R18, RZ, PT ;  /* 0x000000ff1200720c */ /* 0x000fe20003fc6270 */
[----:B------:R-:W-:Y:S01]  /*0ee0*/  UIADD3 UR9, UPT, UPT, UR9, 0x8, URZ ;  /* 0x0000000809097890 */ /* 0x000fe2000fffe0ff */
[----:B------:R0:W5:Y:S09]  /*0ef0*/  LDG.E R23, desc[UR14][R6.64+0x8] ;  /* 0x0000080e06177981 */ /* 0x000172000c1e1900 */
[----:B------:R-:W-:-:S05]  /*0f00*/  @!P0 IMAD.IADD R25, R25, 0x1, -R20 ;  /* 0x0000000119198824 */ /* 0x000fca00078e0a14 */
[----:B------:R-:W-:Y:S01]  /*0f10*/  ISETP.GT.U32.AND P2, PT, R20, R25, PT ;  /* 0x000000191400720c */ /* 0x000fe20003f44070 */
[----:B------:R-:W-:Y:S01]  /*0f20*/  UISETP.NE.AND UP0, UPT, UR9, URZ, UPT ;  /* 0x000000ff0900728c */ /* 0x000fe2000bf05270 */
[----:B------:R-:W-:-:S11]  /*0f30*/  ISETP.NE.AND P3, PT, R15, RZ, PT ;  /* 0x000000ff0f00720c */ /* 0x000fd60003f65270 */
[----:B------:R-:W-:Y:S02]  /*0f40*/  @!P2 IADD3 R25, PT, PT, R25, -R20, RZ ;  /* 0x800000141919a210 */ /* 0x000fe40007ffe0ff */
[----:B--2---:R-:W-:Y:S02]  /*0f50*/  ISETP.NE.AND P5, PT, R26, RZ, PT ;  /* 0x000000ff1a00720c */ /* 0x004fe40003fa5270 */
[----:B---3--:R-:W-:Y:S01]  /*0f60*/  ISETP.NE.AND P1, PT, R22, RZ, PT ;  /* 0x000000ff1600720c */ /* 0x008fe20003f25270 */
[----:B------:R-:W-:Y:S01]  /*0f70*/  IMAD.MOV.U32 R22, RZ, RZ, R25 ;  /* 0x000000ffff167224 */ /* 0x000fe200078e0019 */
[----:B----4-:R-:W-:-:S03]  /*0f80*/  ISETP.NE.AND P2, PT, R24, RZ, PT ;  /* 0x000000ff1800720c */ /* 0x010fc60003f45270 */
[----:B------:R-:W-:Y:S01]  /*0f90*/  @!P6 IMAD.MOV R22, RZ, RZ, -R22 ;  /* 0x000000ffff16e224 */ /* 0x000fe200078e0a16 */
[----:B------:R-:W-:Y:S02]  /*0fa0*/  ISETP.NE.AND P4, PT, R8, RZ, PT ;  /* 0x000000ff0800720c */ /* 0x000fe40003f85270 */
[----:B------:R-:W-:-:S03]  /*0fb0*/  ISETP.NE.AND P0, PT, R9, RZ, PT ;  /* 0x000000ff0900720c */ /* 0x000fc60003f05270 */
[----:B0-----:R-:W-:Y:S10]  /*0fc0*/  @P5 BRA `(.L_x_57) ;  /* 0x0000000000705947 */ /* 0x001ff40003800000 */
[----:B------:R-:W-:Y:S01]  /*0fd0*/  IABS R20, R12 ;  /* 0x0000000c00147213 */ /* 0x000fe20000000000 */
[----:B------:R-:W-:-:S03]  /*0fe0*/  IMAD.MOV.U32 R8, RZ, RZ, RZ ;  /* 0x000000ffff087224 */ /* 0x000fc600078e00ff */
[----:B------:R-:W0:Y:S08]  /*0ff0*/  I2F.RP R25, R20 ;  /* 0x0000001400197306 */ /* 0x000e300000209400 */
[----:B0-----:R-:W0:Y:S02]  /*1000*/  MUFU.RCP R25, R25 ;  /* 0x0000001900197308 */ /* 0x001e240000001000 */
[----:B0-----:R-:W-:-:S06]  /*1010*/  VIADD R26, R25, 0xffffffe ;  /* 0x0ffffffe191a7836 */ /* 0x001fcc0000000000 */
[----:B------:R-:W0:Y:S02]  /*1020*/  F2I.FTZ.U32.TRUNC.NTZ R9, R26 ;  /* 0x0000001a00097305 */ /* 0x000e24000021f000 */
[----:B0-----:R-:W-:-:S05]  /*1030*/  IADD3 R27, PT, PT, RZ, -R9, RZ ;  /* 0x80000009ff1b7210 */ /* 0x001fca0007ffe0ff */
[----:B------:R-:W-:-:S04]  /*1040*/  IMAD R27, R27, R20, RZ ;  /* 0x000000141b1b7224 */ /* 0x000fc800078e02ff */
[----:B------:R-:W-:-:S04]  /*1050*/  IMAD.HI.U32 R24, R9, R27, R8 ;  /* 0x0000001b09187227 */ /* 0x000fc800078e0008 */
[----:B-1----:R-:W-:-:S06]  /*1060*/  IMAD.WIDE R8, R17, 0x4, R2 ;  /* 0x0000000411087825 */ /* 0x002fcc00078e0202 */
[----:B------:R-:W2:Y:S01]  /*1070*/  LDG.E R9, desc[UR14][R8.64] ;  /* 0x0000000e08097981 */ /* 0x000ea2000c1e1900 */
[----:B------:R-:W-:Y:S01]  /*1080*/  IABS R25, R21 ;  /* 0x0000001500197213 */ /* 0x000fe20000000000 */
[----:B------:R-:W-:Y:S01]  /*1090*/  VIADD R17, R17, 0x1 ;  /* 0x0000000111117836 */ /* 0x000fe20000000000 */
[-C--:B------:R-:W-:Y:S02]  /*10a0*/  IABS R27, R12.reuse ;  /* 0x0000000c001b7213 */ /* 0x080fe40000000000 */
[----:B------:R-:W-:Y:S01]  /*10b0*/  LOP3.LUT R21, R21, R12, RZ, 0x3c, !PT ;  /* 0x0000000c15157212 */ /* 0x000fe200078e3cff */
[----:B------:R-:W-:-:S04]  /*10c0*/  IMAD.HI.U32 R24, R24, R25, RZ ;  /* 0x0000001918187227 */ /* 0x000fc800078e00ff */
[----:B------:R-:W-:-:S04]  /*10d0*/  IMAD.MOV R26, RZ, RZ, -R27 ;  /* 0x000000ffff1a7224 */ /* 0x000fc800078e0a1b */
[----:B------:R-:W-:-:S05]  /*10e0*/  IMAD R25, R24, R26, R25 ;  /* 0x0000001a18197224 */ /* 0x000fca00078e0219 */
[----:B------:R-:W-:-:S13]  /*10f0*/  ISETP.GT.U32.AND P5, PT, R20, R25, PT ;  /* 0x000000191400720c */ /* 0x000fda0003fa4070 */
[----:B------:R-:W-:Y:S01]  /*1100*/  @!P5 IMAD.IADD R25, R25, 0x1, -R20 ;  /* 0x000000011919d824 */ /* 0x000fe200078e0a14 */
[----:B------:R-:W-:Y:S02]  /*1110*/  @!P5 IADD3 R24, PT, PT, R24, 0x1, RZ ;  /* 0x000000011818d810 */ /* 0x000fe40007ffe0ff */
[----:B------:R-:W-:Y:S02]  /*1120*/  ISETP.GE.AND P5, PT, R21, RZ, PT ;  /* 0x000000ff1500720c */ /* 0x000fe40003fa6270 */
[----:B------:R-:W-:-:S13]  /*1130*/  ISETP.GE.U32.AND P6, PT, R25, R20, PT ;  /* 0x000000141900720c */ /* 0x000fda0003fc6070 */
[----:B------:R-:W-:Y:S01]  /*1140*/  @P6 VIADD R24, R24, 0x1 ;  /* 0x0000000118186836 */ /* 0x000fe20000000000 */
[----:B------:R-:W-:-:S03]  /*1150*/  ISETP.NE.AND P6, PT, R12, RZ, PT ;  /* 0x000000ff0c00720c */ /* 0x000fc60003fc5270 */
[----:B------:R-:W-:-:S10]  /*1160*/  @!P5 IMAD.MOV R24, RZ, RZ, -R24 ;  /* 0x000000ffff18d224 */ /* 0x000fd400078e0a18 */
[----:B------:R-:W-:-:S05]  /*1170*/  @!P6 LOP3.LUT R24, RZ, R12, RZ, 0x33, !PT ;  /* 0x0000000cff18e212 */ /* 0x000fca00078e33ff */
[----:B--2---:R-:W-:-:S07]  /*1180*/  IMAD R10, R9, R24, R10 ;  /* 0x00000018090a7224 */ /* 0x004fce00078e020a */
.L_x_57:
[----:B------:R-:W-:Y:S05]  /*1190*/  @P4 BRA `(.L_x_58) ;  /* 0x0000000000704947 */ /* 0x000fea0003800000 */
[----:B-1----:R-:W-:-:S06]  /*11a0*/  IMAD.WIDE R8, R17, 0x4, R2 ;  /* 0x0000000411087825 */ /* 0x002fcc00078e0202 */
[----:B------:R0:W2:Y:S01]  /*11b0*/  LDG.E R9, desc[UR14][R8.64] ;  /* 0x0000000e08097981 */ /* 0x0000a2000c1e1900 */
[-C--:B------:R-:W-:Y:S02]  /*11c0*/  IABS R12, R13.reuse ;  /* 0x0000000d000c7213 */ /* 0x080fe40000000000 */
[----:B------:R-:W-:Y:S02]  /*11d0*/  IADD3 R17, PT, PT, R17, 0x1, RZ ;  /* 0x0000000111117810 */ /* 0x000fe40007ffe0ff */
[----:B------:R-:W1:Y:S01]  /*11e0*/  I2F.RP R24, R12 ;  /* 0x0000000c00187306 */ /* 0x000e620000209400 */
[----:B0-----:R-:W-:Y:S02]  /*11f0*/  IABS R8, R16 ;  /* 0x0000001000087213 */ /* 0x001fe40000000000 */
[----:B------:R-:W-:-:S04]  /*1200*/  LOP3.LUT R16, R16, R13, RZ, 0x3c, !PT ;  /* 0x0000000d10107212 */ /* 0x000fc800078e3cff */
[----:B------:R-:W-:Y:S01]  /*1210*/  ISETP.GE.AND P5, PT, R16, RZ, PT ;  /* 0x000000ff1000720c */ /* 0x000fe20003fa6270 */
[----:B-1----:R-:W0:Y:S02]  /*1220*/  MUFU.RCP R24, R24 ;  /* 0x0000001800187308 */ /* 0x002e240000001000 */
[----:B0-----:R-:W-:-:S06]  /*1230*/  IADD3 R20, PT, PT, R24, 0xffffffe, RZ ;  /* 0x0ffffffe18147810 */ /* 0x001fcc0007ffe0ff */
[----:B------:R0:W1:Y:S02]  /*1240*/  F2I.FTZ.U32.TRUNC.NTZ R21, R20 ;  /* 0x0000001400157305 */ /* 0x000064000021f000 */
[----:B0-----:R-:W-:Y:S02]  /*1250*/  IMAD.MOV.U32 R20, RZ, RZ, RZ ;  /* 0x000000ffff147224 */ /* 0x001fe400078e00ff */
[----:B-1----:R-:W-:-:S04]  /*1260*/  IMAD.MOV R25, RZ, RZ, -R21 ;  /* 0x000000ffff197224 */ /* 0x002fc800078e0a15 */
[----:B------:R-:W-:-:S04]  /*1270*/  IMAD R25, R25, R12, RZ ;  /* 0x0000000c19197224 */ /* 0x000fc800078e02ff */
[----:B------:R-:W-:Y:S01]  /*1280*/  IMAD.HI.U32 R21, R21, R25, R20 ;  /* 0x0000001915157227 */ /* 0x000fe200078e0014 */
[----:B------:R-:W-:-:S05]  /*1290*/  IABS R25, R13 ;  /* 0x0000000d00197213 */ /* 0x000fca0000000000 */
[----:B------:R-:W-:Y:S02]  /*12a0*/  IMAD.MOV R25, RZ, RZ, -R25 ;  /* 0x000000ffff197224 */ /* 0x000fe400078e0a19 */
[----:B------:R-:W-:-:S04]  /*12b0*/  IMAD.HI.U32 R21, R21, R8, RZ ;  /* 0x0000000815157227 */ /* 0x000fc800078e00ff */
        /* <DEDUP_REMOVED lines=9> */
[----:B--2---:R-:W-:-:S07]  /*1350*/  IMAD R10, R9, R21, R10 ;  /* 0x00000015090a7224 */ /* 0x004fce00078e020a */
.L_x_58:
[----:B------:R-:W-:Y:S05]  /*1360*/  @P0 BRA `(.L_x_59) ;  /* 0x0000000000700947 */ /* 0x000fea0003800000 */
[----:B-1----:R-:W-:-:S05]  /*1370*/  IMAD.WIDE R20, R17, 0x4, R2 ;  /* 0x0000000411147825 */ /* 0x002fca00078e0202 */
[----:B------:R0:W2:Y:S01]  /*1380*/  LDG.E R13, desc[UR14][R20.64] ;  /* 0x0000000e140d7981 */ /* 0x0000a2000c1e1900 */
[----:B------:R-:W-:Y:S01]  /*1390*/  IABS R12, R14 ;  /* 0x0000000e000c7213 */ /* 0x000fe20000000000 */
[----:B------:R-:W-:-:S03]  /*13a0*/  VIADD R17, R17, 0x1 ;  /* 0x0000000111117836 */ /* 0x000fc60000000000 */
[----:B------:R-:W1:Y:S01]  /*13b0*/  I2F.RP R16, R12 ;  /* 0x0000000c00107306 */ /* 0x000e620000209400 */
[----:B0-----:R-:W-:Y:S02]  /*13c0*/  IABS R20, R19 ;  /* 0x0000001300147213 */ /* 0x001fe40000000000 */
[-C--:B------:R-:W-:Y:S02]  /*13d0*/  IABS R21, R14.reuse ;  /* 0x0000000e00157213 */ /* 0x080fe40000000000 */
[----:B------:R-:W-:Y:S02]  /*13e0*/  LOP3.LUT R19, R19, R14, RZ, 0x3c, !PT ;  /* 0x0000000e13137212 */ /* 0x000fe400078e3cff */
[----:B------:R-:W-:Y:S02]  /*13f0*/  IADD3 R21, PT, PT, RZ, -R21, RZ ;  /* 0x80000015ff157210 */ /* 0x000fe40007ffe0ff */
[----:B------:R-:W-:Y:S01]  /*1400*/  ISETP.GE.AND P5, PT, R19, RZ, PT ;  /* 0x000000ff1300720c */ /* 0x000fe20003fa6270 */
[----:B-1----:R-:W0:Y:S02]  /*1410*/  MUFU.RCP R16, R16 ;  /* 0x0000001000107308 */ /* 0x002e240000001000 */
[----:B0-----:R-:W-:-:S06]  /*1420*/  VIADD R8, R16, 0xffffffe ;  /* 0x0ffffffe10087836 */ /* 0x001fcc0000000000 */
[----:B------:R0:W1:Y:S02]  /*1430*/  F2I.FTZ.U32.TRUNC.NTZ R9, R8 ;  /* 0x0000000800097305 */ /* 0x000064000021f000 */
[----:B0-----:R-:W-:Y:S02]  /*1440*/  IMAD.MOV.U32 R8, RZ, RZ, RZ ;  /* 0x000000ffff087224 */ /* 0x001fe400078e00ff */
[----:B-1----:R-:W-:-:S04]  /*1450*/  IMAD.MOV R25, RZ, RZ, -R9 ;  /* 0x000000ffff197224 */ /* 0x002fc800078e0a09 */
[----:B------:R-:W-:-:S04]  /*1460*/  IMAD R25, R25, R12, RZ ;  /* 0x0000000c19197224 */ /* 0x000fc800078e02ff */
[----:B------:R-:W-:-:S06]  /*1470*/  IMAD.HI.U32 R9, R9, R25, R8 ;  /* 0x0000001909097227 */ /* 0x000fcc00078e0008 */
[----:B------:R-:W-:-:S04]  /*1480*/  IMAD.HI.U32 R9, R9, R20, RZ ;  /* 0x0000001409097227 */ /* 0x000fc800078e00ff */
[----:B------:R-:W-:-:S05]  /*1490*/  IMAD R21, R9, R21, R20 ;  /* 0x0000001509157224 */ /* 0x000fca00078e0214 */
[----:B------:R-:W-:-:S13]  /*14a0*/  ISETP.GT.U32.AND P4, PT, R12, R21, PT ;  /* 0x000000150c00720c */ /* 0x000fda0003f84070 */
[----:B------:R-:W-:Y:S02]  /*14b0*/  @!P4 IMAD.IADD R21, R21, 0x1, -R12 ;  /* 0x000000011515c824 */ /* 0x000fe400078e0a0c */
[----:B------:R-:W-:Y:S01]  /*14c0*/  @!P4 VIADD R9, R9, 0x1 ;  /* 0x000000010909c836 */ /* 0x000fe20000000000 */
[----:B------:R-:W-:Y:S02]  /*14d0*/  ISETP.NE.AND P4, PT, R14, RZ, PT ;  /* 0x000000ff0e00720c */ /* 0x000fe40003f85270 */
[----:B------:R-:W-:-:S13]  /*14e0*/  ISETP.GE.U32.AND P0, PT, R21, R12, PT ;  /* 0x0000000c1500720c */ /* 0x000fda0003f06070 */
[----:B------:R-:W-:-:S05]  /*14f0*/  @P0 VIADD R9, R9, 0x1 ;  /* 0x0000000109090836 */ /* 0x000fca0000000000 */
[----:B------:R-:W-:Y:S02]  /*1500*/  @!P5 IADD3 R9, PT, PT, -R9, RZ, RZ ;  /* 0x000000ff0909d210 */ /* 0x000fe40007ffe1ff */
[----:B------:R-:W-:-:S05]  /*1510*/  @!P4 LOP3.LUT R9, RZ, R14, RZ, 0x33, !PT ;  /* 0x0000000eff09c212 */ /* 0x000fca00078e33ff */
[----:B--2---:R-:W-:-:S07]  /*1520*/  IMAD R10, R13, R9, R10 ;  /* 0x000000090d0a7224 */ /* 0x004fce00078e020a */
.L_x_59:
[----:B------:R-:W-:Y:S05]  /*1530*/  @P1 BRA `(.L_x_60) ;  /* 0x0000000000701947 */ /* 0x000fea0003800000 */
[----:B-1----:R-:W-:-:S05]  /*1540*/  IMAD.WIDE R20, R17, 0x4, R2 ;  /* 0x0000000411147825 */ /* 0x002fca00078e0202 */
[----:B------:R0:W2:Y:S01]  /*1550*/  LDG.E R13, desc[UR14][R20.64] ;  /* 0x0000000e140d7981 */ /* 0x0000a2000c1e1900 */
[-C--:B------:R-:W-:Y:S01]  /*1560*/  IABS R12, R15.reuse ;  /* 0x0000000f000c7213 */ /* 0x080fe20000000000 */
[----:B------:R-:W-:Y:S01]  /*1570*/  VIADD R17, R17, 0x1 ;  /* 0x0000000111117836 */ /* 0x000fe20000000000 */
[----:B------:R-:W-:Y:S02]  /*1580*/  IABS R16, R18 ;  /* 0x0000001200107213 */ /* 0x000fe40000000000 */
[----:B------:R-:W1:Y:S01]  /*1590*/  I2F.RP R14, R12 ;  /* 0x0000000c000e7306 */ /* 0x000e620000209400 */
[-C--:B------:R-:W-:Y:S02]  /*15a0*/  LOP3.LUT R18, R18, R15.reuse, RZ, 0x3c, !PT ;  /* 0x0000000f12127212 */ /* 0x080fe400078e3cff */
[----:B0-----:R-:W-:Y:S02]  /*15b0*/  IABS R20, R15 ;  /* 0x0000000f00147213 */ /* 0x001fe40000000000 */
[----:B------:R-:W-:-:S03]  /*15c0*/  ISETP.GE.AND P4, PT, R18, RZ, PT ;  /* 0x000000ff1200720c */ /* 0x000fc60003f86270 */
[----:B-1----:R-:W0:Y:S02]  /*15d0*/  MUFU.RCP R14, R14 ;  /* 0x0000000e000e7308 */ /* 0x002e240000001000 */
[----:B0-----:R-:W-:-:S06]  /*15e0*/  VIADD R8, R14, 0xffffffe ;  /* 0x0ffffffe0e087836 */ /* 0x001fcc0000000000 */
[----:B------:R0:W1:Y:S02]  /*15f0*/  F2I.FTZ.U32.TRUNC.NTZ R9, R8 ;  /* 0x0000000800097305 */ /* 0x000064000021f000 */
[----:B0-----:R-:W-:Y:S01]  /*1600*/  MOV R8, RZ ;  /* 0x000000ff00087202 */ /* 0x001fe20000000f00 */
[----:B-1----:R-:W-:-:S04]  /*1610*/  IMAD.MOV R19, RZ, RZ, -R9 ;  /* 0x000000ffff137224 */ /* 0x002fc800078e0a09 */
[----:B------:R-:W-:-:S04]  /*1620*/  IMAD R19, R19, R12, RZ ;  /* 0x0000000c13137224 */ /* 0x000fc800078e02ff */
        /* <DEDUP_REMOVED lines=8> */
[----:B------:R-:W-:-:S13]  /*16b0*/  ISETP.GE.U32.AND P0, PT, R19, R12, PT ;  /* 0x0000000c1300720c */ /* 0x000fda0003f06070 */
[----:B------:R-:W-:-:S05]  /*16c0*/  @P0 IADD3 R9, PT, PT, R9, 0x1, RZ ;  /* 0x0000000109090810 */ /* 0x000fca0007ffe0ff */
[----:B------:R-:W-:Y:S01]  /*16d0*/  @!P4 IMAD.MOV R9, RZ, RZ, -R9 ;  /* 0x000000ffff09c224 */ /* 0x000fe200078e0a09 */
[----:B------:R-:W-:-:S05]  /*16e0*/  @!P1 LOP3.LUT R9, RZ, R15, RZ, 0x33, !PT ;  /* 0x0000000fff099212 */ /* 0x000fca00078e33ff */
[----:B--2---:R-:W-:-:S07]  /*16f0*/  IMAD R10, R13, R9, R10 ;  /* 0x000000090d0a7224 */ /* 0x004fce00078e020a */
.L_x_60:
[----:B------:R-:W-:Y:S01]  /*1700*/  @!P3 LOP3.LUT R22, RZ, R15, RZ, 0x33, !PT ;  /* 0x0000000fff16b212 */ /* 0x000fe200078e33ff */
[----:B------:R-:W-:Y:S06]  /*1710*/  @P2 BRA `(.L_x_61) ;  /* 0x0000000000702947 */ /* 0x000fec0003800000 */
[----:B-1----:R-:W-:-:S05]  /*1720*/  IMAD.WIDE R14, R17, 0x4, R2 ;  /* 0x00000004110e7825 */ /* 0x002fca00078e0202 */
[----:B------:R0:W2:Y:S01]  /*1730*/  LDG.E R13, desc[UR14][R14.64] ;  /* 0x0000000e0e0d7981 */ /* 0x0000a2000c1e1900 */
[----:B-----5:R-:W-:Y:S01]  /*1740*/  IABS R12, R23 ;  /* 0x00000017000c7213 */ /* 0x020fe20000000000 */
[----:B------:R-:W-:-:S03]  /*1750*/  VIADD R17, R17, 0x1 ;  /* 0x0000000111117836 */ /* 0x000fc60000000000 */
[----:B------:R-:W1:Y:S01]  /*1760*/  I2F.RP R16, R12 ;  /* 0x0000000c00107306 */ /* 0x000e620000209400 */
[----:B0-----:R-:W-:Y:S02]  /*1770*/  IABS R14, R22 ;  /* 0x00000016000e7213 */ /* 0x001fe40000000000 */
[----:B------:R-:W-:-:S05]  /*1780*/  IABS R15, R23 ;  /* 0x00000017000f7213 */ /* 0x000fca0000000000 */
[----:B------:R-:W-:Y:S01]  /*1790*/  IMAD.MOV R15, RZ, RZ, -R15 ;  /* 0x000000ffff0f7224 */ /* 0x000fe200078e0a0f */
[----:B-1----:R-:W0:Y:S02]  /*17a0*/  MUFU.RCP R16, R16 ;  /* 0x0000001000107308 */ /* 0x002e240000001000 */
[----:B0-----:R-:W-:-:S06]  /*17b0*/  VIADD R8, R16, 0xffffffe ;  /* 0x0ffffffe10087836 */ /* 0x001fcc0000000000 */
[----:B------:R0:W1:Y:S02]  /*17c0*/  F2I.FTZ.U32.TRUNC.NTZ R9, R8 ;  /* 0x0000000800097305 */ /* 0x000064000021f000 */
[----:B0-----:R-:W-:Y:S01]  /*17d0*/  IMAD.MOV.U32 R8, RZ, RZ, RZ ;  /* 0x000000ffff087224 */ /* 0x001fe200078e00ff */
[----:B-1----:R-:W-:-:S05]  /*17e0*/  IADD3 R19, PT, PT, RZ, -R9, RZ ;  /* 0x80000009ff137210 */ /* 0x002fca0007ffe0ff */
[----:B------:R-:W-:-:S04]  /*17f0*/  IMAD R19, R19, R12, RZ ;  /* 0x0000000c13137224 */ /* 0x000fc800078e02ff */
[----:B------:R-:W-:Y:S01]  /*1800*/  IMAD.HI.U32 R9, R9, R19, R8 ;  /* 0x0000001309097227 */ /* 0x000fe200078e0008 */
[----:B------:R-:W-:-:S04]  /*1810*/  LOP3.LUT R8, R22, R23, RZ, 0x3c, !PT ;  /* 0x0000001716087212 */ /* 0x000fc800078e3cff */
[----:B------:R-:W-:Y:S01]  /*1820*/  ISETP.GE.AND P2, PT, R8, RZ, PT ;  /* 0x000000ff0800720c */ /* 0x000fe20003f46270 */
[----:B------:R-:W-:-:S04]  /*1830*/  IMAD.HI.U32 R9, R9, R14, RZ ;  /* 0x0000000e09097227 */ /* 0x000fc800078e00ff */
[----:B------:R-:W-:-:S05]  /*1840*/  IMAD R15, R9, R15, R14 ;  /* 0x0000000f090f7224 */ /* 0x000fca00078e020e */
[----:B------:R-:W-:-:S13]  /*1850*/  ISETP.GT.U32.AND P1, PT, R12, R15, PT ;  /* 0x0000000f0c00720c */ /* 0x000fda0003f24070 */
[----:B------:R-:W-:Y:S01]  /*1860*/  @!P1 IMAD.IADD R15, R15, 0x1, -R12 ;  /* 0x000000010f0f9824 */ /* 0x000fe200078e0a0c */
[----:B------:R-:W-:Y:S02]  /*1870*/  @!P1 IADD3 R9, PT, PT, R9, 0x1, RZ ;  /* 0x0000000109099810 */ /* 0x000fe40007ffe0ff */
[----:B------:R-:W-:Y:S02]  /*1880*/  ISETP.NE.AND P1, PT, R23, RZ, PT ;  /* 0x000000ff1700720c */ /* 0x000fe40003f25270 */
[----:B------:R-:W-:-:S13]  /*1890*/  ISETP.GE.U32.AND P0, PT, R15, R12, PT ;  /* 0x0000000c0f00720c */ /* 0x000fda0003f06070 */
[----:B------:R-:W-:-:S04]  /*18a0*/  @P0 VIADD R9, R9, 0x1 ;  /* 0x0000000109090836 */ /* 0x000fc80000000000 */
[----:B------:R-:W-:Y:S01]  /*18b0*/  @!P2 IMAD.MOV R9, RZ, RZ, -R9 ;  /* 0x000000ffff09a224 */ /* 0x000fe200078e0a09 */
[----:B------:R-:W-:-:S05]  /*18c0*/  @!P1 LOP3.LUT R9, RZ, R23, RZ, 0x33, !PT ;  /* 0x00000017ff099212 */ /* 0x000fca00078e33ff */
[----:B--2---:R-:W-:-:S07]  /*18d0*/  IMAD R10, R13, R9, R10 ;  /* 0x000000090d0a7224 */ /* 0x004fce00078e020a */
.L_x_61:
[----:B------:R-:W2:Y:S04]  /*18e0*/  LDG.E.U8 R8, desc[UR14][R4.64+0x4] ;  /* 0x0000040e04087981 */ /* 0x000ea8000c1e1100 */
[----:B------:R-:W3:Y:S01]  /*18f0*/  LDG.E R16, desc[UR14][R6.64+0xc] ;  /* 0x00000c0e06107981 */ /* 0x000ee2000c1e1900 */
[----:B-----5:R-:W-:-:S04]  /*1900*/  IABS R14, R23 ;  /* 0x00000017000e7213 */ /* 0x020fc80000000000 */
[----:B------:R-:W0:Y:S08]  /*1910*/  I2F.RP R15, R14 ;  /* 0x0000000e000f7306 */ /* 0x000e300000209400 */
[----:B0-----:R-:W0:Y:S01]  /*1920*/  MUFU.RCP R15, R15 ;  /* 0x0000000f000f7308 */ /* 0x001e220000001000 */
[----:B------:R-:W-:Y:S02]  /*1930*/  IABS R20, R22 ;  /* 0x0000001600147213 */ /* 0x000fe40000000000 */
[----:B------:R-:W-:-:S02]  /*1940*/  IABS R21, R23 ;  /* 0x0000001700157213 */ /* 0x000fc40000000000 */
[----:B------:R-:W-:Y:S02]  /*1950*/  ISETP.GE.AND P2, PT, R22, RZ, PT ;  /* 0x000000ff1600720c */ /* 0x000fe40003f46270 */
[----:B------:R-:W-:Y:S02]  /*1960*/  ISETP.NE.AND P3, PT, R23, RZ, PT ;  /* 0x000000ff1700720c */ /* 0x000fe40003f65270 */
[----:B--2---:R-:W-:-:S13]  /*1970*/  ISETP.NE.AND P0, PT, R8, RZ, PT ;  /* 0x000000ff0800720c */ /* 0x004fda0003f05270 */
[----:B------:R-:W2:Y:S02]  /*1980*/  @!P0 LDC.64 R8, c[0x0][0x398] ;  /* 0x0000e600ff088b82 */ /* 0x000ea40000000a00 */
[----:B--2---:R-:W-:-:S06]  /*1990*/  @!P0 IMAD.WIDE R12, R17, 0x4, R8 ;  /* 0x00000004110c8825 */ /* 0x004fcc00078e0208 */
[----:B------:R3:W2:Y:S01]  /*19a0*/  @!P0 LDG.E R13, desc[UR14][R12.64] ;  /* 0x0000000e0c0d8981 */ /* 0x0006a2000c1e1900 */
[----:B0-----:R-:W-:Y:S01]  /*19b0*/  IADD3 R8, PT, PT, R15, 0xffffffe, RZ ;  /* 0x0ffffffe0f087810 */ /* 0x001fe20007ffe0ff */
[----:B------:R-:W-:-:S03]  /*19c0*/  @!P0 VIADD R17, R17, 0x1 ;  /* 0x0000000111118836 */ /* 0x000fc60000000000 */
[----:B------:R0:W4:Y:S01]  /*19d0*/  F2I.FTZ.U32.TRUNC.NTZ R9, R8 ;  /* 0x0000000800097305 */ /* 0x000122000021f000 */
[----:B---3--:R-:W-:Y:S01]  /*19e0*/  IABS R12, R16 ;  /* 0x00000010000c7213 */ /* 0x008fe20000000000 */
[----:B0-----:R-:W-:-:S06]  /*19f0*/  IMAD.MOV.U32 R8, RZ, RZ, RZ ;  /* 0x000000ffff087224 */ /* 0x001fcc00078e00ff */
[----:B------:R-:W0:Y:S01]  /*1a00*/  I2F.RP R18, R12 ;  /* 0x0000000c00127306 */ /* 0x000e220000209400 */
[----:B----4-:R-:W-:-:S04]  /*1a10*/  IMAD.MOV R19, RZ, RZ, -R9 ;  /* 0x000000ffff137224 */ /* 0x010fc800078e0a09 */
[----:B------:R-:W-:-:S04]  /*1a20*/  IMAD R19, R19, R14, RZ ;  /* 0x0000000e13137224 */ /* 0x000fc800078e02ff */
[----:B------:R-:W-:Y:S01]  /*1a30*/  IMAD.HI.U32 R19, R9, R19, R8 ;  /* 0x0000001309137227 */ /* 0x000fe200078e0008 */
[----:B------:R-:W-:Y:S01]  /*1a40*/  MOV R8, R20 ;  /* 0x0000001400087202 */ /* 0x000fe20000000f00 */
[----:B0-----:R-:W0:Y:S02]  /*1a50*/  MUFU.RCP R18, R18 ;  /* 0x0000001200127308 */ /* 0x001e240000001000 */
[----:B------:R-:W-:Y:S02]  /*1a60*/  IMAD.MOV R9, RZ, RZ, -R21 ;  /* 0x000000ffff097224 */ /* 0x000fe400078e0a15 */
[----:B------:R-:W-:-:S04]  /*1a70*/  IMAD.HI.U32 R19, R19, R8, RZ ;  /* 0x0000000813137227 */ /* 0x000fc800078e00ff */
[----:B------:R-:W-:-:S05]  /*1a80*/  IMAD R15, R19, R9, R8 ;  /* 0x00000009130f7224 */ /* 0x000fca00078e0208 */
[----:B------:R-:W-:Y:S01]  /*1a90*/  ISETP.GT.U32.AND P1, PT, R14, R15, PT ;  /* 0x0000000f0e00720c */ /* 0x000fe20003f24070 */
[----:B0-----:R-:W-:Y:S01]  /*1aa0*/  VIADD R8, R18, 0xffffffe ;  /* 0x0ffffffe12087836 */ /* 0x001fe20000000000 */
[----:B------:R-:W-:-:S03]  /*1ab0*/  IABS R18, R16 ;  /* 0x0000001000127213 */ /* 0x000fc60000000000 */
[----:B------:R0:W3:Y:S02]  /*1ac0*/  F2I.FTZ.U32.TRUNC.NTZ R9, R8 ;  /* 0x0000000800097305 */ /* 0x0000e4000021f000 */
[----:B------:R-:W-:-:S06]  /*1ad0*/  IMAD.MOV R18, RZ, RZ, -R18 ;  /* 0x000000ffff127224 */ /* 0x000fcc00078e0a12 */
[----:B------:R-:W-:Y:S02]  /*1ae0*/  @!P1 IMAD.IADD R15, R15, 0x1, -R14 ;  /* 0x000000010f0f9824 */ /* 0x000fe400078e0a0e */
[----:B0-----:R-:W-:-:S03]  /*1af0*/  IMAD.MOV.U32 R8, RZ, RZ, RZ ;  /* 0x000000ffff087224 */ /* 0x001fc600078e00ff */
[----:B------:R-:W-:Y:S02]  /*1b00*/  ISETP.GT.U32.AND P1, PT, R14, R15, PT ;  /* 0x0000000f0e00720c */ /* 0x000fe40003f24070 */
[----:B---3--:R-:W-:-:S05]  /*1b10*/  IADD3 R19, PT, PT, RZ, -R9, RZ ;  /* 0x80000009ff137210 */ /* 0x008fca0007ffe0ff */
[----:B------:R-:W-:-:S06]  /*1b20*/  IMAD R19, R19, R12, RZ ;  /* 0x0000000c13137224 */ /* 0x000fcc00078e02ff */
[----:B------:R-:W-:Y:S02]  /*1b30*/  @!P1 IMAD.IADD R15, R15, 0x1, -R14 ;  /* 0x000000010f0f9824 */ /* 0x000fe400078e0a0e */
[----:B------:R-:W-:-:S04]  /*1b40*/  IMAD.HI.U32 R8, R9, R19, R8 ;  /* 0x0000001309087227 */ /* 0x000fc800078e0008 */
[----:B------:R-:W-:Y:S01]  /*1b50*/  @!P2 IMAD.MOV R15, RZ, RZ, -R15 ;  /* 0x000000ffff0fa224 */ /* 0x000fe200078e0a0f */
[----:B------:R-:W-:-:S04]  /*1b60*/  @!P3 LOP3.LUT R15, RZ, R23, RZ, 0x33, !PT ;  /* 0x00000017ff0fb212 */ /* 0x000fc800078e33ff */
[----:B------:R-:W-:-:S04]  /*1b70*/  IABS R14, R15 ;  /* 0x0000000f000e7213 */ /* 0x000fc80000000000 */
[----:B------:R-:W-:Y:S01]  /*1b80*/  MOV R9, R14 ;  /* 0x0000000e00097202 */ /* 0x000fe20000000f00 */
[----:B------:R-:W-:-:S04]  /*1b90*/  IMAD.MOV.U32 R14, RZ, RZ, R18 ;  /* 0x000000ffff0e7224 */ /* 0x000fc800078e0012 */
        /* <DEDUP_REMOVED lines=9> */
[----:B------:R-:W-:Y:S02]  /*1c30*/  @P1 IADD3 R8, PT, PT, R8, 0x1, RZ ;  /* 0x0000000108081810 */ /* 0x000fe40007ffe0ff */
[----:B------:R-:W-:-:S03]  /*1c40*/  IADD3 R6, P1, PT, R6, 0x20, RZ ;  /* 0x0000002006067810 */ /* 0x000fc60007f3e0ff */
[----:B------:R-:W-:Y:S01]  /*1c50*/  IMAD.MOV.U32 R9, RZ, RZ, R8 ;  /* 0x000000ffff097224 */ /* 0x000fe200078e0008 */
[----:B------:R-:W-:-:S03]  /*1c60*/  IADD3.X R7, PT, PT, RZ, R7, RZ, P1, !PT ;  /* 0x00000007ff077210 */ /* 0x000fc60000ffe4ff */
[----:B------:R-:W-:Y:S01]  /*1c70*/  @!P3 IMAD.MOV R9, RZ, RZ, -R9 ;  /* 0x000000ffff09b224 */ /* 0x000fe200078e0a09 */
[----:B------:R-:W-:Y:S02]  /*1c80*/  @!P2 LOP3.LUT R9, RZ, R16, RZ, 0x33, !PT ;  /* 0x00000010ff09a212 */ /* 0x000fe400078e33ff */
[----:B------:R-:W-:-:S03]  /*1c90*/  IADD3 R4, P2, PT, R4, 0x8, RZ ;  /* 0x0000000804047810 */ /* 0x000fc60007f5e0ff */
[----:B------:R-:W-:Y:S02]  /*1ca0*/  IMAD.MOV R8, RZ, RZ, -R9 ;  /* 0x000000ffff087224 */ /* 0x000fe400078e0a09 */
[----:B------:R-:W-:Y:S02]  /*1cb0*/  IMAD.X R5, RZ, RZ, R5, P2 ;  /* 0x000000ffff057224 */ /* 0x000fe400010e0605 */
[----:B------:R-:W-:Y:S02]  /*1cc0*/  IMAD R16, R16, R8, R15 ;  /* 0x0000000810107224 */ /* 0x000fe400078e020f */
[----:B--2---:R-:W-:Y:S01]  /*1cd0*/  @!P0 IMAD R10, R9, R13, R10 ;  /* 0x0000000d090a8224 */ /* 0x004fe200078e020a */
[----:B------:R-:W-:Y:S06]  /*1ce0*/  BRA.U UP0, `(.L_x_62) ;  /* 0xffffffe500507547 */ /* 0x000fec000b83ffff */
.L_x_54:
[----:B------:R-:W-:-:S09]  /*1cf0*/  UISETP.NE.AND UP0, UPT, UR12, URZ, UPT ;  /* 0x000000ff0c00728c */ /* 0x000fd2000bf05270 */
[----:B------:R-:W-:Y:S05]  /*1d00*/  BRA.U !UP0, `(.L_x_63) ;  /* 0x00000019084c7547 */ /* 0x000fea000b800000 */
[----:B------:R-:W0:Y:S01]  /*1d10*/  LDCU UR4, c[0x0][0x3b0] ;  /* 0x00007600ff0477ac */ /* 0x000e220008000800 */
[----:B------:R-:W-:Y:S02]  /*1d20*/  UISETP.GE.U32.AND UP0, UPT, UR12, 0x4, UPT ;  /* 0x000000040c00788c */ /* 0x000fe4000bf06070 */
[----:B0-----:R-:W-:-:S07]  /*1d30*/  ULOP3.LUT UR5, UR4, 0x3, URZ, 0xc0, !UPT ;  /* 0x0000000304057892 */ /* 0x001fce000f8ec0ff */
[----:B------:R-:W-:Y:S05]  /*1d40*/  BRA.U !UP0, `(.L_x_64) ;  /* 0x0000000d08a87547 */ /* 0x000fea000b800000 */
[----:B-1----:R-:W0:Y:S01]  /*1d50*/  LDC.64 R2, c[0x0][0x390] ;  /* 0x0000e400ff027b82 */ /* 0x002e220000000a00 */
[----:B------:R-:W1:Y:S01]  /*1d60*/  LDCU.64 UR6, c[0x0][0x3a0] ;  /* 0x00007400ff0677ac */ /* 0x000e620008000a00 */
[----:B0-----:R-:W-:-:S05]  /*1d70*/  IMAD.WIDE.U32 R2, R11, 0x4, R2 ;  /* 0x000000040b027825 */ /* 0x001fca00078e0002 */
[----:B------:R-:W2:Y:S04]  /*1d80*/  LDG.E R7, desc[UR14][R2.64] ;  /* 0x0000000e02077981 */ /* 0x000ea8000c1e1900 */
[----:B------:R-:W3:Y:S04]  /*1d90*/  LDG.E R4, desc[UR14][R2.64+0x4] ;  /* 0x0000040e02047981 */ /* 0x000ee8000c1e1900 */
[----:B------:R-:W4:Y:S04]  /*1da0*/  LDG.E R5, desc[UR14][R2.64+0x8] ;  /* 0x0000080e02057981 */ /* 0x000f28000c1e1900 */
[----:B------:R0:W5:Y:S01]  /*1db0*/  LDG.E R6, desc[UR14][R2.64+0xc] ;  /* 0x00000c0e02067981 */ /* 0x000162000c1e1900 */
[----:B-1----:R-:W-:-:S05]  /*1dc0*/  IADD3 R14, P0, PT, R11, UR6, RZ ;  /* 0x000000060b0e7c10 */ /* 0x002fca000ff1e0ff */
[----:B------:R-:W-:-:S05]  /*1dd0*/  IMAD.X R15, RZ, RZ, UR7, P0 ;  /* 0x00000007ff0f7e24 */ /* 0x000fca00080e06ff */
[----:B------:R-:W5:Y:S04]  /*1de0*/  LDG.E.U8 R13, desc[UR14][R14.64] ;  /* 0x0000000e0e0d7981 */ /* 0x000f68000c1e1100 */
[----:B------:R-:W5:Y:S04]  /*1df0*/  LDG.E.U8 R12, desc[UR14][R14.64+0x1] ;  /* 0x0000010e0e0c7981 */ /* 0x000f68000c1e1100 */
[----:B------:R-:W5:Y:S04]  /*1e00*/  LDG.E.U8 R8, desc[UR14][R14.64+0x2] ;  /* 0x0000020e0e087981 */ /* 0x000f68000c1e1100 */
[----:B------:R1:W5:Y:S01]  /*1e10*/  LDG.E.U8 R18, desc[UR14][R14.64+0x3] ;  /* 0x0000030e0e127981 */ /* 0x000362000c1e1100 */
[----:B------:R-:W-:-:S02]  /*1e20*/  IABS R23, R16 ;  /* 0x0000001000177213 */ /* 0x000fc40000000000 */
[----:B------:R-:W-:Y:S02]  /*1e30*/  ISETP.GE.AND P1, PT, R16, RZ, PT ;  /* 0x000000ff1000720c */ /* 0x000fe40003f26270 */
[----:B--2---:R-:W-:-:S04]  /*1e40*/  IABS R9, R7 ;  /* 0x0000000700097213 */ /* 0x004fc80000000000 */
[----:B------:R-:W2:Y:S08]  /*1e50*/  I2F.RP R20, R9 ;  /* 0x0000000900147306 */ /* 0x000eb00000209400 */
[----:B--2---:R-:W0:Y:S02]  /*1e60*/  MUFU.RCP R20, R20 ;  /* 0x0000001400147308 */ /* 0x004e240000001000 */
[----:B0-----:R-:W-:-:S06]  /*1e70*/  IADD3 R2, PT, PT, R20, 0xffffffe, RZ ;  /* 0x0ffffffe14027810 */ /* 0x001fcc0007ffe0ff */
[----:B------:R0:W2:Y:S01]  /*1e80*/  F2I.FTZ.U32.TRUNC.NTZ R3, R2 ;  /* 0x0000000200037305 */ /* 0x0000a2000021f000 */
[----:B---3--:R-:W-:Y:S01]  /*1e90*/  IABS R19, R4 ;  /* 0x0000000400137213 */ /* 0x008fe20000000000 */
[----:B0-----:R-:W-:Y:S02]  /*1ea0*/  IMAD.MOV.U32 R2, RZ, RZ, RZ ;  /* 0x000000ffff027224 */ /* 0x001fe400078e00ff */
[----:B--2---:R-:W-:-:S04]  /*1eb0*/  IMAD.MOV R22, RZ, RZ, -R3 ;  /* 0x000000ffff167224 */ /* 0x004fc800078e0a03 */
[----:B------:R-:W-:Y:S01]  /*1ec0*/  IMAD R21, R22, R9, RZ ;  /* 0x0000000916157224 */ /* 0x000fe200078e02ff */
[----:B------:R-:W-:Y:S01]  /*1ed0*/  IABS R22, R7 ;  /* 0x0000000700167213 */ /* 0x000fe20000000000 */
[----:B-1----:R-:W0:Y:S02]  /*1ee0*/  I2F.RP R14, R19 ;  /* 0x00000013000e7306 */ /* 0x002e240000209400 */
[----:B------:R-:W-:Y:S01]  /*1ef0*/  IMAD.HI.U32 R21, R3, R21, R2 ;  /* 0x0000001503157227 */ /* 0x000fe200078e0002 */
[----:B------:R-:W-:-:S03]  /*1f00*/  IADD3 R3, PT, PT, RZ, -R22, RZ ;  /* 0x80000016ff037210 */ /* 0x000fc60007ffe0ff */
[----:B------:R-:W-:-:S04]  /*1f10*/  IMAD.MOV.U32 R2, RZ, RZ, R23 ;  /* 0x000000ffff027224 */ /* 0x000fc800078e0017 */
[----:B------:R-:W-:-:S04]  /*1f20*/  IMAD.HI.U32 R21, R21, R2, RZ ;  /* 0x0000000215157227 */ /* 0x000fc800078e00ff */
[----:B------:R-:W-:Y:S01]  /*1f30*/  IMAD R2, R21, R3, R2 ;  /* 0x0000000315027224 */ /* 0x000fe200078e0202 */
[----:B0-----:R-:W0:Y:S04]  /*1f40*/  MUFU.RCP R14, R14 ;  /* 0x0000000e000e7308 */ /* 0x001e280000001000 */
[----:B------:R-:W-:-:S13]  /*1f50*/  ISETP.GT.U32.AND P0, PT, R9, R2, PT ;  /* 0x000000020900720c */ /* 0x000fda0003f04070 */
[----:B------:R-:W-:Y:S02]  /*1f60*/  @!P0 IMAD.IADD R2, R2, 0x1, -R9 ;  /* 0x0000000102028824 */ /* 0x000fe400078e0a09 */
[----:B0-----:R-:W-:-:S03]  /*1f70*/  VIADD R3, R14, 0xffffffe ;  /* 0x0ffffffe0e037836 */ /* 0x001fc60000000000 */
[----:B------:R-:W-:-:S03]  /*1f80*/  ISETP.GT.U32.AND P0, PT, R9, R2, PT ;  /* 0x000000020900720c */ /* 0x000fc60003f04070 */
[----:B------:R-:W0:Y:S01]  /*1f90*/  F2I.FTZ.U32.TRUNC.NTZ R3, R3 ;  /* 0x0000000300037305 */ /* 0x000e22000021f000 */
[----:B------:R-:W-:-:S09]  /*1fa0*/  ISETP.NE.AND P2, PT, R7, RZ, PT ;  /* 0x000000ff0700720c */ /* 0x000fd20003f45270 */
[----:B------:R-:W-:-:S05]  /*1fb0*/  @!P0 IMAD.IADD R2, R2, 0x1, -R9 ;  /* 0x0000000102028824 */ /* 0x000fca00078e0a09 */
[----:B------:R-:W-:Y:S01]  /*1fc0*/  MOV R9, R2 ;  /* 0x0000000200097202 */ /* 0x000fe20000000f00 */
[----:B0-----:R-:W-:-:S04]  /*1fd0*/  IMAD.MOV R2, RZ, RZ, -R3 ;  /* 0x000000ffff027224 */ /* 0x001fc800078e0a03 */
[----:B------:R-:W-:Y:S01]  /*1fe0*/  @!P1 IMAD.MOV R9, RZ, RZ, -R9 ;  /* 0x000000ffff099224 */ /* 0x000fe200078e0a09 */
[----:B------:R-:W-:Y:S01]  /*1ff0*/  @!P2 LOP3.LUT R9, RZ, R7, RZ, 0x33, !PT ;  /* 0x00000007ff09a212 */ /* 0x000fe200078e33ff */
[----:B------:R-:W-:Y:S01]  /*2000*/  IMAD R21, R2, R19, RZ ;  /* 0x0000001302157224 */ /* 0x000fe200078e02ff */
[----:B----4-:R-:W-:Y:S01]  /*2010*/  IABS R15, R5 ;  /* 0x00000005000f7213 */ /* 0x010fe20000000000 */
[----:B------:R-:W-:Y:S01]  /*2020*/  IMAD.MOV.U32 R2, RZ, RZ, RZ ;  /* 0x000000ffff027224 */ /* 0x000fe200078e00ff */
[----:B------:R-:W-:Y:S02]  /*2030*/  IABS R14, R9 ;  /* 0x00000009000e7213 */ /* 0x000fe40000000000 */
[----:B------:R-:W0:Y:S01]  /*2040*/  I2F.RP R20, R15 ;  /* 0x0000000f00147306 */ /* 0x000e220000209400 */
[----:B------:R-:W-:Y:S01]  /*2050*/  IMAD.HI.U32 R21, R3, R21, R2 ;  /* 0x0000001503157227 */ /* 0x000fe200078e0002 */
[----:B------:R-:W-:-:S03]  /*2060*/  IABS R22, R4 ;  /* 0x0000000400167213 */ /* 0x000fc60000000000 */
[----:B------:R-:W-:Y:S01]  /*2070*/  IMAD.MOV.U32 R2, RZ, RZ, R14 ;  /* 0x000000ffff027224 */ /* 0x000fe200078e000e */
[----:B------:R-:W-:-:S03]  /*2080*/  IADD3 R3, PT, PT, RZ, -R22, RZ ;  /* 0x80000016ff037210 */ /* 0x000fc60007ffe0ff */
[----:B------:R-:W-:-:S04]  /*2090*/  IMAD.HI.U32 R21, R21, R2, RZ ;  /* 0x0000000215157227 */ /* 0x000fc800078e00ff */
[----:B------:R-:W-:Y:S01]  /*20a0*/  IMAD R14, R21, R3, R2 ;  /* 0x00000003150e7224 */ /* 0x000fe200078e0202 */
[----:B0-----:R-:W0:Y:S04]  /*20b0*/  MUFU.RCP R20, R20 ;  /* 0x0000001400147308 */ /* 0x001e280000001000 */
[----:B------:R-:W-:Y:S02]  /*20c0*/  ISETP.GT.U32.AND P0, PT, R19, R14, PT ;  /* 0x0000000e1300720c */ /* 0x000fe40003f04070 */
[----:B------:R-:W-:-:S11]  /*20d0*/  ISETP.GE.AND P1, PT, R9, RZ, PT ;  /* 0x000000ff0900720c */ /* 0x000fd60003f26270 */
[----:B------:R-:W-:Y:S01]  /*20e0*/  @!P0 IMAD.IADD R14, R14, 0x1, -R19 ;  /* 0x000000010e0e8824 */ /* 0x000fe200078e0a13 */
[----:B0-----:R-:W-:-:S04]  /*20f0*/  IADD3 R2, PT, PT, R20, 0xffffffe, RZ ;  /* 0x0ffffffe14027810 */ /* 0x001fc80007ffe0ff */
[----:B------:R-:W-:Y:S01]  /*2100*/  ISETP.GT.U32.AND P0, PT, R19, R14, PT ;  /* 0x0000000e1300720c */ /* 0x000fe20003f04070 */
[----:B------:R-:W0:Y:S01]  /*2110*/  F2I.FTZ.U32.TRUNC.NTZ R3, R2 ;  /* 0x0000000200037305 */ /* 0x000e22000021f000 */
[----:B------:R-:W-:-:S11]  /*2120*/  ISETP.NE.AND P2, PT, R4, RZ, PT ;  /* 0x000000ff0400720c */ /* 0x000fd60003f45270 */
[----:B------:R-:W-:Y:S02]  /*2130*/  @!P0 IMAD.IADD R14, R14, 0x1, -R19 ;  /* 0x000000010e0e8824 */ /* 0x000fe400078e0a13 */
[----:B0-----:R-:W-:-:S03]  /*2140*/  IMAD.MOV R20, RZ, RZ, -R3 ;  /* 0x000000ffff147224 */ /* 0x001fc600078e0a03 */
[----:B------:R-:W-:Y:S02]  /*2150*/  @!P1 IADD3 R14, PT, PT, -R14, RZ, RZ ;  /* 0x000000ff0e0e9210 */ /* 0x000fe40007ffe1ff */
[----:B------:R-:W-:Y:S01]  /*2160*/  @!P2 LOP3.LUT R14, RZ, R4, RZ, 0x33, !PT ;  /* 0x00000004ff0ea212 */ /* 0x000fe200078e33ff */
[----:B------:R-:W-:Y:S02]  /*2170*/  IMAD R21, R20, R15, RZ ;  /* 0x0000000f14157224 */ /* 0x000fe400078e02ff */
[----:B------:R-:W-:Y:S01]  /*2180*/  IMAD.MOV.U32 R2, RZ, RZ, RZ ;  /* 0x000000ffff027224 */ /* 0x000fe200078e00ff */
[----:B------:R-:W-:Y:S02]  /*2190*/  IABS R22, R14 ;  /* 0x0000000e00167213 */ /* 0x000fe40000000000 */
[----:B-----5:R-:W-:Y:S01]  /*21a0*/  IABS R19, R6 ;  /* 0x0000000600137213 */ /* 0x020fe20000000000 */
[----:B------:R-:W-:Y:S01]  /*21b0*/  IMAD.HI.U32 R21, R3, R21, R2 ;  /* 0x0000001503157227 */ /* 0x000fe200078e0002 */
[----:B------:R-:W-:-:S02]  /*21c0*/  IABS R23, R5 ;  /* 0x0000000500177213 */ /* 0x000fc40000000000 */
[----:B------:R-:W-:Y:S01]  /*21d0*/  MOV R2, R22 ;  /* 0x0000001600027202 */ /* 0x000fe20000000f00 */
[----:B------:R-:W0:Y:S02]  /*21e0*/  I2F.RP R20, R19 ;  /* 0x0000001300147306 */ /* 0x000e240000209400 */
[----:B------:R-:W-:Y:S02]  /*21f0*/  IMAD.MOV R3, RZ, RZ, -R23 ;  /* 0x000000ffff037224 */ /* 0x000fe400078e0a17 */
[----:B------:R-:W-:-:S04]  /*2200*/  IMAD.HI.U32 R21, R21, R2, RZ ;  /* 0x0000000215157227 */ /* 0x000fc800078e00ff */
[----:B------:R-:W-:-:S05]  /*2210*/  IMAD R2, R21, R3, R2 ;  /* 0x0000000315027224 */ /* 0x000fca00078e0202 */
[----:B------:R-:W-:Y:S01]  /*2220*/  ISETP.GT.U32.AND P0, PT, R15, R2, PT ;  /* 0x000000020f00720c */ /* 0x000fe20003f04070 */
[----:B0-----:R-:W0:-:S12]  /*2230*/  MUFU.RCP R20, R20 ;  /* 0x0000001400147308 */ /* 0x001e180000001000 */
[----:B------:R-:W-:-:S05]  /*2240*/  @!P0 IMAD.IADD R2, R2, 0x1, -R15 ;  /* 0x0000000102028824 */ /* 0x000fca00078e0a0f */
[----:B------:R-:W-:Y:S01]  /*2250*/  ISETP.GT.U32.AND P0, PT, R15, R2, PT ;  /* 0x000000020f00720c */ /* 0x000fe20003f04070 */
[----:B0-----:R-:W-:Y:S01]  /*2260*/  VIADD R3, R20, 0xffffffe ;  /* 0x0ffffffe14037836 */ /* 0x001fe20000000000 */
[----:B------:R-:W-:-:S05]  /*2270*/  ISETP.GE.AND P1, PT, R14, RZ, PT ;  /* 0x000000ff0e00720c */ /* 0x000fca0003f26270 */
[----:B------:R-:W0:Y:S01]  /*2280*/  F2I.FTZ.U32.TRUNC.NTZ R3, R3 ;  /* 0x0000000300037305 */ /* 0x000e22000021f000 */
[----:B------:R-:W-:-:S05]  /*2290*/  ISETP.NE.AND P2, PT, R5, RZ, PT ;  /* 0x000000ff0500720c */ /* 0x000fca0003f45270 */
[----:B------:R-:W-:-:S05]  /*22a0*/  @!P0 IADD3 R2, PT, PT, R2, -R15, RZ ;  /* 0x8000000f02028210 */ /* 0x000fca0007ffe0ff */
[----:B------:R-:W-:Y:S02]  /*22b0*/  IMAD.MOV.U32 R15, RZ, RZ, R2 ;  /* 0x000000ffff0f7224 */ /* 0x000fe400078e0002 */
[----:B0-----:R-:W-:-:S03]  /*22c0*/  IMAD.MOV R2, RZ, RZ, -R3 ;  /* 0x000000ffff027224 */ /* 0x001fc600078e0a03 */
[----:B------:R-:W-:Y:S02]  /*22d0*/  @!P1 IADD3 R15, PT, PT, -R15, RZ, RZ ;  /* 0x000000ff0f0f9210 */ /* 0x000fe40007ffe1ff */
[----:B------:R-:W-:Y:S01]  /*22e0*/  @!P2 LOP3.LUT R15, RZ, R5, RZ, 0x33, !PT ;  /* 0x00000005ff0fa212 */ /* 0x000fe200078e33ff */
[----:B------:R-:W-:Y:S02]  /*22f0*/  IMAD R21, R2, R19, RZ ;  /* 0x0000001302157224 */ /* 0x000fe400078e02ff */
[----:B------:R-:W-:Y:S01]  /*2300*/  IMAD.MOV.U32 R2, RZ, RZ, RZ ;  /* 0x000000ffff027224 */ /* 0x000fe200078e00ff */
[----:B------:R-:W-:Y:S02]  /*2310*/  IABS R20, R15 ;  /* 0x0000000f00147213 */ /* 0x000fe40000000000 */
[----:B------:R-:W-:Y:S01]  /*2320*/  IABS R22, R6 ;  /* 0x0000000600167213 */ /* 0x000fe20000000000 */
[----:B------:R-:W-:Y:S01]  /*2330*/  IMAD.HI.U32 R21, R3, R21, R2 ;  /* 0x0000001503157227 */ /* 0x000fe200078e0002 */
[----:B------:R-:W-:-:S03]  /*2340*/  MOV R2, R20 ;  /* 0x0000001400027202 */ /* 0x000fc60000000f00 */
[----:B------:R-:W-:Y:S02]  /*2350*/  IMAD.MOV R3, RZ, RZ, -R22 ;  /* 0x000000ffff037224 */ /* 0x000fe400078e0a16 */
[----:B------:R-:W-:-:S04]  /*2360*/  IMAD.HI.U32 R21, R21, R2, RZ ;  /* 0x0000000215157227 */ /* 0x000fc800078e00ff */
[----:B------:R-:W-:-:S05]  /*2370*/  IMAD R2, R21, R3, R2 ;  /* 0x0000000315027224 */ /* 0x000fca00078e0202 */
[----:B------:R-:W-:-:S13]  /*2380*/  ISETP.GT.U32.AND P0, PT, R19, R2, PT ;  /* 0x000000021300720c */ /* 0x000fda0003f04070 */
[----:B------:R-:W-:-:S05]  /*2390*/  @!P0 IMAD.IADD R2, R2, 0x1, -R19 ;  /* 0x0000000102028824 */ /* 0x000fca00078e0a13 */
[----:B------:R-:W-:Y:S02]  /*23a0*/  ISETP.GT.U32.AND P0, PT, R19, R2, PT ;  /* 0x000000021300720c */ /* 0x000fe40003f04070 */
[----:B------:R-:W-:Y:S02]  /*23b0*/  ISETP.NE.AND P3, PT, R13, RZ, PT ;  /* 0x000000ff0d00720c */ /* 0x000fe40003f65270 */
[----:B------:R-:W-:Y:S02]  /*23c0*/  ISETP.GE.AND P4, PT, R15, RZ, PT ;  /* 0x000000ff0f00720c */ /* 0x000fe40003f86270 */
[----:B------:R-:W-:Y:S02]  /*23d0*/  ISETP.NE.AND P5, PT, R6, RZ, PT ;  /* 0x000000ff0600720c */ /* 0x000fe40003fa5270 */
[----:B------:R-:W-:-:S05]  /*23e0*/  ISETP.NE.AND P2, PT, R12, RZ, PT ;  /* 0x000000ff0c00720c */ /* 0x000fca0003f45270 */
[----:B------:R-:W-:-:S05]  /*23f0*/  @!P0 IMAD.IADD R2, R2, 0x1, -R19 ;  /* 0x0000000102028824 */ /* 0x000fca00078e0a13 */
[----:B------:R-:W-:Y:S02]  /*2400*/  MOV R12, R2 ;  /* 0x00000002000c7202 */ /* 0x000fe40000000f00 */
[----:B------:R-:W-:Y:S02]  /*2410*/  ISETP.NE.AND P1, PT, R8, RZ, PT ;  /* 0x000000ff0800720c */ /* 0x000fe40003f25270 */
[----:B------:R-:W-:Y:S01]  /*2420*/  ISETP.NE.AND P0, PT, R18, RZ, PT ;  /* 0x000000ff1200720c */ /* 0x000fe20003f05270 */
[----:B------:R-:W-:Y:S01]  /*2430*/  @!P4 IMAD.MOV R12, RZ, RZ, -R12 ;  /* 0x000000ffff0cc224 */ /* 0x000fe200078e0a0c */
[----:B------:R-:W-:Y:S01]  /*2440*/  @!P5 LOP3.LUT R12, RZ, R6, RZ, 0x33, !PT ;  /* 0x00000006ff0cd212 */ /* 0x000fe200078e33ff */
[----:B------:R-:W-:Y:S10]  /*2450*/  @P3 BRA `(.L_x_65) ;  /* 0x0000000000743947 */ /* 0x000ff40003800000 */
[----:B------:R-:W0:Y:S02]  /*2460*/  LDC.64 R2, c[0x0][0x398] ;  /* 0x0000e600ff027b82 */ /* 0x000e240000000a00 */
[----:B0-----:R-:W-:-:S05]  /*2470*/  IMAD.WIDE R18, R17, 0x4, R2 ;  /* 0x0000000411127825 */ /* 0x001fca00078e0202 */
[----:B------:R0:W2:Y:S01]  /*2480*/  LDG.E R13, desc[UR14][R18.64] ;  /* 0x0000000e120d7981 */ /* 0x0000a2000c1e1900 */
[----:B------:R-:W-:Y:S01]  /*2490*/  IABS R8, R7 ;  /* 0x0000000700087213 */ /* 0x000fe20000000000 */
        /* <DEDUP_REMOVED lines=17> */
[-C--:B------:R-:W-:Y:S01]  /*25b0*/  @!P4 IADD3 R19, PT, PT, R19, -R8.reuse, RZ ;  /* 0x800000081313c210 */ /* 0x080fe20007ffe0ff */
[----:B------:R-:W-:Y:S01]  /*25c0*/  @!P4 VIADD R3, R3, 0x1 ;  /* 0x000000010303c836 */ /* 0x000fe20000000000 */
[----:B------:R-:W-:Y:S02]  /*25d0*/  ISETP.NE.AND P4, PT, R7, RZ, PT ;  /* 0x000000ff0700720c */ /* 0x000fe40003f85270 */
[----:B------:R-:W-:-:S13]  /*25e0*/  ISETP.GE.U32.AND P3, PT, R19, R8, PT ;  /* 0x000000081300720c */ /* 0x000fda0003f66070 */
[----:B------:R-:W-:-:S05]  /*25f0*/  @P3 VIADD R3, R3, 0x1 ;  /* 0x0000000103033836 */ /* 0x000fca0000000000 */
[----:B------:R-:W-:Y:S02]  /*2600*/  @!P5 IADD3 R3, PT, PT, -R3, RZ, RZ ;  /* 0x000000ff0303d210 */ /* 0x000fe40007ffe1ff */
[----:B------:R-:W-:-:S05]  /*2610*/  @!P4 LOP3.LUT R3, RZ, R7, RZ, 0x33, !PT ;  /* 0x00000007ff03c212 */ /* 0x000fca00078e33ff */
[----:B--2---:R-:W-:-:S07]  /*2620*/  IMAD R10, R13, R3, R10 ;  /* 0x000000030d0a7224 */ /* 0x004fce00078e020a */
.L_x_65:
[----:B------:R-:W-:Y:S05]  /*2630*/  @P2 BRA `(.L_x_66) ;  /* 0x0000000000742947 */ /* 0x000fea0003800000 */
[----:B------:R-:W0:Y:S02]  /*2640*/  LDC.64 R2, c[0x0][0x398] ;  /* 0x0000e600ff027b82 */ /* 0x000e240000000a00 */
[----:B0-----:R-:W-:-:S05]  /*2650*/  IMAD.WIDE R18, R17, 0x4, R2 ;  /* 0x0000000411127825 */ /* 0x001fca00078e0202 */
[----:B------:R0:W2:Y:S01]  /*2660*/  LDG.E R7, desc[UR14][R18.64] ;  /* 0x0000000e12077981 */ /* 0x0000a2000c1e1900 */
[----:B------:R-:W-:Y:S01]  /*2670*/  IABS R13, R4 ;  /* 0x00000004000d7213 */ /* 0x000fe20000000000 */
[----:B------:R-:W-:-:S03]  /*2680*/  VIADD R17, R17, 0x1 ;  /* 0x0000000111117836 */ /* 0x000fc60000000000 */
[----:B------:R-:W1:Y:S01]  /*2690*/  I2F.RP R8, R13 ;  /* 0x0000000d00087306 */ /* 0x000e620000209400 */
[----:B0-----:R-:W-:-:S07]  /*26a0*/  IABS R18, R4 ;  /* 0x0000000400127213 */ /* 0x001fce0000000000 */
[----:B-1----:R-:W0:Y:S02]  /*26b0*/  MUFU.RCP R8, R8 ;  /* 0x0000000800087308 */ /* 0x002e240000001000 */
[----:B0-----:R-:W-:Y:S02]  /*26c0*/  VIADD R2, R8, 0xffffffe ;  /* 0x0ffffffe08027836 */ /* 0x001fe40000000000 */
[----:B------:R-:W-:-:S04]  /*26d0*/  IMAD.MOV R8, RZ, RZ, -R18 ;  /* 0x000000ffff087224 */ /* 0x000fc800078e0a12 */
[----:B------:R0:W1:Y:S02]  /*26e0*/  F2I.FTZ.U32.TRUNC.NTZ R3, R2 ;  /* 0x0000000200037305 */ /* 0x000064000021f000 */
[----:B0-----:R-:W-:Y:S01]  /*26f0*/  IMAD.MOV.U32 R2, RZ, RZ, RZ ;  /* 0x000000ffff027224 */ /* 0x001fe200078e00ff */
[----:B-1----:R-:W-:-:S05]  /*2700*/  IADD3 R16, PT, PT, RZ, -R3, RZ ;  /* 0x80000003ff107210 */ /* 0x002fca0007ffe0ff */
[----:B------:R-:W-:Y:S01]  /*2710*/  IMAD R21, R16, R13, RZ ;  /* 0x0000000d10157224 */ /* 0x000fe200078e02ff */
[----:B------:R-:W-:Y:S02]  /*2720*/  IABS R16, R9 ;  /* 0x0000000900107213 */ /* 0x000fe40000000000 */
[----:B------:R-:W-:Y:S01]  /*2730*/  LOP3.LUT R9, R9, R4, RZ, 0x3c, !PT ;  /* 0x0000000409097212 */ /* 0x000fe200078e3cff */
[----:B------:R-:W-:-:S03]  /*2740*/  IMAD.HI.U32 R3, R3, R21, R2 ;  /* 0x0000001503037227 */ /* 0x000fc600078e0002 */
[----:B------:R-:W-:-:S03]  /*2750*/  ISETP.GE.AND P4, PT, R9, RZ, PT ;  /* 0x000000ff0900720c */ /* 0x000fc60003f86270 */
        /* <DEDUP_REMOVED lines=11> */
.L_x_66:
[----:B------:R-:W-:Y:S05]  /*2810*/  @P1 BRA `(.L_x_67) ;  /* 0x0000000000741947 */ /* 0x000fea0003800000 */
[----:B------:R-:W0:Y:S02]  /*2820*/  LDC.64 R2, c[0x0][0x398] ;  /* 0x0000e600ff027b82 */ /* 0x000e240000000a00 */
[----:B0-----:R-:W-:-:S05]  /*2830*/  IMAD.WIDE R8, R17, 0x4, R2 ;  /* 0x0000000411087825 */ /* 0x001fca00078e0202 */
[----:B------:R0:W2:Y:S01]  /*2840*/  LDG.E R7, desc[UR14][R8.64] ;  /* 0x0000000e08077981 */ /* 0x0000a2000c1e1900 */
[----:B------:R-:W-:Y:S01]  /*2850*/  IABS R13, R5 ;  /* 0x00000005000d7213 */ /* 0x000fe20000000000 */
[----:B------:R-:W-:-:S03]  /*2860*/  VIADD R17, R17, 0x1 ;  /* 0x0000000111117836 */ /* 0x000fc60000000000 */
[----:B------:R-:W1:Y:S01]  /*2870*/  I2F.RP R4, R13 ;  /* 0x0000000d00047306 */ /* 0x000e620000209400 */
[----:B0-----:R-:W-:Y:S02]  /*2880*/  IABS R8, R14 ;  /* 0x0000000e00087213 */ /* 0x001fe40000000000 */
[-C--:B------:R-:W-:Y:S02]  /*2890*/  IABS R9, R5.reuse ;  /* 0x0000000500097213 */ /* 0x080fe40000000000 */
[----:B------:R-:W-:-:S04]  /*28a0*/  LOP3.LUT R14, R14, R5, RZ, 0x3c, !PT ;  /* 0x000000050e0e7212 */ /* 0x000fc800078e3cff */
[----:B------:R-:W-:Y:S01]  /*28b0*/  ISETP.GE.AND P3, PT, R14, RZ, PT ;  /* 0x000000ff0e00720c */ /* 0x000fe20003f66270 */
[----:B-1----:R-:W0:Y:S02]  /*28c0*/  MUFU.RCP R4, R4 ;  /* 0x0000000400047308 */ /* 0x002e240000001000 */
[----:B0-----:R-:W-:Y:S02]  /*28d0*/  VIADD R2, R4, 0xffffffe ;  /* 0x0ffffffe04027836 */ /* 0x001fe40000000000 */
[----:B------:R-:W-:-:S04]  /*28e0*/  IMAD.MOV R4, RZ, RZ, -R9 ;  /* 0x000000ffff047224 */ /* 0x000fc800078e0a09 */
[----:B------:R0:W1:Y:S02]  /*28f0*/  F2I.FTZ.U32.TRUNC.NTZ R3, R2 ;  /* 0x0000000200037305 */ /* 0x000064000021f000 */
[----:B0-----:R-:W-:Y:S01]  /*2900*/  IMAD.MOV.U32 R2, RZ, RZ, RZ ;  /* 0x000000ffff027224 */ /* 0x001fe200078e00ff */
[----:B-1----:R-:W-:-:S05]  /*2910*/  IADD3 R16, PT, PT, RZ, -R3, RZ ;  /* 0x80000003ff107210 */ /* 0x002fca0007ffe0ff */
[----:B------:R-:W-:-:S04]  /*2920*/  IMAD R19, R16, R13, RZ ;  /* 0x0000000d10137224 */ /* 0x000fc800078e02ff */
[----:B------:R-:W-:-:S06]  /*2930*/  IMAD.HI.U32 R3, R3, R19, R2 ;  /* 0x0000001303037227 */ /* 0x000fcc00078e0002 */
        /* <DEDUP_REMOVED lines=11> */
.L_x_67:
        /* <DEDUP_REMOVED lines=9> */
[----:B------:R-:W-:-:S03]  /*2a80*/  LOP3.LUT R15, R15, R6, RZ, 0x3c, !PT ;  /* 0x000000060f0f7212 */ /* 0x000fc600078e3cff */
[----:B------:R-:W-:Y:S01]  /*2a90*/  IMAD.MOV R5, RZ, RZ, -R5 ;  /* 0x000000ffff057224 */ /* 0x000fe200078e0a05 */
[----:B------:R-:W-:Y:S01]  /*2aa0*/  ISETP.GE.AND P2, PT, R15, RZ, PT ;  /* 0x000000ff0f00720c */ /* 0x000fe20003f46270 */
[----:B-1----:R-:W0:Y:S02]  /*2ab0*/  MUFU.RCP R7, R7 ;  /* 0x0000000700077308 */ /* 0x002e240000001000 */
[----:B0-----:R-:W-:-:S06]  /*2ac0*/  VIADD R2, R7, 0xffffffe ;  /* 0x0ffffffe07027836 */ /* 0x001fcc0000000000 */
        /* <DEDUP_REMOVED lines=16> */
.L_x_68:
[----:B------:R-:W-:Y:S01]  /*2bd0*/  VIADD R11, R11, 0x4 ;  /* 0x000000040b0b7836 */ /* 0x000fe20000000000 */
[----:B------:R-:W-:-:S07]  /*2be0*/  MOV R16, R12 ;  /* 0x0000000c00107202 */ /* 0x000fce0000000f00 */
.L_x_64:
[----:B------:R-:W-:-:S09]  /*2bf0*/  UISETP.NE.AND UP0, UPT, UR5, URZ, UPT ;  /* 0x000000ff0500728c */ /* 0x000fd2000bf05270 */
[----:B------:R-:W-:Y:S05]  /*2c00*/  BRA.U !UP0, `(.L_x_63) ;  /* 0x00000009088c7547 */ /* 0x000fea000b800000 */
[----:B------:R-:W-:-:S09]  /*2c10*/  UISETP.NE.AND UP0, UPT, UR5, 0x1, UPT ;  /* 0x000000010500788c */ /* 0x000fd2000bf05270 */
[----:B------:R-:W-:Y:S05]  /*2c20*/  BRA.U !UP0, `(.L_x_69) ;  /* 0x0000000508e87547 */ /* 0x000fea000b800000 */
[----:B-1----:R-:W0:Y:S01]  /*2c30*/  LDC.64 R2, c[0x0][0x390] ;  /* 0x0000e400ff027b82 */ /* 0x002e220000000a00 */
[----:B------:R-:W1:Y:S01]  /*2c40*/  LDCU.64 UR6, c[0x0][0x3a0] ;  /* 0x00007400ff0677ac */ /* 0x000e620008000a00 */
[----:B0-----:R-:W-:-:S05]  /*2c50*/  IMAD.WIDE.U32 R8, R11, 0x4, R2 ;  /* 0x000000040b087825 */ /* 0x001fca00078e0002 */
[----:B------:R-:W2:Y:S04]  /*2c60*/  LDG.E R3, desc[UR14][R8.64] ;  /* 0x0000000e08037981 */ /* 0x000ea8000c1e1900 */
[----:B------:R-:W3:Y:S01]  /*2c70*/  LDG.E R2, desc[UR14][R8.64+0x4] ;  /* 0x0000040e08027981 */ /* 0x000ee2000c1e1900 */
[----:B-1----:R-:W-:-:S05]  /*2c80*/  IADD3 R12, P0, PT, R11, UR6, RZ ;  /* 0x000000060b0c7c10 */ /* 0x002fca000ff1e0ff */
[----:B------:R-:W-:-:S05]  /*2c90*/  IMAD.X R13, RZ, RZ, UR7, P0 ;  /* 0x00000007ff0d7e24 */ /* 0x000fca00080e06ff */
[----:B------:R-:W4:Y:S04]  /*2ca0*/  LDG.E.U8 R6, desc[UR14][R12.64] ;  /* 0x0000000e0c067981 */ /* 0x000f28000c1e1100 */
[----:B------:R0:W5:Y:S01]  /*2cb0*/  LDG.E.U8 R7, desc[UR14][R12.64+0x1] ;  /* 0x0000010e0c077981 */ /* 0x000162000c1e1100 */
[----:B------:R-:W-:Y:S02]  /*2cc0*/  IABS R18, R16 ;  /* 0x0000001000127213 */ /* 0x000fe40000000000 */
[----:B------:R-:W-:Y:S02]  /*2cd0*/  ISETP.GE.AND P1, PT, R16, RZ, PT ;  /* 0x000000ff1000720c */ /* 0x000fe40003f26270 */
[-C--:B--2---:R-:W-:Y:S02]  /*2ce0*/  IABS R5, R3.reuse ;  /* 0x0000000300057213 */ /* 0x084fe40000000000 */
[----:B------:R-:W-:-:S02]  /*2cf0*/  IABS R19, R3 ;  /* 0x0000000300137213 */ /* 0x000fc40000000000 */
[----:B------:R-:W1:Y:S01]  /*2d00*/  I2F.RP R14, R5 ;  /* 0x00000005000e7306 */ /* 0x000e620000209400 */
[----:B---3--:R-:W-:Y:S02]  /*2d10*/  IABS R8, R2 ;  /* 0x0000000200087213 */ /* 0x008fe40000000000 */
[----:B------:R-:W-:Y:S02]  /*2d20*/  ISETP.NE.AND P2, PT, R3, RZ, PT ;  /* 0x000000ff0300720c */ /* 0x000fe40003f45270 */
[----:B------:R-:W-:-:S03]  /*2d30*/  ISETP.NE.AND P3, PT, R2, RZ, PT ;  /* 0x000000ff0200720c */ /* 0x000fc60003f65270 */
[----:B-1----:R-:W1:Y:S02]  /*2d40*/  MUFU.RCP R14, R14 ;  /* 0x0000000e000e7308 */ /* 0x002e640000001000 */
[----:B-1----:R-:W-:Y:S01]  /*2d50*/  VIADD R15, R14, 0xffffffe ;  /* 0x0ffffffe0e0f7836 */ /* 0x002fe20000000000 */
[----:B------:R-:W-:-:S05]  /*2d60*/  IABS R14, R2 ;  /* 0x00000002000e7213 */ /* 0x000fca0000000000 */
[----:B------:R-:W1:Y:S02]  /*2d70*/  F2I.FTZ.U32.TRUNC.NTZ R9, R15 ;  /* 0x0000000f00097305 */ /* 0x000e64000021f000 */
[----:B-1----:R-:W-:-:S05]  /*2d80*/  IADD3 R4, PT, PT, RZ, -R9, RZ ;  /* 0x80000009ff047210 */ /* 0x002fca0007ffe0ff */
[----:B0-----:R-:W-:Y:S02]  /*2d90*/  IMAD R13, R4, R5, RZ ;  /* 0x00000005040d7224 */ /* 0x001fe400078e02ff */
[----:B------:R-:W-:Y:S02]  /*2da0*/  IMAD.MOV.U32 R4, RZ, RZ, R8 ;  /* 0x000000ffff047224 */ /* 0x000fe400078e0008 */
[----:B------:R-:W-:Y:S02]  /*2db0*/  IMAD.MOV.U32 R8, RZ, RZ, RZ ;  /* 0x000000ffff087224 */ /* 0x000fe400078e00ff */
[----:B------:R-:W0:Y:S02]  /*2dc0*/  I2F.RP R12, R4 ;  /* 0x00000004000c7306 */ /* 0x000e240000209400 */
[----:B------:R-:W-:Y:S01]  /*2dd0*/  IMAD.HI.U32 R13, R9, R13, R8 ;  /* 0x0000000d090d7227 */ /* 0x000fe200078e0008 */
[----:B------:R-:W-:-:S03]  /*2de0*/  MOV R8, R18 ;  /* 0x0000001200087202 */ /* 0x000fc60000000f00 */
[----:B------:R-:W-:Y:S02]  /*2df0*/  IMAD.MOV R9, RZ, RZ, -R19 ;  /* 0x000000ffff097224 */ /* 0x000fe400078e0a13 */
[----:B------:R-:W-:-:S04]  /*2e00*/  IMAD.HI.U32 R13, R13, R8, RZ ;  /* 0x000000080d0d7227 */ /* 0x000fc800078e00ff */
[----:B------:R-:W-:Y:S01]  /*2e10*/  IMAD R8, R13, R9, R8 ;  /* 0x000000090d087224 */ /* 0x000fe200078e0208 */
[----:B0-----:R-:W0:Y:S04]  /*2e20*/  MUFU.RCP R12, R12 ;  /* 0x0000000c000c7308 */ /* 0x001e280000001000 */
[----:B------:R-:W-:-:S13]  /*2e30*/  ISETP.GT.U32.AND P0, PT, R5, R8, PT ;  /* 0x000000080500720c */ /* 0x000fda0003f04070 */
[----:B------:R-:W-:Y:S01]  /*2e40*/  @!P0 IMAD.IADD R8, R8, 0x1, -R5 ;  /* 0x0000000108088824 */ /* 0x000fe200078e0a05 */
[----:B0-----:R-:W-:-:S04]  /*2e50*/  IADD3 R9, PT, PT, R12, 0xffffffe, RZ ;  /* 0x0ffffffe0c097810 */ /* 0x001fc80007ffe0ff */
[----:B------:R-:W-:Y:S02]  /*2e60*/  ISETP.GT.U32.AND P0, PT, R5, R8, PT ;  /* 0x000000080500720c */ /* 0x000fe40003f04070 */
[----:B------:R-:W0:Y:S11]  /*2e70*/  F2I.FTZ.U32.TRUNC.NTZ R9, R9 ;  /* 0x0000000900097305 */ /* 0x000e36000021f000 */
[----:B------:R-:W-:-:S04]  /*2e80*/  @!P0 IMAD.IADD R8, R8, 0x1, -R5 ;  /* 0x0000000108088824 */ /* 0x000fc800078e0a05 */
[----:B------:R-:W-:Y:S01]  /*2e90*/  IMAD.MOV.U32 R5, RZ, RZ, R8 ;  /* 0x000000ffff057224 */ /* 0x000fe200078e0008 */
[----:B0-----:R-:W-:Y:S01]  /*2ea0*/  IADD3 R13, PT, PT, RZ, -R9, RZ ;  /* 0x80000009ff0d7210 */ /* 0x001fe20007ffe0ff */
[----:B------:R-:W-:Y:S02]  /*2eb0*/  IMAD.MOV.U32 R8, RZ, RZ, RZ ;  /* 0x000000ffff087224 */ /* 0x000fe400078e00ff */
[----:B------:R-:W-:Y:S01]  /*2ec0*/  @!P1 IMAD.MOV R5, RZ, RZ, -R5 ;  /* 0x000000ffff059224 */ /* 0x000fe200078e0a05 */
[----:B------:R-:W-:Y:S01]  /*2ed0*/  @!P2 LOP3.LUT R5, RZ, R3, RZ, 0x33, !PT ;  /* 0x00000003ff05a212 */ /* 0x000fe200078e33ff */
[----:B------:R-:W-:Y:S01]  /*2ee0*/  IMAD R13, R13, R4, RZ ;  /* 0x000000040d0d7224 */ /* 0x000fe200078e02ff */
[----:B----4-:R-:W-:Y:S02]  /*2ef0*/  ISETP.NE.AND P1, PT, R6, RZ, PT ;  /* 0x000000ff0600720c */ /* 0x010fe40003f25270 */
[----:B------:R-:W-:Y:S01]  /*2f00*/  IABS R12, R5 ;  /* 0x00000005000c7213 */ /* 0x000fe20000000000 */
[----:B------:R-:W-:Y:S01]  /*2f10*/  IMAD.HI.U32 R13, R9, R13, R8 ;  /* 0x0000000d090d7227 */ /* 0x000fe200078e0008 */
[----:B------:R-:W-:-:S02]  /*2f20*/  IADD3 R9, PT, PT, RZ, -R14, RZ ;  /* 0x8000000eff097210 */ /* 0x000fc40007ffe0ff */
[----:B------:R-:W-:Y:S01]  /*2f30*/  ISETP.GE.AND P2, PT, R5, RZ, PT ;  /* 0x000000ff0500720c */ /* 0x000fe20003f46270 */
[----:B------:R-:W-:-:S04]  /*2f40*/  IMAD.MOV.U32 R8, RZ, RZ, R12 ;  /* 0x000000ffff087224 */ /* 0x000fc800078e000c */
[----:B------:R-:W-:-:S04]  /*2f50*/  IMAD.HI.U32 R13, R13, R8, RZ ;  /* 0x000000080d0d7227 */ /* 0x000fc800078e00ff */
[----:B------:R-:W-:-:S05]  /*2f60*/  IMAD R9, R13, R9, R8 ;  /* 0x000000090d097224 */ /* 0x000fca00078e0208 */
[----:B------:R-:W-:-:S13]  /*2f70*/  ISETP.GT.U32.AND P0, PT, R4, R9, PT ;  /* 0x000000090400720c */ /* 0x000fda0003f04070 */
[----:B------:R-:W-:-:S05]  /*2f80*/  @!P0 IMAD.IADD R9, R9, 0x1, -R4 ;  /* 0x0000000109098824 */ /* 0x000fca00078e0a04 */
[----:B------:R-:W-:-:S13]  /*2f90*/  ISETP.GT.U32.AND P0, PT, R4, R9, PT ;  /* 0x000000090400720c */ /* 0x000fda0003f04070 */
[----:B------:R-:W-:Y:S02]  /*2fa0*/  @!P0 IADD3 R9, PT, PT, R9, -R4, RZ ;  /* 0x8000000409098210 */ /* 0x000fe40007ffe0ff */
[----:B-----5:R-:W-:-:S03]  /*2fb0*/  ISETP.NE.AND P0, PT, R7, RZ, PT ;  /* 0x000000ff0700720c */ /* 0x020fc60003f05270 */
[----:B------:R-:W-:-:S04]  /*2fc0*/  IMAD.MOV.U32 R4, RZ, RZ, R9 ;  /* 0x000000ffff047224 */ /* 0x000fc800078e0009 */
[----:B------:R-:W-:Y:S01]  /*2fd0*/  @!P2 IMAD.MOV R4, RZ, RZ, -R4 ;  /* 0x000000ffff04a224 */ /* 0x000fe200078e0a04 */
[----:B------:R-:W-:Y:S01]  /*2fe0*/  @!P3 LOP3.LUT R4, RZ, R2, RZ, 0x33, !PT ;  /* 0x00000002ff04b212 */ /* 0x000fe200078e33ff */
[----:B------:R-:W-:Y:S06]  /*2ff0*/  @P1 BRA `(.L_x_70) ;  /* 0x0000000000741947 */ /* 0x000fec0003800000 */
[----:B------:R-:W0:Y:S02]  /*3000*/  LDC.64 R6, c[0x0][0x398] ;  /* 0x0000e600ff067b82 */ /* 0x000e240000000a00 */
[----:B0-----:R-:W-:-:S06]  /*3010*/  IMAD.WIDE R8, R17, 0x4, R6 ;  /* 0x0000000411087825 */ /* 0x001fcc00078e0206 */
[----:B------:R0:W2:Y:S01]  /*3020*/  LDG.E R9, desc[UR14][R8.64] ;  /* 0x0000000e08097981 */ /* 0x0000a2000c1e1900 */
[----:B------:R-:W-:Y:S01]  /*3030*/  IABS R13, R3 ;  /* 0x00000003000d7213 */ /* 0x000fe20000000000 */
[----:B------:R-:W-:-:S03]  /*3040*/  VIADD R17, R17, 0x1 ;  /* 0x0000000111117836 */ /* 0x000fc60000000000 */
[----:B------:R-:W1:Y:S01]  /*3050*/  I2F.RP R12, R13 ;  /* 0x0000000d000c7306 */ /* 0x000e620000209400 */
[----:B0-----:R-:W-:-:S04]  /*3060*/  IABS R8, R3 ;  /* 0x0000000300087213 */ /* 0x001fc80000000000 */
[----:B------:R-:W-:-:S03]  /*3070*/  IADD3 R8, PT, PT, RZ, -R8, RZ ;  /* 0x80000008ff087210 */ /* 0x000fc60007ffe0ff */
[----:B-1----:R-:W0:Y:S02]  /*3080*/  MUFU.RCP R12, R12 ;  /* 0x0000000c000c7308 */ /* 0x002e240000001000 */
[----:B0-----:R-:W-:-:S06]  /*3090*/  IADD3 R6, PT, PT, R12, 0xffffffe, RZ ;  /* 0x0ffffffe0c067810 */ /* 0x001fcc0007ffe0ff */
[----:B------:R0:W1:Y:S02]  /*30a0*/  F2I.FTZ.U32.TRUNC.NTZ R7, R6 ;  /* 0x0000000600077305 */ /* 0x000064000021f000 */
[----:B0-----:R-:W-:Y:S02]  /*30b0*/  IMAD.MOV.U32 R6, RZ, RZ, RZ ;  /* 0x000000ffff067224 */ /* 0x001fe400078e00ff */
[----:B-1----:R-:W-:-:S04]  /*30c0*/  IMAD.MOV R14, RZ, RZ, -R7 ;  /* 0x000000ffff0e7224 */ /* 0x002fc800078e0a07 */
[----:B------:R-:W-:Y:S01]  /*30d0*/  IMAD R15, R14, R13, RZ ;  /* 0x0000000d0e0f7224 */ /* 0x000fe200078e02ff */
[----:B------:R-:W-:-:S03]  /*30e0*/  IABS R14, R16 ;  /* 0x00000010000e7213 */ /* 0x000fc60000000000 */
[----:B------:R-:W-:-:S06]  /*30f0*/  IMAD.HI.U32 R7, R7, R15, R6 ;  /* 0x0000000f07077227 */ /* 0x000fcc00078e0006 */
        /* <DEDUP_REMOVED lines=13> */
.L_x_70:
[----:B------:R-:W-:Y:S05]  /*31d0*/  @P0 BRA `(.L_x_71) ;  /* 0x0000000000740947 */ /* 0x000fea0003800000 */
[----:B------:R-:W0:Y:S02]  /*31e0*/  LDC.64 R6, c[0x0][0x398] ;  /* 0x0000e600ff067b82 */ /* 0x000e240000000a00 */
[----:B0-----:R-:W-:-:S06]  /*31f0*/  IMAD.WIDE R8, R17, 0x4, R6 ;  /* 0x0000000411087825 */ /* 0x001fcc00078e0206 */
[----:B------:R0:W2:Y:S01]  /*3200*/  LDG.E R9, desc[UR14][R8.64] ;  /* 0x0000000e08097981 */ /* 0x0000a2000c1e1900 */
[-C--:B------:R-:W-:Y:S01]  /*3210*/  IABS R12, R2.reuse ;  /* 0x00000002000c7213 */ /* 0x080fe20000000000 */
[----:B------:R-:W-:Y:S01]  /*3220*/  VIADD R17, R17, 0x1 ;  /* 0x0000000111117836 */ /* 0x000fe20000000000 */
[-C--:B------:R-:W-:Y:S02]  /*3230*/  IABS R14, R2.reuse ;  /* 0x00000002000e7213 */ /* 0x080fe40000000000 */
[----:B------:R-:W1:Y:S01]  /*3240*/  I2F.RP R3, R12 ;  /* 0x0000000c00037306 */ /* 0x000e620000209400 */
[----:B0-----:R-:W-:Y:S02]  /*3250*/  IABS R8, R5 ;  /* 0x0000000500087213 */ /* 0x001fe40000000000 */
[----:B------:R-:W-:-:S04]  /*3260*/  LOP3.LUT R5, R5, R2, RZ, 0x3c, !PT ;  /* 0x0000000205057212 */ /* 0x000fc800078e3cff */
[----:B------:R-:W-:Y:S01]  /*3270*/  ISETP.GE.AND P2, PT, R5, RZ, PT ;  /* 0x000000ff0500720c */ /* 0x000fe20003f46270 */
[----:B-1----:R-:W0:Y:S02]  /*3280*/  MUFU.RCP R3, R3 ;  /* 0x0000000300037308 */ /* 0x002e240000001000 */
[----:B0-----:R-:W-:Y:S02]  /*3290*/  IADD3 R6, PT, PT, R3, 0xffffffe, RZ ;  /* 0x0ffffffe03067810 */ /* 0x001fe40007ffe0ff */
[----:B------:R-:W-:-:S04]  /*32a0*/  IADD3 R3, PT, PT, RZ, -R14, RZ ;  /* 0x8000000eff037210 */ /* 0x000fc80007ffe0ff */
        /* <DEDUP_REMOVED lines=16> */
.L_x_71:
[----:B------:R-:W-:Y:S01]  /*33b0*/  IADD3 R11, PT, PT, R11, 0x2, RZ ;  /* 0x000000020b0b7810 */ /* 0x000fe20007ffe0ff */
[----:B------:R-:W-:-:S07]  /*33c0*/  IMAD.MOV.U32 R16, RZ, RZ, R4 ;  /* 0x000000ffff107224 */ /* 0x000fce00078e0004 */
.L_x_69:
[----:B------:R-:W-:-:S04]  /*33d0*/  ULOP3.LUT UR4, UR4, 0x1, URZ, 0xc0, !UPT ;  /* 0x0000000104047892 */ /* 0x000fc8000f8ec0ff */
[----:B------:R-:W-:-:S09]  /*33e0*/  UISETP.NE.U32.AND UP0, UPT, UR4, 0x1, UPT ;  /* 0x000000010400788c */ /* 0x000fd2000bf05070 */
[----:B------:R-:W-:Y:S05]  /*33f0*/  BRA.U UP0, `(.L_x_63) ;  /* 0x0000000100907547 */ /* 0x000fea000b800000 */
[----:B------:R-:W0:Y:S01]  /*3400*/  LDCU.64 UR4, c[0x0][0x3a0] ;  /* 0x00007400ff0477ac */ /* 0x000e220008000a00 */
[----:B-1----:R-:W1:Y:S01]  /*3410*/  LDC.64 R2, c[0x0][0x390] ;  /* 0x0000e400ff027b82 */ /* 0x002e620000000a00 */
[----:B0-----:R-:W-:-:S05]  /*3420*/  IADD3 R6, P0, PT, R11, UR4, RZ ;  /* 0x000000040b067c10 */ /* 0x001fca000ff1e0ff */
[----:B------:R-:W-:-:S05]  /*3430*/  IMAD.X R7, RZ, RZ, UR5, P0 ;  /* 0x00000005ff077e24 */ /* 0x000fca00080e06ff */
[----:B------:R-:W2:Y:S01]  /*3440*/  LDG.E.U8 R6, desc[UR14][R6.64] ;  /* 0x0000000e06067981 */ /* 0x000ea2000c1e1100 */
[----:B-1----:R-:W-:-:S06]  /*3450*/  IMAD.WIDE.U32 R2, R11, 0x4, R2 ;  /* 0x000000040b027825 */ /* 0x002fcc00078e0002 */
[----:B------:R-:W3:Y:S01]  /*3460*/  LDG.E R3, desc[UR14][R2.64] ;  /* 0x0000000e02037981 */ /* 0x000ee2000c1e1900 */
[----:B--2---:R-:W-:-:S13]  /*3470*/  ISETP.NE.AND P3, PT, R6, RZ, PT ;  /* 0x000000ff0600720c */ /* 0x004fda0003f65270 */
[----:B------:R-:W0:Y:S02]  /*3480*/  @!P3 LDC.64 R4, c[0x0][0x398] ;  /* 0x0000e600ff04bb82 */ /* 0x000e240000000a00 */
[----:B0-----:R-:W-:-:S06]  /*3490*/  @!P3 IMAD.WIDE R4, R17, 0x4, R4 ;  /* 0x000000041104b825 */ /* 0x001fcc00078e0204 */
[----:B------:R0:W2:Y:S01]  /*34a0*/  @!P3 LDG.E R5, desc[UR14][R4.64] ;  /* 0x0000000e0405b981 */ /* 0x0000a2000c1e1900 */
[----:B---3--:R-:W-:-:S04]  /*34b0*/  IABS R9, R3 ;  /* 0x0000000300097213 */ /* 0x008fc80000000000 */
        /* <DEDUP_REMOVED lines=23> */
[----:B--2---:R-:W-:-:S07]  /*3630*/  @!P3 IMAD R10, R7, R5, R10 ;  /* 0x00000005070ab224 */ /* 0x004fce00078e020a */
.L_x_63:
[----:B------:R-:W-:-:S07]  /*3640*/  SHF.R.S32.HI R11, RZ, 0x1f, R10 ;  /* 0x0000001fff0b7819 */ /* 0x000fce000001140a */
.L_x_53:
[----:B-1----:R-:W0:Y:S01]  /*3650*/  LDC.64 R2, c[0x0][0x388] ;  /* 0x0000e200ff027b82 */ /* 0x002e220000000a00 */
[----:B------:R-:W1:Y:S01]  /*3660*/  LDCU.64 UR4, c[0x0][0x380] ;  /* 0x00007000ff0477ac */ /* 0x000e620008000a00 */
[----:B0-----:R-:W-:-:S06]  /*3670*/  IMAD.WIDE R2, R0, 0x4, R2 ;  /* 0x0000000400027825 */ /* 0x001fcc00078e0202 */
[----:B------:R-:W2:Y:S01]  /*3680*/  LDG.E R3, desc[UR14][R2.64] ;  /* 0x0000000e02037981 */ /* 0x000ea2000c1e1900 */
[----:B-1----:R-:W-:-:S04]  /*3690*/  LEA R4, P0, R10, UR4, 0x2 ;  /* 0x000000040a047c11 */ /* 0x002fc8000f8010ff */
[----:B------:R-:W-:-:S05]  /*36a0*/  LEA.HI.X R5, R10, UR5, R11, 0x2, P0 ;  /* 0x000000050a057c11 */ /* 0x000fca00080f140b */
[----:B--2---:R-:W-:Y:S01]  /*36b0*/  REDG.E.ADD.F32.FTZ.RN.STRONG.GPU desc[UR14][R4.64], R3 ;  /* 0x00000003040079a6 */ /* 0x004fe2000c12f30e */
[----:B------:R-:W-:Y:S05]  /*36c0*/  EXIT ;  /* 0x000000000000794d */ /* 0x000fea0003800000 */
.L_x_72:
        /* <DEDUP_REMOVED lines=11> */
.L_x_259:


//--------------------- .text._Z14sumAxis2KernelPfPKfiii --------------------------
	.section	.text._Z14sumAxis2KernelPfPKfiii,"ax",@progbits
	.align	128
        .global         _Z14sumAxis2KernelPfPKfiii
        .type           _Z14sumAxis2KernelPfPKfiii,@function
        .size           _Z14sumAxis2KernelPfPKfiii,(.L_x_260 - _Z14sumAxis2KernelPfPKfiii)
        .other          _Z14sumAxis2KernelPfPKfiii,@"STO_CUDA_ENTRY STV_DEFAULT"
_Z14sumAxis2KernelPfPKfiii:
.text._Z14sumAxis2KernelPfPKfiii:
[----:B------:R-:W-:Y:S01]  /*0000*/  LDC R1, c[0x0][0x37c] ;  /* 0x0000df00ff017b82 */ /* 0x000fe20000000800 */
[----:B------:R-:W0:Y:S07]  /*0010*/  S2R R5, SR_TID.X ;  /* 0x0000000000057919 */ /* 0x000e2e0000002100 */
[----:B------:R-:W0:Y:S08]  /*0020*/  S2UR UR4, SR_CTAID.X ;  /* 0x00000000000479c3 */ /* 0x000e300000002500 */
[----:B------:R-:W0:Y:S08]  /*0030*/  LDC R6, c[0x0][0x360] ;  /* 0x0000d800ff067b82 */ /* 0x000e300000000800 */
[----:B------:R-:W1:Y:S01]  /*0040*/  LDC.64 R2, c[0x0][0x390] ;  /* 0x0000e400ff027b82 */ /* 0x000e620000000a00 */
[----:B0-----:R-:W-:-:S02]  /*0050*/  IMAD R6, R6, UR4, R5 ;  /* 0x0000000406067c24 */ /* 0x001fc4000f8e0205 */
[----:B-1----:R-:W-:-:S05]  /*0060*/  IMAD R5, R3, R2, RZ ;  /* 0x0000000203057224 */ /* 0x002fca00078e02ff */
[----:B------:R-:W-:-:S13]  /*0070*/  ISETP.GE.AND P0, PT, R6, R5, PT ;  /* 0x000000050600720c */ /* 0x000fda0003f06270 */
[----:B------:R-:W-:Y:S05]  /*0080*/  @P0 EXIT ;  /* 0x000000000000094d */ /* 0x000fea0003800000 */
[----:B------:R-:W-:Y:S01]  /*0090*/  IABS R7, R3 ;  /* 0x0000000300077213 */ /* 0x000fe20000000000 */
[----:B------:R-:W0:Y:S01]  /*00a0*/  LDCU UR7, c[0x0][0x398] ;  /* 0x00007300ff0777ac */ /* 0x000e220008000800 */
[----:B------:R-:W-:Y:S02]  /*00b0*/  IABS R8, R6 ;  /* 0x0000000600087213 */ /* 0x000fe40000000000 */
[----:B------:R-:W1:Y:S01]  /*00c0*/  I2F.RP R0, R7 ;  /* 0x0000000700007306 */ /* 0x000e620000209400 */
[----:B------:R-:W2:Y:S07]  /*00d0*/  LDCU.64 UR12, c[0x0][0x358] ;  /* 0x00006b00ff0c77ac */ /* 0x000eae0008000a00 */
[----:B-1----:R-:W1:Y:S01]  /*00e0*/  MUFU.RCP R0, R0 ;  /* 0x0000000000007308 */ /* 0x002e620000001000 */
[----:B0-----:R-:W-:Y:S01]  /*00f0*/  UISETP.GE.AND UP0, UPT, UR7, 0x1, UPT ;  /* 0x000000010700788c */ /* 0x001fe2000bf06270 */
[----:B-1----:R-:W-:-:S06]  /*0100*/  IADD3 R4, PT, PT, R0, 0xffffffe, RZ ;  /* 0x0ffffffe00047810 */ /* 0x002fcc0007ffe0ff */
[----:B------:R0:W1:Y:S02]  /*0110*/  F2I.FTZ.U32.TRUNC.NTZ R5, R4 ;  /* 0x0000000400057305 */ /* 0x000064000021f000 */
[----:B0-----:R-:W-:Y:S01]  /*0120*/  HFMA2 R4, -RZ, RZ, 0, 0 ;  /* 0x00000000ff047431 */ /* 0x001fe200000001ff */
[----:B-1----:R-:W-:-:S05]  /*0130*/  IADD3 R2, PT, PT, RZ, -R5, RZ ;  /* 0x80000005ff027210 */ /* 0x002fca0007ffe0ff */
[----:B------:R-:W-:-:S04]  /*0140*/  IMAD R9, R2, R7, RZ ;  /* 0x0000000702097224 */ /* 0x000fc800078e02ff */
[----:B------:R-:W-:-:S06]  /*0150*/  IMAD.HI.U32 R5, R5, R9, R4 ;  /* 0x0000000905057227 */ /* 0x000fcc00078e0004 */
[----:B------:R-:W-:-:S05]  /*0160*/  IMAD.HI.U32 R2, R5, R8, RZ ;  /* 0x0000000805027227 */ /* 0x000fca00078e00ff */
[----:B------:R-:W-:-:S05]  /*0170*/  IADD3 R0, PT, PT, -R2, RZ, RZ ;  /* 0x000000ff02007210 */ /* 0x000fca0007ffe1ff */
[----:B------:R-:W-:-:S05]  /*0180*/  IMAD R0, R7, R0, R8 ;  /* 0x0000000007007224 */ /* 0x000fca00078e0208 */
[----:B------:R-:W-:-:S13]  /*0190*/  ISETP.GT.U32.AND P2, PT, R7, R0, PT ;  /* 0x000000000700720c */ /* 0x000fda0003f44070 */
[-C--:B------:R-:W-:Y:S02]  /*01a0*/  @!P2 IADD3 R0, PT, PT, R0, -R7.reuse, RZ ;  /* 0x800000070000a210 */ /* 0x080fe40007ffe0ff */
[----:B------:R-:W-:Y:S02]  /*01b0*/  @!P2 IADD3 R2, PT, PT, R2, 0x1, RZ ;  /* 0x000000010202a810 */ /* 0x000fe40007ffe0ff */
[----:B------:R-:W-:Y:S02]  /*01c0*/  ISETP.GE.U32.AND P0, PT, R0, R7, PT ;  /* 0x000000070000720c */ /* 0x000fe40003f06070 */
[----:B------:R-:W-:Y:S02]  /*01d0*/  LOP3.LUT R0, R6, R3, RZ, 0x3c, !PT ;  /* 0x0000000306007212 */ /* 0x000fe400078e3cff */
[----:B------:R-:W-:Y:S02]  /*01e0*/  ISETP.NE.AND P2, PT, R3, RZ, PT ;  /* 0x000000ff0300720c */ /* 0x000fe40003f45270 */
[----:B------:R-:W-:-:S07]  /*01f0*/  ISETP.GE.AND P1, PT, R0, RZ, PT ;  /* 0x000000ff0000720c */ /* 0x000fce0003f26270 */
[----:B------:R-:W-:-:S06]  /*0200*/  @P0 IADD3 R2, PT, PT, R2, 0x1, RZ ;  /* 0x0000000102020810 */ /* 0x000fcc0007ffe0ff */
[----:B------:R-:W-:Y:S02]  /*0210*/  @!P1 IADD3 R2, PT, PT, -R2, RZ, RZ ;  /* 0x000000ff02029210 */ /* 0x000fe40007ffe1ff */
[----:B------:R-:W-:-:S04]  /*0220*/  @!P2 LOP3.LUT R2, RZ, R3, RZ, 0x33, !PT ;  /* 0x00000003ff02a212 */ /* 0x000fc800078e33ff */
[----:B------:R-:W-:-:S05]  /*0230*/  IADD3 R0, PT, PT, -R2, RZ, RZ ;  /* 0x000000ff02007210 */ /* 0x000fca0007ffe1ff */
[----:B------:R-:W-:Y:S01]  /*0240*/  IMAD R6, R3, R0, R6 ;  /* 0x0000000003067224 */ /* 0x000fe200078e0206 */
[----:B------:R-:W-:Y:S01]  /*0250*/  MOV R0, RZ ;  /* 0x000000ff00007202 */ /* 0x000fe20000000f00 */
[----:B--2---:R-:W-:Y:S06]  /*0260*/  BRA.U !UP0, `(.L_x_73) ;  /* 0x0000000508ac7547 */ /* 0x004fec000b800000 */
[----:B------:R-:W-:Y:S01]  /*0270*/  UISETP.GE.U32.AND UP1, UPT, UR7, 0x10, UPT ;  /* 0x000000100700788c */ /* 0x000fe2000bf26070 */
[----:B------:R-:W-:Y:S01]  /*0280*/  IMAD R7, R2, R3, R6 ;  /* 0x0000000302077224 */ /* 0x000fe200078e0206 */
[----:B------:R-:W-:Y:S01]  /*0290*/  ULOP3.LUT UR10, UR7, 0xf, URZ, 0xc0, !UPT ;  /* 0x0000000f070a7892 */ /* 0x000fe2000f8ec0ff */
[----:B------:R-:W-:Y:S01]  /*02a0*/  MOV R0, RZ ;  /* 0x000000ff00007202 */ /* 0x000fe20000000f00 */
[----:B------:R-:W-:Y:S01]  /*02b0*/  UMOV UR4, URZ ;  /* 0x000000ff00047c82 */ /* 0x000fe20008000000 */
[----:B------:R-:W-:Y:S01]  /*02c0*/  IMAD R7, R7, UR7, RZ ;  /* 0x0000000707077c24 */ /* 0x000fe2000f8e02ff */
[----:B------:R-:W-:-:S03]  /*02d0*/  UISETP.NE.AND UP0, UPT, UR10, URZ, UPT ;  /* 0x000000ff0a00728c */ /* 0x000fc6000bf05270 */
[----:B------:R-:W-:Y:S08]  /*02e0*/  BRA.U !UP1, `(.L_x_74) ;  /* 0x0000000109b87547 */ /* 0x000ff0000b800000 */
[----:B------:R-:W0:Y:S01]  /*02f0*/  LDCU.64 UR8, c[0x0][0x388] ;  /* 0x00007100ff0877ac */ /* 0x000e220008000a00 */
[----:B------:R-:W-:Y:S01]  /*0300*/  HFMA2 R0, -RZ, RZ, 0, 0 ;  /* 0x00000000ff007431 */ /* 0x000fe200000001ff */
[----:B------:R-:W-:Y:S01]  /*0310*/  MOV R8, R7 ;  /* 0x0000000700087202 */ /* 0x000fe20000000f00 */
[----:B------:R-:W-:Y:S02]  /*0320*/  ULOP3.LUT UR4, UR7, 0x7ffffff0, URZ, 0xc0, !UPT ;  /* 0x7ffffff007047892 */ /* 0x000fe4000f8ec0ff */
[----:B0-----:R-:W-:Y:S02]  /*0330*/  UIADD3 UR5, UP1, UPT, UR8, 0x20, URZ ;  /* 0x0000002008057890 */ /* 0x001fe4000ff3e0ff */
[----:B------:R-:W-:Y:S02]  /*0340*/  UIADD3 UR8, UPT, UPT, -UR4, URZ, URZ ;  /* 0x000000ff04087290 */ /* 0x000fe4000fffe1ff */
[----:B------:R-:W-:-:S12]  /*0350*/  UIADD3.X UR6, UPT, UPT, URZ, UR9, URZ, UP1, !UPT ;  /* 0x00000009ff067290 */ /* 0x000fd80008ffe4ff */
.L_x_75:
[----:B------:R-:W-:Y:S02]  /*0360*/  MOV R4, UR5 ;  /* 0x0000000500047c02 */ /* 0x000fe40008000f00 */
[----:B------:R-:W-:-:S03]  /*0370*/  MOV R5, UR6 ;  /* 0x0000000600057c02 */ /* 0x000fc60008000f00 */
[----:B------:R-:W-:-:S05]  /*0380*/  IMAD.WIDE R4, R8, 0x4, R4 ;  /* 0x0000000408047825 */ /* 0x000fca00078e0204 */
[----:B------:R-:W2:Y:S04]  /*0390*/  LDG.E R19, desc[UR12][R4.64+-0x20] ;  /* 0xffffe00c04137981 */ /* 0x000ea8000c1e1900 */
[----:B------:R-:W3:Y:S04]  /*03a0*/  LDG.E R20, desc[UR12][R4.64+-0x1c] ;  /* 0xffffe40c04147981 */ /* 0x000ee8000c1e1900 */
[----:B------:R-:W4:Y:S04]  /*03b0*/  LDG.E R22, desc[UR12][R4.64+-0x18] ;  /* 0xffffe80c04167981 */ /* 0x000f28000c1e1900 */
[----:B------:R-:W5:Y:S04]  /*03c0*/  LDG.E R24, desc[UR12][R4.64+-0x14] ;  /* 0xffffec0c04187981 */ /* 0x000f68000c1e1900 */
        /* <DEDUP_REMOVED lines=11> */
[----:B------:R-:W5:Y:S01]  /*0480*/  LDG.E R18, desc[UR12][R4.64+0x1c] ;  /* 0x00001c0c04127981 */ /* 0x000f62000c1e1900 */
[----:B------:R-:W-:Y:S01]  /*0490*/  UIADD3 UR8, UPT, UPT, UR8, 0x10, URZ ;  /* 0x0000001008087890 */ /* 0x000fe2000fffe0ff */
[----:B------:R-:W-:-:S03]  /*04a0*/  IADD3 R8, PT, PT, R8, 0x10, RZ ;  /* 0x0000001008087810 */ /* 0x000fc60007ffe0ff */
[----:B------:R-:W-:Y:S01]  /*04b0*/  UISETP.NE.AND UP1, UPT, UR8, URZ, UPT ;  /* 0x000000ff0800728c */ /* 0x000fe2000bf25270 */
[----:B--2---:R-:W-:-:S04]  /*04c0*/  FADD R19, R19, R0 ;  /* 0x0000000013137221 */ /* 0x004fc80000000000 */
[----:B---3--:R-:W-:-:S04]  /*04d0*/  FADD R19, R19, R20 ;  /* 0x0000001413137221 */ /* 0x008fc80000000000 */
[----:B----4-:R-:W-:-:S04]  /*04e0*/  FADD R19, R19, R22 ;  /* 0x0000001613137221 */ /* 0x010fc80000000000 */
[----:B-----5:R-:W-:-:S04]  /*04f0*/  FADD R19, R19, R24 ;  /* 0x0000001813137221 */ /* 0x020fc80000000000 */
[----:B------:R-:W-:-:S04]  /*0500*/  FADD R19, R19, R26 ;  /* 0x0000001a13137221 */ /* 0x000fc80000000000 */
        /* <DEDUP_REMOVED lines=10> */
[----:B------:R-:W-:Y:S01]  /*05b0*/  FADD R0, R9, R18 ;  /* 0x0000001209007221 */ /* 0x000fe20000000000 */
[----:B------:R-:W-:Y:S06]  /*05c0*/  BRA.U UP1, `(.L_x_75) ;  /* 0xfffffffd01647547 */ /* 0x000fec000b83ffff */
.L_x_74:
[----:B------:R-:W-:Y:S05]  /*05d0*/  BRA.U !UP0, `(.L_x_73) ;  /* 0x0000000108d07547 */ /* 0x000fea000b800000 */
[----:B------:R-:W-:Y:S02]  /*05e0*/  UISETP.GE.U32.AND UP0, UPT, UR10, 0x8, UPT ;  /* 0x000000080a00788c */ /* 0x000fe4000bf06070 */
[----:B------:R-:W-:-:S04]  /*05f0*/  ULOP3.LUT UR6, UR7, 0x7, URZ, 0xc0, !UPT ;  /* 0x0000000707067892 */ /* 0x000fc8000f8ec0ff */
[----:B------:R-:W-:-:S03]  /*0600*/  UISETP.NE.AND UP1, UPT, UR6, URZ, UPT ;  /* 0x000000ff0600728c */ /* 0x000fc6000bf25270 */
[----:B------:R-:W-:Y:S08]  /*0610*/  BRA.U !UP0, `(.L_x_76) ;  /* 0x0000000108507547 */ /* 0x000ff0000b800000 */
[----:B------:R-:W0:Y:S01]  /*0620*/  LDC.64 R4, c[0x0][0x388] ;  /* 0x0000e200ff047b82 */ /* 0x000e220000000a00 */
[----:B------:R-:W-:-:S05]  /*0630*/  IADD3 R9, PT, PT, R7, UR4, RZ ;  /* 0x0000000407097c10 */ /* 0x000fca000fffe0ff */
[----:B0-----:R-:W-:-:S05]  /*0640*/  IMAD.WIDE R4, R9, 0x4, R4 ;  /* 0x0000000409047825 */ /* 0x001fca00078e0204 */
[----:B------:R-:W2:Y:S04]  /*0650*/  LDG.E R9, desc[UR12][R4.64] ;  /* 0x0000000c04097981 */ /* 0x000ea8000c1e1900 */
[----:B------:R-:W3:Y:S04]  /*0660*/  LDG.E R8, desc[UR12][R4.64+0x4] ;  /* 0x0000040c04087981 */ /* 0x000ee8000c1e1900 */
[----:B------:R-:W4:Y:S04]  /*0670*/  LDG.E R11, desc[UR12][R4.64+0x8] ;  /* 0x0000080c040b7981 */ /* 0x000f28000c1e1900 */
[----:B------:R-:W5:Y:S04]  /*0680*/  LDG.E R13, desc[UR12][R4.64+0xc] ;  /* 0x00000c0c040d7981 */ /* 0x000f68000c1e1900 */
[----:B------:R-:W5:Y:S04]  /*0690*/  LDG.E R15, desc[UR12][R4.64+0x10] ;  /* 0x0000100c040f7981 */ /* 0x000f68000c1e1900 */
[----:B------:R-:W5:Y:S04]  /*06a0*/  LDG.E R17, desc[UR12][R4.64+0x14] ;  /* 0x0000140c04117981 */ /* 0x000f68000c1e1900 */
[----:B------:R-:W5:Y:S04]  /*06b0*/  LDG.E R19, desc[UR12][R4.64+0x18] ;  /* 0x0000180c04137981 */ /* 0x000f68000c1e1900 */
[----:B------:R-:W5:Y:S01]  /*06c0*/  LDG.E R21, desc[UR12][R4.64+0x1c] ;  /* 0x00001c0c04157981 */ /* 0x000f62000c1e1900 */
[----:B------:R-:W-:Y:S01]  /*06d0*/  UIADD3 UR4, UPT, UPT, UR4, 0x8, URZ ;  /* 0x0000000804047890 */ /* 0x000fe2000fffe0ff */
[----:B--2---:R-:W-:-:S04]  /*06e0*/  FADD R9, R0, R9 ;  /* 0x0000000900097221 */ /* 0x004fc80000000000 */
[----:B---3--:R-:W-:-:S04]  /*06f0*/  FADD R8, R9, R8 ;  /* 0x0000000809087221 */ /* 0x008fc80000000000 */
[----:B----4-:R-:W-:-:S04]  /*0700*/  FADD R8, R8, R11 ;  /* 0x0000000b08087221 */ /* 0x010fc80000000000 */
[----:B-----5:R-:W-:-:S04]  /*0710*/  FADD R8, R8, R13 ;  /* 0x0000000d08087221 */ /* 0x020fc80000000000 */
[----:B------:R-:W-:-:S04]  /*0720*/  FADD R8, R8, R15 ;  /* 0x0000000f08087221 */ /* 0x000fc80000000000 */
[----:B------:R-:W-:-:S04]  /*0730*/  FADD R8, R8, R17 ;  /* 0x0000001108087221 */ /* 0x000fc80000000000 */
[----:B------:R-:W-:-:S04]  /*0740*/  FADD R8, R8, R19 ;  /* 0x0000001308087221 */ /* 0x000fc80000000000 */
[----:B------:R-:W-:-:S07]  /*0750*/  FADD R0, R8, R21 ;  /* 0x0000001508007221 */ /* 0x000fce0000000000 */
.L_x_76:
        /* <DEDUP_REMOVED lines=11> */
[----:B------:R-:W5:Y:S01]  /*0810*/  LDG.E R13, desc[UR12][R4.64+0xc] ;  /* 0x00000c0c040d7981 */ /* 0x000f62000c1e1900 */
[----:B------:R-:W-:Y:S01]  /*0820*/  UIADD3 UR4, UPT, UPT, UR4, 0x4, URZ ;  /* 0x0000000404047890 */ /* 0x000fe2000fffe0ff */
[----:B--2---:R-:W-:-:S04]  /*0830*/  FADD R9, R0, R9 ;  /* 0x0000000900097221 */ /* 0x004fc80000000000 */
[----:B---3--:R-:W-:-:S04]  /*0840*/  FADD R8, R9, R8 ;  /* 0x0000000809087221 */ /* 0x008fc80000000000 */
[----:B----4-:R-:W-:-:S04]  /*0850*/  FADD R8, R8, R11 ;  /* 0x0000000b08087221 */ /* 0x010fc80000000000 */
[----:B-----5:R-:W-:-:S07]  /*0860*/  FADD R0, R8, R13 ;  /* 0x0000000d08007221 */ /* 0x020fce0000000000 */
.L_x_77:
[----:B------:R-:W-:Y:S05]  /*0870*/  BRA.U !UP1, `(.L_x_73) ;  /* 0x0000000109287547 */ /* 0x000fea000b800000 */
[----:B------:R-:W0:Y:S01]  /*0880*/  LDC.64 R8, c[0x0][0x388] ;  /* 0x0000e200ff087b82 */ /* 0x000e220000000a00 */
[----:B------:R-:W-:Y:S01]  /*0890*/  IADD3 R7, PT, PT, R7, UR4, RZ ;  /* 0x0000000407077c10 */ /* 0x000fe2000fffe0ff */
[----:B------:R-:W-:-:S12]  /*08a0*/  UIADD3 UR5, UPT, UPT, -UR5, URZ, URZ ;  /* 0x000000ff05057290 */ /* 0x000fd8000fffe1ff */
.L_x_78:
[----:B0-----:R-:W-:-:S06]  /*08b0*/  IMAD.WIDE R4, R7, 0x4, R8 ;  /* 0x0000000407047825 */ /* 0x001fcc00078e0208 */
[----:B------:R-:W2:Y:S01]  /*08c0*/  LDG.E R5, desc[UR12][R4.64] ;  /* 0x0000000c04057981 */ /* 0x000ea2000c1e1900 */
[----:B------:R-:W-:Y:S01]  /*08d0*/  UIADD3 UR5, UPT, UPT, UR5, 0x1, URZ ;  /* 0x0000000105057890 */ /* 0x000fe2000fffe0ff */
[----:B------:R-:W-:-:S03]  /*08e0*/  IADD3 R7, PT, PT, R7, 0x1, RZ ;  /* 0x0000000107077810 */ /* 0x000fc60007ffe0ff */
[----:B------:R-:W-:Y:S01]  /*08f0*/  UISETP.NE.AND UP0, UPT, UR5, URZ, UPT ;  /* 0x000000ff0500728c */ /* 0x000fe2000bf05270 */
[----:B--2---:R-:W-:-:S08]  /*0900*/  FADD R0, R5, R0 ;  /* 0x0000000005007221 */ /* 0x004fd00000000000 */
[----:B------:R-:W-:Y:S05]  /*0910*/  BRA.U UP0, `(.L_x_78) ;  /* 0xfffffffd00e47547 */ /* 0x000fea000b83ffff */
.L_x_73:
[----:B------:R-:W0:Y:S01]  /*0920*/  LDC.64 R4, c[0x0][0x380] ;  /* 0x0000e000ff047b82 */ /* 0x000e220000000a00 */
[----:B------:R-:W-:-:S04]  /*0930*/  IMAD R3, R2, R3, R6 ;  /* 0x0000000302037224 */ /* 0x000fc800078e0206 */
[----:B0-----:R-:W-:-:S05]  /*0940*/  IMAD.WIDE R2, R3, 0x4, R4 ;  /* 0x0000000403027825 */ /* 0x001fca00078e0204 */
[----:B------:R-:W-:Y:S01]  /*0950*/  STG.E desc[UR12][R2.64], R0 ;  /* 0x0000000002007986 */ /* 0x000fe2000c10190c */
[----:B------:R-:W-:Y:S05]  /*0960*/  EXIT ;  /* 0x000000000000794d */ /* 0x000fea0003800000 */
.L_x_79:
        /* <DEDUP_REMOVED lines=9> */
.L_x_260:


//--------------------- .text._Z14sumAxis0KernelPfPKfii --------------------------
	.section	.text._Z14sumAxis0KernelPfPKfii,"ax",@progbits
	.align	128
        .global         _Z14sumAxis0KernelPfPKfii
        .type           _Z14sumAxis0KernelPfPKfii,@function
        .size           _Z14sumAxis0KernelPfPKfii,(.L_x_261 - _Z14sumAxis0KernelPfPKfii)
        .other          _Z14sumAxis0KernelPfPKfii,@"STO_CUDA_ENTRY STV_DEFAULT"
_Z14sumAxis0KernelPfPKfii:
.text._Z14sumAxis0KernelPfPKfii:
[----:B------:R-:W-:Y:S01]  /*0000*/  LDC R1, c[0x0][0x37c] ;  /* 0x0000df00ff017b82 */ /* 0x000fe20000000800 */
[----:B------:R-:W0:Y:S07]  /*0010*/  S2R R3, SR_TID.X ;  /* 0x0000000000037919 */ /* 0x000e2e0000002100 */
[----:B------:R-:W0:Y:S08]  /*0020*/  S2UR UR4, SR_CTAID.X ;  /* 0x00000000000479c3 */ /* 0x000e300000002500 */
[----:B------:R-:W0:Y:S08]  /*0030*/  LDC R0, c[0x0][0x360] ;  /* 0x0000d800ff007b82 */ /* 0x000e300000000800 */
[----:B------:R-:W1:Y:S01]  /*0040*/  LDC R17, c[0x0][0x394] ;  /* 0x0000e500ff117b82 */ /* 0x000e620000000800 */
[----:B0-----:R-:W-:-:S05]  /*0050*/  IMAD R0, R0, UR4, R3 ;  /* 0x0000000400007c24 */ /* 0x001fca000f8e0203 */
[----:B-1----:R-:W-:-:S13]  /*0060*/  ISETP.GE.AND P0, PT, R0, R17, PT ;  /* 0x000000110000720c */ /* 0x002fda0003f06270 */
[----:B------:R-:W-:Y:S05]  /*0070*/  @P0 EXIT ;  /* 0x000000000000094d */ /* 0x000fea0003800000 */
[----:B------:R-:W0:Y:S01]  /*0080*/  LDCU UR5, c[0x0][0x390] ;  /* 0x00007200ff0577ac */ /* 0x000e220008000800 */
[----:B------:R-:W-:Y:S01]  /*0090*/  HFMA2 R16, -RZ, RZ, 0, 0 ;  /* 0x00000000ff107431 */ /* 0x000fe200000001ff */
[----:B------:R-:W1:Y:S01]  /*00a0*/  LDCU.64 UR8, c[0x0][0x358] ;  /* 0x00006b00ff0877ac */ /* 0x000e620008000a00 */
[----:B0-----:R-:W-:-:S09]  /*00b0*/  UISETP.GE.AND UP0, UPT, UR5, 0x1, UPT ;  /* 0x000000010500788c */ /* 0x001fd2000bf06270 */
[----:B-1----:R-:W-:Y:S05]  /*00c0*/  BRA.U !UP0, `(.L_x_80) ;  /* 0x0000000508f87547 */ /* 0x002fea000b800000 */
[----:B------:R-:W-:Y:S01]  /*00d0*/  UISETP.GE.U32.AND UP1, UPT, UR5, 0x10, UPT ;  /* 0x000000100500788c */ /* 0x000fe2000bf26070 */
[----:B------:R-:W-:Y:S01]  /*00e0*/  MOV R16, RZ ;  /* 0x000000ff00107202 */ /* 0x000fe20000000f00 */
[----:B------:R-:W-:Y:S01]  /*00f0*/  ULOP3.LUT UR6, UR5, 0xf, URZ, 0xc0, !UPT ;  /* 0x0000000f05067892 */ /* 0x000fe2000f8ec0ff */
[----:B------:R-:W-:-:S03]  /*0100*/  UMOV UR4, URZ ;  /* 0x000000ff00047c82 */ /* 0x000fc60008000000 */
[----:B------:R-:W-:-:S03]  /*0110*/  UISETP.NE.AND UP0, UPT, UR6, URZ, UPT ;  /* 0x000000ff0600728c */ /* 0x000fc6000bf05270 */
[----:B------:R-:W-:Y:S08]  /*0120*/  BRA.U !UP1, `(.L_x_81) ;  /* 0x0000000109e47547 */ /* 0x000ff0000b800000 */
[----:B------:R-:W-:Y:S01]  /*0130*/  ULOP3.LUT UR4, UR5, 0x7ffffff0, URZ, 0xc0, !UPT ;  /* 0x7ffffff005047892 */ /* 0x000fe2000f8ec0ff */
[----:B------:R-:W-:Y:S02]  /*0140*/  MOV R16, RZ ;  /* 0x000000ff00107202 */ /* 0x000fe40000000f00 */
[----:B------:R-:W-:Y:S01]  /*0150*/  MOV R18, R0 ;  /* 0x0000000000127202 */ /* 0x000fe20000000f00 */
[----:B------:R-:W-:-:S12]  /*0160*/  UIADD3 UR7, UPT, UPT, -UR4, URZ, URZ ;  /* 0x000000ff04077290 */ /* 0x000fd8000fffe1ff */
.L_x_82:
[----:B------:R-:W0:Y:S02]  /*0170*/  LDC.64 R4, c[0x0][0x388] ;  /* 0x0000e200ff047b82 */ /* 0x000e240000000a00 */
[----:B0-----:R-:W-:-:S05]  /*0180*/  IMAD.WIDE R4, R18, 0x4, R4 ;  /* 0x0000000412047825 */ /* 0x001fca00078e0204 */
[----:B------:R-:W2:Y:S01]  /*0190*/  LDG.E R25, desc[UR8][R4.64] ;  /* 0x0000000804197981 */ /* 0x000ea2000c1e1900 */
[----:B------:R-:W-:-:S05]  /*01a0*/  IMAD.WIDE R6, R17, 0x4, R4 ;  /* 0x0000000411067825 */ /* 0x000fca00078e0204 */
[----:B------:R0:W3:Y:S01]  /*01b0*/  LDG.E R23, desc[UR8][R6.64] ;  /* 0x0000000806177981 */ /* 0x0000e2000c1e1900 */
[----:B------:R-:W-:-:S05]  /*01c0*/  IMAD.WIDE R8, R17, 0x4, R6 ;  /* 0x0000000411087825 */ /* 0x000fca00078e0206 */
[----:B------:R1:W4:Y:S01]  /*01d0*/  LDG.E R22, desc[UR8][R8.64] ;  /* 0x0000000808167981 */ /* 0x000322000c1e1900 */
[----:B------:R-:W-:-:S05]  /*01e0*/  IMAD.WIDE R12, R17, 0x4, R8 ;  /* 0x00000004110c7825 */ /* 0x000fca00078e0208 */
[----:B------:R-:W5:Y:S01]  /*01f0*/  LDG.E R21, desc[UR8][R12.64] ;  /* 0x000000080c157981 */ /* 0x000f62000c1e1900 */
[----:B------:R-:W-:-:S05]  /*0200*/  IMAD.WIDE R14, R17, 0x4, R12 ;  /* 0x00000004110e7825 */ /* 0x000fca00078e020c */
[----:B------:R-:W5:Y:S01]  /*0210*/  LDG.E R20, desc[UR8][R14.64] ;  /* 0x000000080e147981 */ /* 0x000f62000c1e1900 */
[----:B------:R-:W-:-:S05]  /*0220*/  IMAD.WIDE R2, R17, 0x4, R14 ;  /* 0x0000000411027825 */ /* 0x000fca00078e020e */
[----:B------:R1:W5:Y:S01]  /*0230*/  LDG.E R19, desc[UR8][R2.64] ;  /* 0x0000000802137981 */ /* 0x000362000c1e1900 */
[----:B------:R-:W-:-:S05]  /*0240*/  IMAD.WIDE R26, R17, 0x4, R2 ;  /* 0x00000004111a7825 */ /* 0x000fca00078e0202 */
[----:B------:R1:W5:Y:S01]  /*0250*/  LDG.E R24, desc[UR8][R26.64] ;  /* 0x000000081a187981 */ /* 0x000362000c1e1900 */
[----:B------:R-:W-:-:S05]  /*0260*/  IMAD.WIDE R10, R17, 0x4, R26 ;  /* 0x00000004110a7825 */ /* 0x000fca00078e021a */
[----:B------:R1:W5:Y:S01]  /*0270*/  LDG.E R28, desc[UR8][R10.64] ;  /* 0x000000080a1c7981 */ /* 0x000362000c1e1900 */
[----:B0-----:R-:W-:-:S04]  /*0280*/  IMAD.WIDE R6, R17, 0x4, R10 ;  /* 0x0000000411067825 */ /* 0x001fc800078e020a */
[C---:B-1----:R-:W-:Y:S02]  /*0290*/  IMAD.WIDE R8, R17.reuse, 0x4, R6 ;  /* 0x0000000411087825 */ /* 0x042fe400078e0206 */
[----:B------:R-:W5:Y:S02]  /*02a0*/  LDG.E R6, desc[UR8][R6.64] ;  /* 0x0000000806067981 */ /* 0x000f64000c1e1900 */
[C---:B------:R-:W-:Y:S02]  /*02b0*/  IMAD.WIDE R2, R17.reuse, 0x4, R8 ;  /* 0x0000000411027825 */ /* 0x040fe400078e0208 */
[----:B------:R-:W5:Y:S02]  /*02c0*/  LDG.E R8, desc[UR8][R8.64] ;  /* 0x0000000808087981 */ /* 0x000f64000c1e1900 */
[C---:B------:R-:W-:Y:S02]  /*02d0*/  IMAD.WIDE R4, R17.reuse, 0x4, R2 ;  /* 0x0000000411047825 */ /* 0x040fe400078e0202 */
[----:B------:R-:W5:Y:S02]  /*02e0*/  LDG.E R29, desc[UR8][R2.64] ;  /* 0x00000008021d7981 */ /* 0x000f64000c1e1900 */
[----:B------:R-:W-:-:S02]  /*02f0*/  IMAD.WIDE R12, R17, 0x4, R4 ;  /* 0x00000004110c7825 */ /* 0x000fc400078e0204 */
[----:B------:R-:W5:Y:S02]  /*0300*/  LDG.E R4, desc[UR8][R4.64] ;  /* 0x0000000804047981 */ /* 0x000f64000c1e1900 */
[C---:B------:R-:W-:Y:S02]  /*0310*/  IMAD.WIDE R14, R17.reuse, 0x4, R12 ;  /* 0x00000004110e7825 */ /* 0x040fe400078e020c */
[----:B------:R-:W5:Y:S02]  /*0320*/  LDG.E R12, desc[UR8][R12.64] ;  /* 0x000000080c0c7981 */ /* 0x000f64000c1e1900 */
[C---:B------:R-:W-:Y:S02]  /*0330*/  IMAD.WIDE R26, R17.reuse, 0x4, R14 ;  /* 0x00000004111a7825 */ /* 0x040fe400078e020e */
[----:B------:R-:W5:Y:S02]  /*0340*/  LDG.E R14, desc[UR8][R14.64] ;  /* 0x000000080e0e7981 */ /* 0x000f64000c1e1900 */
[----:B------:R-:W-:-:S02]  /*0350*/  IMAD.WIDE R10, R17, 0x4, R26 ;  /* 0x00000004110a7825 */ /* 0x000fc400078e021a */
[----:B------:R-:W5:Y:S04]  /*0360*/  LDG.E R26, desc[UR8][R26.64] ;  /* 0x000000081a1a7981 */ /* 0x000f68000c1e1900 */
[----:B------:R-:W5:Y:S01]  /*0370*/  LDG.E R10, desc[UR8][R10.64] ;  /* 0x000000080a0a7981 */ /* 0x000f62000c1e1900 */
[----:B------:R-:W-:-:S04]  /*0380*/  UIADD3 UR7, UPT, UPT, UR7, 0x10, URZ ;  /* 0x0000001007077890 */ /* 0x000fc8000fffe0ff */
[----:B------:R-:W-:Y:S01]  /*0390*/  UISETP.NE.AND UP1, UPT, UR7, URZ, UPT ;  /* 0x000000ff0700728c */ /* 0x000fe2000bf25270 */
[----:B------:R-:W-:Y:S01]  /*03a0*/  LEA R18, R17, R18, 0x4 ;  /* 0x0000001211127211 */ /* 0x000fe200078e20ff */
        /* <DEDUP_REMOVED lines=17> */
.L_x_81:
[----:B------:R-:W-:Y:S05]  /*04c0*/  BRA.U !UP0, `(.L_x_80) ;  /* 0x0000000108f87547 */ /* 0x000fea000b800000 */
[----:B------:R-:W-:Y:S02]  /*04d0*/  UISETP.GE.U32.AND UP0, UPT, UR6, 0x8, UPT ;  /* 0x000000080600788c */ /* 0x000fe4000bf06070 */
[----:B------:R-:W-:-:S04]  /*04e0*/  ULOP3.LUT UR7, UR5, 0x7, URZ, 0xc0, !UPT ;  /* 0x0000000705077892 */ /* 0x000fc8000f8ec0ff */
[----:B------:R-:W-:-:S03]  /*04f0*/  UISETP.NE.AND UP1, UPT, UR7, URZ, UPT ;  /* 0x000000ff0700728c */ /* 0x000fc6000bf25270 */
[----:B------:R-:W-:Y:S08]  /*0500*/  BRA.U !UP0, `(.L_x_83) ;  /* 0x00000001086c7547 */ /* 0x000ff0000b800000 */
[----:B------:R-:W0:Y:S01]  /*0510*/  LDC.64 R2, c[0x0][0x388] ;  /* 0x0000e200ff027b82 */ /* 0x000e220000000a00 */
[----:B------:R-:W-:-:S04]  /*0520*/  IMAD R5, R17, UR4, R0 ;  /* 0x0000000411057c24 */ /* 0x000fc8000f8e0200 */
[----:B0-----:R-:W-:-:S04]  /*0530*/  IMAD.WIDE R2, R5, 0x4, R2 ;  /* 0x0000000405027825 */ /* 0x001fc800078e0202 */
[C---:B------:R-:W-:Y:S02]  /*0540*/  IMAD.WIDE R4, R17.reuse, 0x4, R2 ;  /* 0x0000000411047825 */ /* 0x040fe400078e0202 */
[----:B------:R-:W2:Y:S02]  /*0550*/  LDG.E R3, desc[UR8][R2.64] ;  /* 0x0000000802037981 */ /* 0x000ea4000c1e1900 */
[C---:B------:R-:W-:Y:S02]  /*0560*/  IMAD.WIDE R6, R17.reuse, 0x4, R4 ;  /* 0x0000000411067825 */ /* 0x040fe400078e0204 */
[----:B------:R-:W3:Y:S02]  /*0570*/  LDG.E R4, desc[UR8][R4.64] ;  /* 0x0000000804047981 */ /* 0x000ee4000c1e1900 */
[C---:B------:R-:W-:Y:S02]  /*0580*/  IMAD.WIDE R8, R17.reuse, 0x4, R6 ;  /* 0x0000000411087825 */ /* 0x040fe400078e0206 */
[----:B------:R-:W4:Y:S02]  /*0590*/  LDG.E R6, desc[UR8][R6.64] ;  /* 0x0000000806067981 */ /* 0x000f24000c1e1900 */
        /* <DEDUP_REMOVED lines=18> */
.L_x_83:
        /* <DEDUP_REMOVED lines=12> */
[----:B------:R-:W-:Y:S02]  /*0780*/  IMAD.WIDE R8, R17, 0x4, R6 ;  /* 0x0000000411087825 */ /* 0x000fe400078e0206 */
[----:B------:R-:W4:Y:S04]  /*0790*/  LDG.E R7, desc[UR8][R6.64] ;  /* 0x0000000806077981 */ /* 0x000f28000c1e1900 */
[----:B------:R-:W5:Y:S01]  /*07a0*/  LDG.E R9, desc[UR8][R8.64] ;  /* 0x0000000808097981 */ /* 0x000f62000c1e1900 */
[----:B------:R-:W-:Y:S01]  /*07b0*/  UIADD3 UR4, UPT, UPT, UR4, 0x4, URZ ;  /* 0x0000000404047890 */ /* 0x000fe2000fffe0ff */
[----:B--2---:R-:W-:-:S04]  /*07c0*/  FADD R16, R16, R3 ;  /* 0x0000000310107221 */ /* 0x004fc80000000000 */
[----:B---3--:R-:W-:-:S04]  /*07d0*/  FADD R16, R16, R5 ;  /* 0x0000000510107221 */ /* 0x008fc80000000000 */
[----:B----4-:R-:W-:-:S04]  /*07e0*/  FADD R16, R16, R7 ;  /* 0x0000000710107221 */ /* 0x010fc80000000000 */
[----:B-----5:R-:W-:-:S07]  /*07f0*/  FADD R16, R16, R9 ;  /* 0x0000000910107221 */ /* 0x020fce0000000000 */
.L_x_84:
[----:B------:R-:W-:Y:S05]  /*0800*/  BRA.U !UP1, `(.L_x_80) ;  /* 0x0000000109287547 */ /* 0x000fea000b800000 */
[----:B------:R-:W0:Y:S01]  /*0810*/  LDC.64 R4, c[0x0][0x388] ;  /* 0x0000e200ff047b82 */ /* 0x000e220000000a00 */
[----:B------:R-:W-:Y:S01]  /*0820*/  IMAD R6, R17, UR4, R0 ;  /* 0x0000000411067c24 */ /* 0x000fe2000f8e0200 */
[----:B------:R-:W-:-:S12]  /*0830*/  UIADD3 UR5, UPT, UPT, -UR5, URZ, URZ ;  /* 0x000000ff05057290 */ /* 0x000fd8000fffe1ff */
.L_x_85:
[----:B0-----:R-:W-:-:S06]  /*0840*/  IMAD.WIDE R2, R6, 0x4, R4 ;  /* 0x0000000406027825 */ /* 0x001fcc00078e0204 */
[----:B------:R-:W2:Y:S01]  /*0850*/  LDG.E R3, desc[UR8][R2.64] ;  /* 0x0000000802037981 */ /* 0x000ea2000c1e1900 */
[----:B------:R-:W-:Y:S01]  /*0860*/  UIADD3 UR5, UPT, UPT, UR5, 0x1, URZ ;  /* 0x0000000105057890 */ /* 0x000fe2000fffe0ff */
[----:B------:R-:W-:-:S03]  /*0870*/  IADD3 R6, PT, PT, R6, R17, RZ ;  /* 0x0000001106067210 */ /* 0x000fc60007ffe0ff */
[----:B------:R-:W-:Y:S01]  /*0880*/  UISETP.NE.AND UP0, UPT, UR5, URZ, UPT ;  /* 0x000000ff0500728c */ /* 0x000fe2000bf05270 */
[----:B--2---:R-:W-:-:S08]  /*0890*/  FADD R16, R3, R16 ;  /* 0x0000001003107221 */ /* 0x004fd00000000000 */
[----:B------:R-:W-:Y:S05]  /*08a0*/  BRA.U UP0, `(.L_x_85) ;  /* 0xfffffffd00e47547 */ /* 0x000fea000b83ffff */
.L_x_80:
[----:B------:R-:W0:Y:S02]  /*08b0*/  LDC.64 R2, c[0x0][0x380] ;  /* 0x0000e000ff027b82 */ /* 0x000e240000000a00 */
[----:B0-----:R-:W-:-:S05]  /*08c0*/  IMAD.WIDE R2, R0, 0x4, R2 ;  /* 0x0000000400027825 */ /* 0x001fca00078e0202 */
[----:B------:R-:W-:Y:S01]  /*08d0*/  STG.E desc[UR8][R2.64], R16 ;  /* 0x0000001002007986 */ /* 0x000fe2000c101908 */
[----:B------:R-:W-:Y:S05]  /*08e0*/  EXIT ;  /* 0x000000000000794d */ /* 0x000fea0003800000 */
.L_x_86:
        /* <DEDUP_REMOVED lines=9> */
.L_x_261:


//--------------------- .text._Z13meanDimKernelPfPKfiiii --------------------------
	.section	.text._Z13meanDimKernelPfPKfiiii,"ax",@progbits
	.align	128
        .global         _Z13meanDimKernelPfPKfiiii
        .type           _Z13meanDimKernelPfPKfiiii,@function
        .size           _Z13meanDimKernelPfPKfiiii,(.L_x_248 - _Z13meanDimKernelPfPKfiiii)
        .other          _Z13meanDimKernelPfPKfiiii,@"STO_CUDA_ENTRY STV_DEFAULT"
_Z13meanDimKernelPfPKfiiii:
.text._Z13meanDimKernelPfPKfiiii:
[----:B------:R-:W-:Y:S01]  /*0000*/  LDC R1, c[0x0][0x37c] ;  /* 0x0000df00ff017b82 */ /* 0x000fe20000000800 */
[----:B------:R-:W0:Y:S07]  /*0010*/  S2R R2, SR_TID.X ;  /* 0x0000000000027919 */ /* 0x000e2e0000002100 */
[----:B------:R-:W0:Y:S01]  /*0020*/  S2UR UR4, SR_CTAID.X ;  /* 0x00000000000479c3 */ /* 0x000e220000002500 */
[----:B------:R-:W1:Y:S07]  /*0030*/  LDCU UR5, c[0x0][0x390] ;  /* 0x00007200ff0577ac */ /* 0x000e6e0008000800 */
[----:B------:R-:W0:Y:S08]  /*0040*/  LDC R3, c[0x0][0x360] ;  /* 0x0000d800ff037b82 */ /* 0x000e300000000800 */
[----:B------:R-:W1:Y:S01]  /*0050*/  LDC R0, c[0x0][0x398] ;  /* 0x0000e600ff007b82 */ /* 0x000e620000000800 */
[----:B0-----:R-:W-:-:S02]  /*0060*/  IMAD R3, R3, UR4, R2 ;  /* 0x0000000403037c24 */ /* 0x001fc4000f8e0202 */
[----:B-1----:R-:W-:-:S05]  /*0070*/  IMAD R2, R0, UR5, RZ ;  /* 0x0000000500027c24 */ /* 0x002fca000f8e02ff */
[----:B------:R-:W-:-:S13]  /*0080*/  ISETP.GE.AND P0, PT, R3, R2, PT ;  /* 0x000000020300720c */ /* 0x000fda0003f06270 */
[----:B------:R-:W-:Y:S05]  /*0090*/  @P0 EXIT ;  /* 0x000000000000094d */ /* 0x000fea0003800000 */
[----:B------:R-:W-:Y:S01]  /*00a0*/  IABS R9, R0 ;  /* 0x0000000000097213 */ /* 0x000fe20000000000 */
[----:B------:R-:W0:Y:S01]  /*00b0*/  LDCU UR7, c[0x0][0x394] ;  /* 0x00007280ff0777ac */ /* 0x000e220008000800 */
[----:B------:R-:W-:Y:S02]  /*00c0*/  ISETP.GE.AND P2, PT, R3, RZ, PT ;  /* 0x000000ff0300720c */ /* 0x000fe40003f46270 */
        /* <DEDUP_REMOVED lines=8> */
[----:B------:R-:W-:Y:S01]  /*0150*/  IMAD R7, R6, R9, RZ ;  /* 0x0000000906077224 */ /* 0x000fe200078e02ff */
[----:B------:R-:W-:-:S03]  /*0160*/  IABS R6, R3 ;  /* 0x0000000300067213 */ /* 0x000fc60000000000 */
[----:B------:R-:W-:-:S06]  /*0170*/  IMAD.HI.U32 R5, R5, R7, R4 ;  /* 0x0000000705057227 */ /* 0x000fcc00078e0004 */
[----:B------:R-:W-:-:S05]  /*0180*/  IMAD.HI.U32 R5, R5, R6, RZ ;  /* 0x0000000605057227 */ /* 0x000fca00078e00ff */
[----:B------:R-:W-:-:S05]  /*0190*/  IADD3 R2, PT, PT, -R5, RZ, RZ ;  /* 0x000000ff05027210 */ /* 0x000fca0007ffe1ff */
[----:B------:R-:W-:Y:S02]  /*01a0*/  IMAD R6, R9, R2, R6 ;  /* 0x0000000209067224 */ /* 0x000fe400078e0206 */
[----:B------:R-:W-:-:S03]  /*01b0*/  IMAD.MOV.U32 R2, RZ, RZ, RZ ;  /* 0x000000ffff027224 */ /* 0x000fc600078e00ff */
[----:B------:R-:W-:-:S13]  /*01c0*/  ISETP.GT.U32.AND P1, PT, R9, R6, PT ;  /* 0x000000060900720c */ /* 0x000fda0003f24070 */
[----:B------:R-:W-:-:S04]  /*01d0*/  @!P1 IADD3 R6, PT, PT, R6, -R9, RZ ;  /* 0x8000000906069210 */ /* 0x000fc80007ffe0ff */
[----:B------:R-:W-:Y:S02]  /*01e0*/  ISETP.GT.U32.AND P0, PT, R9, R6, PT ;  /* 0x000000060900720c */ /* 0x000fe40003f04070 */
[----:B------:R-:W-:-:S04]  /*01f0*/  IADD3 R7, PT, PT, R6, -R9, RZ ;  /* 0x8000000906077210 */ /* 0x000fc80007ffe0ff */
[----:B------:R-:W-:-:S04]  /*0200*/  SEL R7, R7, R6, !P0 ;  /* 0x0000000607077207 */ /* 0x000fc80004000000 */
[----:B------:R-:W-:Y:S01]  /*0210*/  @!P2 IADD3 R7, PT, PT, -R7, RZ, RZ ;  /* 0x000000ff0707a210 */ /* 0x000fe20007ffe1ff */
[----:B--2---:R-:W-:Y:S06]  /*0220*/  BRA.U !UP0, `(.L_x_87) ;  /* 0x0000000908347547 */ /* 0x004fec000b800000 */
[----:B------:R-:W-:Y:S01]  /*0230*/  ISETP.GE.U32.AND P2, PT, R6, R9, PT ;  /* 0x000000090600720c */ /* 0x000fe20003f46070 */
[----:B------:R-:W0:Y:S01]  /*0240*/  LDCU UR6, c[0x0][0x39c] ;  /* 0x00007380ff0677ac */ /* 0x000e220008000800 */
[-C--:B------:R-:W-:Y:S02]  /*0250*/  LOP3.LUT R2, R3, R0.reuse, RZ, 0x3c, !PT ;  /* 0x0000000003027212 */ /* 0x080fe400078e3cff */
[----:B------:R-:W-:Y:S01]  /*0260*/  @!P1 IADD3 R5, PT, PT, R5, 0x1, RZ ;  /* 0x0000000105059810 */ /* 0x000fe20007ffe0ff */
[----:B------:R-:W-:Y:S01]  /*0270*/  UISETP.GE.U32.AND UP1, UPT, UR7, 0x10, UPT ;  /* 0x000000100700788c */ /* 0x000fe2000bf26070 */
[----:B------:R-:W-:Y:S01]  /*0280*/  ISETP.GE.AND P0, PT, R2, RZ, PT ;  /* 0x000000ff0200720c */ /* 0x000fe20003f06270 */
[----:B------:R-:W-:Y:S01]  /*0290*/  ULOP3.LUT UR5, UR7, 0xf, URZ, 0xc0, !UPT ;  /* 0x0000000f07057892 */ /* 0x000fe2000f8ec0ff */
[----:B------:R-:W-:Y:S01]  /*02a0*/  ISETP.NE.AND P1, PT, R0, RZ, PT ;  /* 0x000000ff0000720c */ /* 0x000fe20003f25270 */
[----:B------:R-:W-:Y:S01]  /*02b0*/  UMOV UR4, URZ ;  /* 0x000000ff00047c82 */ /* 0x000fe20008000000 */
[----:B------:R-:W-:Y:S01]  /*02c0*/  LOP3.LUT R2, RZ, R0, RZ, 0x33, !PT ;  /* 0x00000000ff027212 */ /* 0x000fe200078e33ff */
[----:B------:R-:W-:-:S02]  /*02d0*/  UISETP.NE.AND UP0, UPT, UR5, URZ, UPT ;  /* 0x000000ff0500728c */ /* 0x000fc4000bf05270 */
[----:B------:R-:W-:-:S06]  /*02e0*/  @P2 IADD3 R5, PT, PT, R5, 0x1, RZ ;  /* 0x0000000105052810 */ /* 0x000fcc0007ffe0ff */
[----:B------:R-:W-:-:S04]  /*02f0*/  @!P0 IADD3 R5, PT, PT, -R5, RZ, RZ ;  /* 0x000000ff05058210 */ /* 0x000fc80007ffe1ff */
[C---:B------:R-:W-:Y:S02]  /*0300*/  SEL R4, R2.reuse, R5, !P1 ;  /* 0x0000000502047207 */ /* 0x040fe40004800000 */
[----:B------:R-:W-:Y:S02]  /*0310*/  SEL R5, R2, R7, !P1 ;  /* 0x0000000702057207 */ /* 0x000fe40004800000 */
[----:B------:R-:W-:Y:S01]  /*0320*/  MOV R2, RZ ;  /* 0x000000ff00027202 */ /* 0x000fe20000000f00 */
[----:B0-----:R-:W-:Y:S01]  /*0330*/  IMAD R4, R4, UR6, RZ ;  /* 0x0000000604047c24 */ /* 0x001fe2000f8e02ff */
[----:B------:R-:W-:Y:S06]  /*0340*/  BRA.U !UP1, `(.L_x_88) ;  /* 0x0000000109e47547 */ /* 0x000fec000b800000 */
[----:B------:R-:W-:Y:S01]  /*0350*/  ULOP3.LUT UR4, UR7, 0x7ffffff0, URZ, 0xc0, !UPT ;  /* 0x7ffffff007047892 */ /* 0x000fe2000f8ec0ff */
[----:B------:R-:W-:Y:S02]  /*0360*/  IMAD R7, R4, R0, R5 ;  /* 0x0000000004077224 */ /* 0x000fe400078e0205 */
[----:B------:R-:W-:Y:S01]  /*0370*/  IMAD.MOV.U32 R2, RZ, RZ, RZ ;  /* 0x000000ffff027224 */ /* 0x000fe200078e00ff */
[----:B------:R-:W-:-:S12]  /*0380*/  UIADD3 UR6, UPT, UPT, -UR4, URZ, URZ ;  /* 0x000000ff04067290 */ /* 0x000fd8000fffe1ff */
.L_x_89:
        /* <DEDUP_REMOVED lines=15> */
[----:B------:R-:W-:-:S04]  /*0480*/  IMAD.WIDE R18, R0, 0x4, R28 ;  /* 0x0000000400127825 */ /* 0x000fc800078e021c */
[C---:B0-----:R-:W-:Y:S02]  /*0490*/  IMAD.WIDE R16, R0.reuse, 0x4, R18 ;  /* 0x0000000400107825 */ /* 0x041fe400078e0212 */
[----:B------:R-:W5:Y:S02]  /*04a0*/  LDG.E R18, desc[UR8][R18.64] ;  /* 0x0000000812127981 */ /* 0x000f64000c1e1900 */
[C---:B-1----:R-:W-:Y:S02]  /*04b0*/  IMAD.WIDE R14, R0.reuse, 0x4, R16 ;  /* 0x00000004000e7825 */ /* 0x042fe400078e0210 */
[----:B------:R-:W5:Y:S02]  /*04c0*/  LDG.E R16, desc[UR8][R16.64] ;  /* 0x0000000810107981 */ /* 0x000f64000c1e1900 */
[C---:B------:R-:W-:Y:S02]  /*04d0*/  IMAD.WIDE R12, R0.reuse, 0x4, R14 ;  /* 0x00000004000c7825 */ /* 0x040fe400078e020e */
[----:B------:R-:W5:Y:S02]  /*04e0*/  LDG.E R14, desc[UR8][R14.64] ;  /* 0x000000080e0e7981 */ /* 0x000f64000c1e1900 */
[----:B------:R-:W-:-:S04]  /*04f0*/  IMAD.WIDE R20, R0, 0x4, R12 ;  /* 0x0000000400147825 */ /* 0x000fc800078e020c */
[C---:B------:R-:W-:Y:S01]  /*0500*/  IMAD.WIDE R22, R0.reuse, 0x4, R20 ;  /* 0x0000000400167825 */ /* 0x040fe200078e0214 */
[----:B------:R0:W5:Y:S04]  /*0510*/  LDG.E R15, desc[UR8][R12.64] ;  /* 0x000000080c0f7981 */ /* 0x000168000c1e1900 */
[----:B------:R-:W5:Y:S01]  /*0520*/  LDG.E R20, desc[UR8][R20.64] ;  /* 0x0000000814147981 */ /* 0x000f62000c1e1900 */
[----:B------:R-:W-:-:S03]  /*0530*/  IMAD.WIDE R24, R0, 0x4, R22 ;  /* 0x0000000400187825 */ /* 0x000fc600078e0216 */
[----:B------:R-:W5:Y:S01]  /*0540*/  LDG.E R22, desc[UR8][R22.64] ;  /* 0x0000000816167981 */ /* 0x000f62000c1e1900 */
[----:B------:R-:W-:-:S03]  /*0550*/  IMAD.WIDE R28, R0, 0x4, R24 ;  /* 0x00000004001c7825 */ /* 0x000fc600078e0218 */
[----:B------:R-:W5:Y:S01]  /*0560*/  LDG.E R24, desc[UR8][R24.64] ;  /* 0x0000000818187981 */ /* 0x000f62000c1e1900 */
[----:B0-----:R-:W-:-:S03]  /*0570*/  IMAD.WIDE R12, R0, 0x4, R28 ;  /* 0x00000004000c7825 */ /* 0x001fc600078e021c */
        /* <DEDUP_REMOVED lines=22> */
.L_x_88:
[----:B------:R-:W-:Y:S05]  /*06e0*/  BRA.U !UP0, `(.L_x_87) ;  /* 0x0000000508047547 */ /* 0x000fea000b800000 */
[----:B------:R-:W-:Y:S02]  /*06f0*/  UISETP.GE.U32.AND UP0, UPT, UR5, 0x8, UPT ;  /* 0x000000080500788c */ /* 0x000fe4000bf06070 */
[----:B------:R-:W-:-:S04]  /*0700*/  ULOP3.LUT UR6, UR7, 0x7, URZ, 0xc0, !UPT ;  /* 0x0000000707067892 */ /* 0x000fc8000f8ec0ff */
[----:B------:R-:W-:-:S03]  /*0710*/  UISETP.NE.AND UP1, UPT, UR6, URZ, UPT ;  /* 0x000000ff0600728c */ /* 0x000fc6000bf25270 */
[----:B------:R-:W-:Y:S08]  /*0720*/  BRA.U !UP0, `(.L_x_90) ;  /* 0x0000000108707547 */ /* 0x000ff0000b800000 */
[----:B------:R-:W0:Y:S01]  /*0730*/  LDC.64 R6, c[0x0][0x388] ;  /* 0x0000e200ff067b82 */ /* 0x000e220000000a00 */
[----:B------:R-:W-:-:S05]  /*0740*/  IADD3 R8, PT, PT, R4, UR4, RZ ;  /* 0x0000000404087c10 */ /* 0x000fca000fffe0ff */
[----:B------:R-:W-:-:S04]  /*0750*/  IMAD R9, R8, R0, R5 ;  /* 0x0000000008097224 */ /* 0x000fc800078e0205 */
        /* <DEDUP_REMOVED lines=25> */
.L_x_90:
        /* <DEDUP_REMOVED lines=21> */
.L_x_91:
[----:B------:R-:W-:Y:S05]  /*0a40*/  BRA.U !UP1, `(.L_x_87) ;  /* 0x00000001092c7547 */ /* 0x000fea000b800000 */
[----:B------:R-:W0:Y:S01]  /*0a50*/  LDC.64 R6, c[0x0][0x388] ;  /* 0x0000e200ff067b82 */ /* 0x000e220000000a00 */
[----:B------:R-:W-:Y:S01]  /*0a60*/  IADD3 R4, PT, PT, R4, UR4, RZ ;  /* 0x0000000404047c10 */ /* 0x000fe2000fffe0ff */
[----:B------:R-:W-:-:S04]  /*0a70*/  UIADD3 UR5, UPT, UPT, -UR5, URZ, URZ ;  /* 0x000000ff05057290 */ /* 0x000fc8000fffe1ff */
[----:B------:R-:W-:-:S08]  /*0a80*/  IMAD R9, R4, R0, R5 ;  /* 0x0000000004097224 */ /* 0x000fd000078e0205 */
.L_x_92:
[----:B0-----:R-:W-:-:S06]  /*0a90*/  IMAD.WIDE R4, R9, 0x4, R6 ;  /* 0x0000000409047825 */ /* 0x001fcc00078e0206 */
[----:B------:R-:W2:Y:S01]  /*0aa0*/  LDG.E R5, desc[UR8][R4.64] ;  /* 0x0000000804057981 */ /* 0x000ea2000c1e1900 */
[----:B------:R-:W-:Y:S01]  /*0ab0*/  UIADD3 UR5, UPT, UPT, UR5, 0x1, URZ ;  /* 0x0000000105057890 */ /* 0x000fe2000fffe0ff */
[----:B------:R-:W-:-:S03]  /*0ac0*/  IADD3 R9, PT, PT, R9, R0, RZ ;  /* 0x0000000009097210 */ /* 0x000fc60007ffe0ff */
[----:B------:R-:W-:Y:S01]  /*0ad0*/  UISETP.NE.AND UP0, UPT, UR5, URZ, UPT ;  /* 0x000000ff0500728c */ /* 0x000fe2000bf05270 */
[----:B--2---:R-:W-:-:S08]  /*0ae0*/  FADD R2, R5, R2 ;  /* 0x0000000205027221 */ /* 0x004fd00000000000 */
[----:B------:R-:W-:Y:S05]  /*0af0*/  BRA.U UP0, `(.L_x_92) ;  /* 0xfffffffd00e47547 */ /* 0x000fea000b83ffff */
.L_x_87:
[----:B------:R-:W-:Y:S01]  /*0b00*/  I2FP.F32.S32 R0, UR7 ;  /* 0x0000000700007c45 */ /* 0x000fe20008201400 */
[----:B------:R-:W-:Y:S03]  /*0b10*/  BSSY.RECONVERGENT B0, `(.L_x_93) ;  /* 0x000000c000007945 */ /* 0x000fe60003800200 */
[----:B------:R-:W0:Y:S08]  /*0b20*/  MUFU.RCP R5, R0 ;  /* 0x0000000000057308 */ /* 0x000e300000001000 */
[----:B------:R-:W1:Y:S01]  /*0b30*/  FCHK P0, R2, R0 ;  /* 0x0000000002007302 */ /* 0x000e620000000000 */
[----:B0-----:R-:W-:-:S04]  /*0b40*/  FFMA R4, -R0, R5, 1 ;  /* 0x3f80000000047423 */ /* 0x001fc80000000105 */
[----:B------:R-:W-:-:S04]  /*0b50*/  FFMA R5, R5, R4, R5 ;  /* 0x0000000405057223 */ /* 0x000fc80000000005 */
[----:B------:R-:W-:-:S04]  /*0b60*/  FFMA R7, R5, R2, RZ ;  /* 0x0000000205077223 */ /* 0x000fc800000000ff */
[----:B------:R-:W-:-:S04]  /*0b70*/  FFMA R4, -R0, R7, R2 ;  /* 0x0000000700047223 */ /* 0x000fc80000000102 */
[----:B------:R-:W-:Y:S01]  /*0b80*/  FFMA R7, R5, R4, R7 ;  /* 0x0000000405077223 */ /* 0x000fe20000000007 */
[----:B-1----:R-:W-:Y:S06]  /*0b90*/  @!P0 BRA `(.L_x_94) ;  /* 0x00000000000c8947 */ /* 0x002fec0003800000 */
[----:B------:R-:W-:-:S07]  /*0ba0*/  MOV R4, 0xbc0 ;  /* 0x00000bc000047802 */ /* 0x000fce0000000f00 */
[----:B------:R-:W-:Y:S05]  /*0bb0*/  CALL.REL.NOINC `($__internal_0_$__cuda_sm3x_div_rn_noftz_f32_slowpath) ;  /* 0x0000000000187944 */ /* 0x000fea0003c00000 */
[----:B------:R-:W-:-:S07]  /*0bc0*/  IMAD.MOV.U32 R7, RZ, RZ, R0 ;  /* 0x000000ffff077224 */ /* 0x000fce00078e0000 */
.L_x_94:
[----:B------:R-:W-:Y:S05]  /*0bd0*/  BSYNC.RECONVERGENT B0 ;  /* 0x0000000000007941 */ /* 0x000fea0003800200 */
.L_x_93:
[----:B------:R-:W0:Y:S02]  /*0be0*/  LDC.64 R4, c[0x0][0x380] ;  /* 0x0000e000ff047b82 */ /* 0x000e240000000a00 */
[----:B0-----:R-:W-:-:S05]  /*0bf0*/  IMAD.WIDE R2, R3, 0x4, R4 ;  /* 0x0000000403027825 */ /* 0x001fca00078e0204 */
[----:B------:R-:W-:Y:S01]  /*0c00*/  STG.E desc[UR8][R2.64], R7 ;  /* 0x0000000702007986 */ /* 0x000fe2000c101908 */
[----:B------:R-:W-:Y:S05]  /*0c10*/  EXIT ;  /* 0x000000000000794d */ /* 0x000fea0003800000 */
        .weak           $__internal_0_$__cuda_sm3x_div_rn_noftz_f32_slowpath
        .type           $__internal_0_$__cuda_sm3x_div_rn_noftz_f32_slowpath,@function
        .size           $__internal_0_$__cuda_sm3x_div_rn_noftz_f32_slowpath,(.L_x_248 - $__internal_0_$__cuda_sm3x_div_rn_noftz_f32_slowpath)
$__internal_0_$__cuda_sm3x_div_rn_noftz_f32_slowpath:
[----:B------:R-:W-:Y:S01]  /*0c20*/  SHF.R.U32.HI R6, RZ, 0x17, R0 ;  /* 0x00000017ff067819 */ /* 0x000fe20000011600 */
[----:B------:R-:W-:Y:S01]  /*0c30*/  BSSY.RECONVERGENT B1, `(.L_x_95) ;  /* 0x0000063000017945 */ /* 0x000fe20003800200 */
[----:B------:R-:W-:Y:S02]  /*0c40*/  SHF.R.U32.HI R5, RZ, 0x17, R2 ;  /* 0x00000017ff057819 */ /* 0x000fe40000011602 */
[----:B------:R-:W-:Y:S02]  /*0c50*/  LOP3.LUT R6, R6, 0xff, RZ, 0xc0, !PT ;  /* 0x000000ff06067812 */ /* 0x000fe400078ec0ff */
[----:B------:R-:W-:Y:S02]  /*0c60*/  LOP3.LUT R10, R5, 0xff, RZ, 0xc0, !PT ;  /* 0x000000ff050a7812 */ /* 0x000fe400078ec0ff */
[----:B------:R-:W-:Y:S02]  /*0c70*/  IADD3 R8, PT, PT, R6, -0x1, RZ ;  /* 0xffffffff06087810 */ /* 0x000fe40007ffe0ff */
[----:B------:R-:W-:-:S02]  /*0c80*/  IADD3 R9, PT, PT, R10, -0x1, RZ ;  /* 0xffffffff0a097810 */ /* 0x000fc40007ffe0ff */
[----:B------:R-:W-:Y:S02]  /*0c90*/  ISETP.GT.U32.AND P0, PT, R8, 0xfd, PT ;  /* 0x000000fd0800780c */ /* 0x000fe40003f04070 */
[----:B------:R-:W-:Y:S02]  /*0ca0*/  MOV R5, R0 ;  /* 0x0000000000057202 */ /* 0x000fe40000000f00 */
[----:B------:R-:W-:-:S13]  /*0cb0*/  ISETP.GT.U32.OR P0, PT, R9, 0xfd, P0 ;  /* 0x000000fd0900780c */ /* 0x000fda0000704470 */
[----:B------:R-:W-:Y:S01]  /*0cc0*/  @!P0 MOV R7, RZ ;  /* 0x000000ff00078202 */ /* 0x000fe20000000f00 */
[----:B------:R-:W-:Y:S06]  /*0cd0*/  @!P0 BRA `(.L_x_96) ;  /* 0x00000000005c8947 */ /* 0x000fec0003800000 */
[----:B------:R-:W-:Y:S02]  /*0ce0*/  FSETP.GTU.FTZ.AND P0, PT, |R2|, +INF , PT ;  /* 0x7f8000000200780b */ /* 0x000fe40003f1c200 */
[----:B------:R-:W-:-:S04]  /*0cf0*/  FSETP.GTU.FTZ.AND P1, PT, |R0|, +INF , PT ;  /* 0x7f8000000000780b */ /* 0x000fc80003f3c200 */
[----:B------:R-:W-:-:S13]  /*0d00*/  PLOP3.LUT P0, PT, P0, P1, PT, 0xf8, 0x8f ;  /* 0x00000000008f781c */ /* 0x000fda0000703f70 */
[----:B------:R-:W-:Y:S05]  /*0d10*/  @P0 BRA `(.L_x_97) ;  /* 0x00000004004c0947 */ /* 0x000fea0003800000 */
[----:B------:R-:W-:-:S13]  /*0d20*/  LOP3.LUT P0, RZ, R5, 0x7fffffff, R2, 0xc8, !PT ;  /* 0x7fffffff05ff7812 */ /* 0x000fda000780c802 */
[----:B------:R-:W-:Y:S05]  /*0d30*/  @!P0 BRA `(.L_x_98) ;  /* 0x00000004003c8947 */ /* 0x000fea0003800000 */
[----:B------:R-:W-:Y:S02]  /*0d40*/  FSETP.NEU.FTZ.AND P2, PT, |R2|, +INF , PT ;  /* 0x7f8000000200780b */ /* 0x000fe40003f5d200 */
[----:B------:R-:W-:Y:S02]  /*0d50*/  FSETP.NEU.FTZ.AND P1, PT, |R0|, +INF , PT ;  /* 0x7f8000000000780b */ /* 0x000fe40003f3d200 */
[----:B------:R-:W-:-:S11]  /*0d60*/  FSETP.NEU.FTZ.AND P0, PT, |R2|, +INF , PT ;  /* 0x7f8000000200780b */ /* 0x000fd60003f1d200 */
[----:B------:R-:W-:Y:S05]  /*0d70*/  @!P1 BRA !P2, `(.L_x_98) ;  /* 0x00000004002c9947 */ /* 0x000fea0005000000 */
[----:B------:R-:W-:-:S04]  /*0d80*/  LOP3.LUT P2, RZ, R2, 0x7fffffff, RZ, 0xc0, !PT ;  /* 0x7fffffff02ff7812 */ /* 0x000fc8000784c0ff */
[----:B------:R-:W-:-:S13]  /*0d90*/  PLOP3.LUT P1, PT, P1, P2, PT, 0x2f, 0xf2 ;  /* 0x0000000000f2781c */ /* 0x000fda0000f24577 */
[----:B------:R-:W-:Y:S05]  /*0da0*/  @P1 BRA `(.L_x_99) ;  /* 0x0000000400181947 */ /* 0x000fea0003800000 */
[----:B------:R-:W-:-:S04]  /*0db0*/  LOP3.LUT P1, RZ, R5, 0x7fffffff, RZ, 0xc0, !PT ;  /* 0x7fffffff05ff7812 */ /* 0x000fc8000782c0ff */
[----:B------:R-:W-:-:S13]  /*0dc0*/  PLOP3.LUT P0, PT, P0, P1, PT, 0x2f, 0xf2 ;  /* 0x0000000000f2781c */ /* 0x000fda0000702577 */
[----:B------:R-:W-:Y:S05]  /*0dd0*/  @P0 BRA `(.L_x_100) ;  /* 0x0000000400000947 */ /* 0x000fea0003800000 */
[----:B------:R-:W-:Y:S02]  /*0de0*/  ISETP.GE.AND P0, PT, R9, RZ, PT ;  /* 0x000000ff0900720c */ /* 0x000fe40003f06270 */
[----:B------:R-:W-:-:S11]  /*0df0*/  ISETP.GE.AND P1, PT, R8, RZ, PT ;  /* 0x000000ff0800720c */ /* 0x000fd60003f26270 */
[----:B------:R-:W-:Y:S01]  /*0e00*/  @P0 MOV R7, RZ ;  /* 0x000000ff00070202 */ /* 0x000fe20000000f00 */
[----:B------:R-:W-:Y:S02]  /*0e10*/  @!P0 IMAD.MOV.U32 R7, RZ, RZ, -0x40 ;  /* 0xffffffc0ff078424 */ /* 0x000fe400078e00ff */
[----:B------:R-:W-:Y:S01]  /*0e20*/  @!P0 FFMA R2, R2, 1.84467440737095516160e+19, RZ ;  /* 0x5f80000002028823 */ /* 0x000fe200000000ff */
[----:B------:R-:W-:Y:S02]  /*0e30*/  @!P1 FFMA R5, R0, 1.84467440737095516160e+19, RZ ;  /* 0x5f80000000059823 */ /* 0x000fe400000000ff */
[----:B------:R-:W-:-:S07]  /*0e40*/  @!P1 IADD3 R7, PT, PT, R7, 0x40, RZ ;  /* 0x0000004007079810 */ /* 0x000fce0007ffe0ff */
.L_x_96:
[----:B------:R-:W-:Y:S01]  /*0e50*/  LEA R0, R6, 0xc0800000, 0x17 ;  /* 0xc080000006007811 */ /* 0x000fe200078eb8ff */
[----:B------:R-:W-:Y:S03]  /*0e60*/  BSSY.RECONVERGENT B2, `(.L_x_101) ;  /* 0x0000036000027945 */ /* 0x000fe60003800200 */
[----:B------:R-:W-:Y:S02]  /*0e70*/  IADD3 R8, PT, PT, -R0, R5, RZ ;  /* 0x0000000500087210 */ /* 0x000fe40007ffe1ff */
[----:B------:R-:W-:Y:S02]  /*0e80*/  IADD3 R5, PT, PT, R10, -0x7f, RZ ;  /* 0xffffff810a057810 */ /* 0x000fe40007ffe0ff */
[----:B------:R-:W0:Y:S01]  /*0e90*/  MUFU.RCP R9, R8 ;  /* 0x0000000800097308 */ /* 0x000e220000001000 */
[----:B------:R-:W-:Y:S01]  /*0ea0*/  FADD.FTZ R11, -R8, -RZ ;  /* 0x800000ff080b7221 */ /* 0x000fe20000010100 */
[C---:B------:R-:W-:Y:S01]  /*0eb0*/  IADD3 R6, PT, PT, R5.reuse, 0x7f, -R6 ;  /* 0x0000007f05067810 */ /* 0x040fe20007ffe806 */
[----:B------:R-:W-:-:S03]  /*0ec0*/  IMAD R0, R5, -0x800000, R2 ;  /* 0xff80000005007824 */ /* 0x000fc600078e0202 */
[----:B------:R-:W-:Y:S01]  /*0ed0*/  IADD3 R7, PT, PT, R6, R7, RZ ;  /* 0x0000000706077210 */ /* 0x000fe20007ffe0ff */
[----:B0-----:R-:W-:-:S04]  /*0ee0*/  FFMA R10, R9, R11, 1 ;  /* 0x3f800000090a7423 */ /* 0x001fc8000000000b */
[----:B------:R-:W-:-:S04]  /*0ef0*/  FFMA R13, R9, R10, R9 ;  /* 0x0000000a090d7223 */ /* 0x000fc80000000009 */
[----:B------:R-:W-:-:S04]  /*0f00*/  FFMA R2, R0, R13, RZ ;  /* 0x0000000d00027223 */ /* 0x000fc800000000ff */
[----:B------:R-:W-:-:S04]  /*0f10*/  FFMA R9, R11, R2, R0 ;  /* 0x000000020b097223 */ /* 0x000fc80000000000 */
[----:B------:R-:W-:-:S04]  /*0f20*/  FFMA R10, R13, R9, R2 ;  /* 0x000000090d0a7223 */ /* 0x000fc80000000002 */
[----:B------:R-:W-:-:S04]  /*0f30*/  FFMA R11, R11, R10, R0 ;  /* 0x0000000a0b0b7223 */ /* 0x000fc80000000000 */
[----:B------:R-:W-:-:S05]  /*0f40*/  FFMA R0, R13, R11, R10 ;  /* 0x0000000b0d007223 */ /* 0x000fca000000000a */
[----:B------:R-:W-:-:S04]  /*0f50*/  SHF.R.U32.HI R2, RZ, 0x17, R0 ;  /* 0x00000017ff027819 */ /* 0x000fc80000011600 */
[----:B------:R-:W-:-:S04]  /*0f60*/  LOP3.LUT R2, R2, 0xff, RZ, 0xc0, !PT ;  /* 0x000000ff02027812 */ /* 0x000fc800078ec0ff */
[----:B------:R-:W-:-:S05]  /*0f70*/  IADD3 R8, PT, PT, R2, R7, RZ ;  /* 0x0000000702087210 */ /* 0x000fca0007ffe0ff */
[----:B------:R-:W-:-:S05]  /*0f80*/  VIADD R2, R8, 0xffffffff ;  /* 0xffffffff08027836 */ /* 0x000fca0000000000 */
[----:B------:R-:W-:-:S13]  /*0f90*/  ISETP.GE.U32.AND P0, PT, R2, 0xfe, PT ;  /* 0x000000fe0200780c */ /* 0x000fda0003f06070 */
[----:B------:R-:W-:Y:S05]  /*0fa0*/  @!P0 BRA `(.L_x_102) ;  /* 0x0000000000808947 */ /* 0x000fea0003800000 */
[----:B------:R-:W-:-:S13]  /*0fb0*/  ISETP.GT.AND P0, PT, R8, 0xfe, PT ;  /* 0x000000fe0800780c */ /* 0x000fda0003f04270 */
[----:B------:R-:W-:Y:S05]  /*0fc0*/  @P0 BRA `(.L_x_103) ;  /* 0x00000000006c0947 */ /* 0x000fea0003800000 */
[----:B------:R-:W-:-:S13]  /*0fd0*/  ISETP.GE.AND P0, PT, R8, 0x1, PT ;  /* 0x000000010800780c */ /* 0x000fda0003f06270 */
[----:B------:R-:W-:Y:S05]  /*0fe0*/  @P0 BRA `(.L_x_104) ;  /* 0x0000000000740947 */ /* 0x000fea0003800000 */
[----:B------:R-:W-:Y:S02]  /*0ff0*/  ISETP.GE.AND P0, PT, R8, -0x18, PT ;  /* 0xffffffe80800780c */ /* 0x000fe40003f06270 */
[----:B------:R-:W-:-:S11]  /*1000*/  LOP3.LUT R0, R0, 0x80000000, RZ, 0xc0, !PT ;  /* 0x8000000000007812 */ /* 0x000fd600078ec0ff */
[----:B------:R-:W-:Y:S05]  /*1010*/  @!P0 BRA `(.L_x_104) ;  /* 0x0000000000688947 */ /* 0x000fea0003800000 */
[CCC-:B------:R-:W-:Y:S01]  /*1020*/  FFMA.RZ R2, R13.reuse, R11.reuse, R10.reuse ;  /* 0x0000000b0d027223 */ /* 0x1c0fe2000000c00a */
[C---:B------:R-:W-:Y:S01]  /*1030*/  IADD3 R7, PT, PT, R8.reuse, 0x20, RZ ;  /* 0x0000002008077810 */ /* 0x040fe20007ffe0ff */
[CCC-:B------:R-:W-:Y:S01]  /*1040*/  FFMA.RM R5, R13.reuse, R11.reuse, R10.reuse ;  /* 0x0000000b0d057223 */ /* 0x1c0fe2000000400a */
[----:B------:R-:W-:Y:S02]  /*1050*/  ISETP.NE.AND P2, PT, R8, RZ, PT ;  /* 0x000000ff0800720c */ /* 0x000fe40003f45270 */
[----:B------:R-:W-:Y:S01]  /*1060*/  LOP3.LUT R6, R2, 0x7fffff, RZ, 0xc0, !PT ;  /* 0x007fffff02067812 */ /* 0x000fe200078ec0ff */
[----:B------:R-:W-:Y:S01]  /*1070*/  FFMA.RP R2, R13, R11, R10 ;  /* 0x0000000b0d027223 */ /* 0x000fe2000000800a */
[----:B------:R-:W-:Y:S02]  /*1080*/  ISETP.NE.AND P1, PT, R8, RZ, PT ;  /* 0x000000ff0800720c */ /* 0x000fe40003f25270 */
[----:B------:R-:W-:Y:S02]  /*1090*/  LOP3.LUT R6, R6, 0x800000, RZ, 0xfc, !PT ;  /* 0x0080000006067812 */ /* 0x000fe400078efcff */
[----:B------:R-:W-:-:S02]  /*10a0*/  IADD3 R8, PT, PT, -R8, RZ, RZ ;  /* 0x000000ff08087210 */ /* 0x000fc40007ffe1ff */
[----:B------:R-:W-:Y:S02]  /*10b0*/  SHF.L.U32 R7, R6, R7, RZ ;  /* 0x0000000706077219 */ /* 0x000fe400000006ff */
[----:B------:R-:W-:Y:S02]  /*10c0*/  FSETP.NEU.FTZ.AND P0, PT, R2, R5, PT ;  /* 0x000000050200720b */ /* 0x000fe40003f1d000 */
[----:B------:R-:W-:Y:S02]  /*10d0*/  SEL R5, R8, RZ, P2 ;  /* 0x000000ff08057207 */ /* 0x000fe40001000000 */
[----:B------:R-:W-:Y:S02]  /*10e0*/  ISETP.NE.AND P1, PT, R7, RZ, P1 ;  /* 0x000000ff0700720c */ /* 0x000fe40000f25270 */
[----:B------:R-:W-:Y:S02]  /*10f0*/  SHF.R.U32.HI R5, RZ, R5, R6 ;  /* 0x00000005ff057219 */ /* 0x000fe40000011606 */
[----:B------:R-:W-:-:S02]  /*1100*/  PLOP3.LUT P0, PT, P0, P1, PT, 0xf8, 0x8f ;  /* 0x00000000008f781c */ /* 0x000fc40000703f70 */
[----:B------:R-:W-:Y:S02]  /*1110*/  SHF.R.U32.HI R7, RZ, 0x1, R5 ;  /* 0x00000001ff077819 */ /* 0x000fe40000011605 */
[----:B------:R-:W-:-:S04]  /*1120*/  SEL R2, RZ, 0x1, !P0 ;  /* 0x00000001ff027807 */ /* 0x000fc80004000000 */
[----:B------:R-:W-:-:S04]  /*1130*/  LOP3.LUT R2, R2, 0x1, R7, 0xf8, !PT ;  /* 0x0000000102027812 */ /* 0x000fc800078ef807 */
[----:B------:R-:W-:-:S04]  /*1140*/  LOP3.LUT R2, R2, R5, RZ, 0xc0, !PT ;  /* 0x0000000502027212 */ /* 0x000fc800078ec0ff */
[----:B------:R-:W-:-:S04]  /*1150*/  IADD3 R7, PT, PT, R7, R2, RZ ;  /* 0x0000000207077210 */ /* 0x000fc80007ffe0ff */
[----:B------:R-:W-:Y:S01]  /*1160*/  LOP3.LUT R0, R7, R0, RZ, 0xfc, !PT ;  /* 0x0000000007007212 */ /* 0x000fe200078efcff */
[----:B------:R-:W-:Y:S06]  /*1170*/  BRA `(.L_x_104) ;  /* 0x0000000000107947 */ /* 0x000fec0003800000 */
.L_x_103:
[----:B------:R-:W-:-:S04]  /*1180*/  LOP3.LUT R0, R0, 0x80000000, RZ, 0xc0, !PT ;  /* 0x8000000000007812 */ /* 0x000fc800078ec0ff */
[----:B------:R-:W-:Y:S01]  /*1190*/  LOP3.LUT R0, R0, 0x7f800000, RZ, 0xfc, !PT ;  /* 0x7f80000000007812 */ /* 0x000fe200078efcff */
[----:B------:R-:W-:Y:S06]  /*11a0*/  BRA `(.L_x_104) ;  /* 0x0000000000047947 */ /* 0x000fec0003800000 */
.L_x_102:
[----:B------:R-:W-:-:S07]  /*11b0*/  LEA R0, R7, R0, 0x17 ;  /* 0x0000000007007211 */ /* 0x000fce00078eb8ff */
.L_x_104:
[----:B------:R-:W-:Y:S05]  /*11c0*/  BSYNC.RECONVERGENT B2 ;  /* 0x0000000000027941 */ /* 0x000fea0003800200 */
.L_x_101:
[----:B------:R-:W-:Y:S05]  /*11d0*/  BRA `(.L_x_105) ;  /* 0x0000000000207947 */ /* 0x000fea0003800000 */
.L_x_100:
[----:B------:R-:W-:-:S04]  /*11e0*/  LOP3.LUT R0, R5, 0x80000000, R2, 0x48, !PT ;  /* 0x8000000005007812 */ /* 0x000fc800078e4802 */
[----:B------:R-:W-:Y:S01]  /*11f0*/  LOP3.LUT R0, R0, 0x7f800000, RZ, 0xfc, !PT ;  /* 0x7f80000000007812 */ /* 0x000fe200078efcff */
[----:B------:R-:W-:Y:S06]  /*1200*/  BRA `(.L_x_105) ;  /* 0x0000000000147947 */ /* 0x000fec0003800000 */
.L_x_99:
[----:B------:R-:W-:Y:S01]  /*1210*/  LOP3.LUT R0, R5, 0x80000000, R2, 0x48, !PT ;  /* 0x8000000005007812 */ /* 0x000fe200078e4802 */
[----:B------:R-:W-:Y:S06]  /*1220*/  BRA `(.L_x_105) ;  /* 0x00000000000c7947 */ /* 0x000fec0003800000 */
.L_x_98:
[----:B------:R-:W0:Y:S01]  /*1230*/  MUFU.RSQ R0, -QNAN ;  /* 0xffc0000000007908 */ /* 0x000e220000001400 */
[----:B------:R-:W-:Y:S05]  /*1240*/  BRA `(.L_x_105) ;  /* 0x0000000000047947 */ /* 0x000fea0003800000 */
.L_x_97:
[----:B------:R-:W-:-:S07]  /*1250*/  FADD.FTZ R0, R2, R0 ;  /* 0x0000000002007221 */ /* 0x000fce0000010000 */
.L_x_105:
[----:B------:R-:W-:Y:S05]  /*1260*/  BSYNC.RECONVERGENT B1 ;  /* 0x0000000000017941 */ /* 0x000fea0003800200 */
.L_x_95:
[----:B------:R-:W-:-:S04]  /*1270*/  HFMA2 R5, -RZ, RZ, 0, 0 ;  /* 0x00000000ff057431 */ /* 0x000fc800000001ff */
[----:B0-----:R-:W-:Y:S05]  /*1280*/  RET.REL.NODEC R4 `(_Z13meanDimKernelPfPKfiiii) ;  /* 0xffffffec045c7950 */ /* 0x001fea0003c3ffff */
.L_x_106:
        /* <DEDUP_REMOVED lines=15> */
.L_x_248:


//--------------------- .text._Z15scalarDivKernelPfPKffi --------------------------
	.section	.text._Z15scalarDivKernelPfPKffi,"ax",@progbits
	.align	128
        .global         _Z15scalarDivKernelPfPKffi
        .type           _Z15scalarDivKernelPfPKffi,@function
        .size           _Z15scalarDivKernelPfPKffi,(.L_x_249 - _Z15scalarDivKernelPfPKffi)
        .other          _Z15scalarDivKernelPfPKffi,@"STO_CUDA_ENTRY STV_DEFAULT"
_Z15scalarDivKernelPfPKffi:
.text._Z15scalarDivKernelPfPKffi:
        /* <DEDUP_REMOVED lines=9> */
[----:B------:R-:W1:Y:S07]  /*0090*/  LDCU.64 UR4, c[0x0][0x358] ;  /* 0x00006b00ff0477ac */ /* 0x000e6e0008000a00 */
[----:B------:R-:W2:Y:S01]  /*00a0*/  LDC R9, c[0x0][0x390] ;  /* 0x0000e400ff097b82 */ /* 0x000ea20000000800 */
[----:B0-----:R-:W-:-:S05]  /*00b0*/  IMAD.WIDE R4, R2, 0x4, R4 ;  /* 0x0000000402047825 */ /* 0x001fca00078e0204 */
[----:B-1----:R-:W3:Y:S01]  /*00c0*/  LDG.E R0, desc[UR4][R4.64] ;  /* 0x0000000404007981 */ /* 0x002ee2000c1e1900 */
[----:B------:R-:W-:Y:S01]  /*00d0*/  BSSY.RECONVERGENT B0, `(.L_x_107) ;  /* 0x000000c000007945 */ /* 0x000fe20003800200 */
[----:B--2---:R-:W0:Y:S02]  /*00e0*/  MUFU.RCP R3, R9 ;  /* 0x0000000900037308 */ /* 0x004e240000001000 */
[----:B0-----:R-:W-:-:S04]  /*00f0*/  FFMA R6, R3, -R9, 1 ;  /* 0x3f80000003067423 */ /* 0x001fc80000000809 */
[----:B------:R-:W-:Y:S02]  /*0100*/  FFMA R3, R3, R6, R3 ;  /* 0x0000000603037223 */ /* 0x000fe40000000003 */
[----:B---3--:R-:W0:Y:S02]  /*0110*/  FCHK P0, R0, R9 ;  /* 0x0000000900007302 */ /* 0x008e240000000000 */
[----:B------:R-:W-:-:S04]  /*0120*/  FFMA R6, R0, R3, RZ ;  /* 0x0000000300067223 */ /* 0x000fc800000000ff */
[----:B------:R-:W-:-:S04]  /*0130*/  FFMA R7, R6, -R9, R0 ;  /* 0x8000000906077223 */ /* 0x000fc80000000000 */
[----:B------:R-:W-:Y:S01]  /*0140*/  FFMA R7, R3, R7, R6 ;  /* 0x0000000703077223 */ /* 0x000fe20000000006 */
[----:B0-----:R-:W-:Y:S06]  /*0150*/  @!P0 BRA `(.L_x_108) ;  /* 0x00000000000c8947 */ /* 0x001fec0003800000 */
[----:B------:R-:W-:-:S07]  /*0160*/  MOV R4, 0x180 ;  /* 0x0000018000047802 */ /* 0x000fce0000000f00 */
[----:B------:R-:W-:Y:S05]  /*0170*/  CALL.REL.NOINC `($__internal_1_$__cuda_sm3x_div_rn_noftz_f32_slowpath) ;  /* 0x0000000000187944 */ /* 0x000fea0003c00000 */
[----:B------:R-:W-:-:S07]  /*0180*/  IMAD.MOV.U32 R7, RZ, RZ, R0 ;  /* 0x000000ffff077224 */ /* 0x000fce00078e0000 */
.L_x_108:
[----:B------:R-:W-:Y:S05]  /*0190*/  BSYNC.RECONVERGENT B0 ;  /* 0x0000000000007941 */ /* 0x000fea0003800200 */
.L_x_107:
[----:B------:R-:W0:Y:S02]  /*01a0*/  LDC.64 R4, c[0x0][0x380] ;  /* 0x0000e000ff047b82 */ /* 0x000e240000000a00 */
[----:B0-----:R-:W-:-:S05]  /*01b0*/  IMAD.WIDE R2, R2, 0x4, R4 ;  /* 0x0000000402027825 */ /* 0x001fca00078e0204 */
[----:B------:R-:W-:Y:S01]  /*01c0*/  STG.E desc[UR4][R2.64], R7 ;  /* 0x0000000702007986 */ /* 0x000fe2000c101904 */
[----:B------:R-:W-:Y:S05]  /*01d0*/  EXIT ;  /* 0x000000000000794d */ /* 0x000fea0003800000 */
        .weak           $__internal_1_$__cuda_sm3x_div_rn_noftz_f32_slowpath
        .type           $__internal_1_$__cuda_sm3x_div_rn_noftz_f32_slowpath,@function
        .size           $__internal_1_$__cuda_sm3x_div_rn_noftz_f32_slowpath,(.L_x_249 - $__internal_1_$__cuda_sm3x_div_rn_noftz_f32_slowpath)
$__internal_1_$__cuda_sm3x_div_rn_noftz_f32_slowpath:
[----:B------:R-:W0:Y:S01]  /*01e0*/  LDC R3, c[0x0][0x390] ;  /* 0x0000e400ff037b82 */ /* 0x000e220000000800 */
[--C-:B------:R-:W-:Y:S01]  /*01f0*/  SHF.R.U32.HI R5, RZ, 0x17, R0.reuse ;  /* 0x00000017ff057819 */ /* 0x100fe20000011600 */
[----:B------:R-:W1:Y:S01]  /*0200*/  LDCU UR6, c[0x0][0x390] ;  /* 0x00007200ff0677ac */ /* 0x000e620008000800 */
[----:B------:R-:W-:Y:S01]  /*0210*/  BSSY.RECONVERGENT B1, `(.L_x_109) ;  /* 0x0000064000017945 */ /* 0x000fe20003800200 */
[----:B------:R-:W-:Y:S01]  /*0220*/  IMAD.MOV.U32 R7, RZ, RZ, R0 ;  /* 0x000000ffff077224 */ /* 0x000fe200078e0000 */
[----:B------:R-:W-:-:S05]  /*0230*/  LOP3.LUT R5, R5, 0xff, RZ, 0xc0, !PT ;  /* 0x000000ff05057812 */ /* 0x000fca00078ec0ff */
[----:B------:R-:W-:Y:S02]  /*0240*/  VIADD R10, R5, 0xffffffff ;  /* 0xffffffff050a7836 */ /* 0x000fe40000000000 */
[----:B-1----:R-:W-:Y:S01]  /*0250*/  IMAD.U32 R8, RZ, RZ, UR6 ;  /* 0x00000006ff087e24 */ /* 0x002fe2000f8e00ff */
[----:B0-----:R-:W-:-:S04]  /*0260*/  SHF.R.U32.HI R6, RZ, 0x17, R3 ;  /* 0x00000017ff067819 */ /* 0x001fc80000011603 */
[----:B------:R-:W-:-:S05]  /*0270*/  LOP3.LUT R6, R6, 0xff, RZ, 0xc0, !PT ;  /* 0x000000ff06067812 */ /* 0x000fca00078ec0ff */
[----:B------:R-:W-:-:S05]  /*0280*/  VIADD R11, R6, 0xffffffff ;  /* 0xffffffff060b7836 */ /* 0x000fca0000000000 */
[----:B------:R-:W-:-:S04]  /*0290*/  ISETP.GT.U32.AND P0, PT, R11, 0xfd, PT ;  /* 0x000000fd0b00780c */ /* 0x000fc80003f04070 */
[----:B------:R-:W-:-:S13]  /*02a0*/  ISETP.GT.U32.OR P0, PT, R10, 0xfd, P0 ;  /* 0x000000fd0a00780c */ /* 0x000fda0000704470 */
[----:B------:R-:W-:Y:S01]  /*02b0*/  @!P0 IMAD.MOV.U32 R9, RZ, RZ, RZ ;  /* 0x000000ffff098224 */ /* 0x000fe200078e00ff */
[----:B------:R-:W-:Y:S06]  /*02c0*/  @!P0 BRA `(.L_x_110) ;  /* 0x00000000005c8947 */ /* 0x000fec0003800000 */
[----:B------:R-:W-:Y:S02]  /*02d0*/  FSETP.GTU.FTZ.AND P1, PT, |R3|, +INF , PT ;  /* 0x7f8000000300780b */ /* 0x000fe40003f3c200 */
[----:B------:R-:W-:-:S04]  /*02e0*/  FSETP.GTU.FTZ.AND P0, PT, |R0|, +INF , PT ;  /* 0x7f8000000000780b */ /* 0x000fc80003f1c200 */
[----:B------:R-:W-:-:S13]  /*02f0*/  PLOP3.LUT P0, PT, P0, P1, PT, 0xf8, 0x8f ;  /* 0x00000000008f781c */ /* 0x000fda0000703f70 */
[----:B------:R-:W-:Y:S05]  /*0300*/  @P0 BRA `(.L_x_111) ;  /* 0x00000004004c0947 */ /* 0x000fea0003800000 */
[----:B------:R-:W-:-:S13]  /*0310*/  LOP3.LUT P0, RZ, R8, 0x7fffffff, R7, 0xc8, !PT ;  /* 0x7fffffff08ff7812 */ /* 0x000fda000780c807 */
[----:B------:R-:W-:Y:S05]  /*0320*/  @!P0 BRA `(.L_x_112) ;  /* 0x00000004003c8947 */ /* 0x000fea0003800000 */
[C---:B------:R-:W-:Y:S02]  /*0330*/  FSETP.NEU.FTZ.AND P2, PT, |R0|.reuse, +INF , PT ;  /* 0x7f8000000000780b */ /* 0x040fe40003f5d200 */
        /* <DEDUP_REMOVED lines=11> */
[----:B------:R-:W-:Y:S02]  /*03f0*/  @P0 IMAD.MOV.U32 R9, RZ, RZ, RZ ;  /* 0x000000ffff090224 */ /* 0x000fe400078e00ff */
[----:B------:R-:W-:Y:S01]  /*0400*/  @!P0 FFMA R7, R0, 1.84467440737095516160e+19, RZ ;  /* 0x5f80000000078823 */ /* 0x000fe200000000ff */
[----:B------:R-:W-:Y:S02]  /*0410*/  @!P0 IMAD.MOV.U32 R9, RZ, RZ, -0x40 ;  /* 0xffffffc0ff098424 */ /* 0x000fe400078e00ff */
[----:B------:R-:W-:Y:S02]  /*0420*/  @!P1 FFMA R8, R3, 1.84467440737095516160e+19, RZ ;  /* 0x5f80000003089823 */ /* 0x000fe400000000ff */
[----:B------:R-:W-:-:S07]  /*0430*/  @!P1 VIADD R9, R9, 0x40 ;  /* 0x0000004009099836 */ /* 0x000fce0000000000 */
.L_x_110:
[----:B------:R-:W-:Y:S01]  /*0440*/  LEA R3, R6, 0xc0800000, 0x17 ;  /* 0xc080000006037811 */ /* 0x000fe200078eb8ff */
[----:B------:R-:W-:Y:S01]  /*0450*/  VIADD R5, R5, 0xffffff81 ;  /* 0xffffff8105057836 */ /* 0x000fe20000000000 */
[----:B------:R-:W-:Y:S03]  /*0460*/  BSSY.RECONVERGENT B2, `(.L_x_115) ;  /* 0x0000035000027945 */ /* 0x000fe60003800200 */
[----:B------:R-:W-:Y:S01]  /*0470*/  IMAD.IADD R3, R8, 0x1, -R3 ;  /* 0x0000000108037824 */ /* 0x000fe200078e0a03 */
[C---:B------:R-:W-:Y:S01]  /*0480*/  IADD3 R6, PT, PT, R5.reuse, 0x7f, -R6 ;  /* 0x0000007f05067810 */ /* 0x040fe20007ffe806 */
[----:B------:R-:W-:Y:S02]  /*0490*/  IMAD R0, R5, -0x800000, R7 ;  /* 0xff80000005007824 */ /* 0x000fe400078e0207 */
[----:B------:R-:W0:Y:S01]  /*04a0*/  MUFU.RCP R8, R3 ;  /* 0x0000000300087308 */ /* 0x000e220000001000 */
[----:B------:R-:W-:Y:S01]  /*04b0*/  FADD.FTZ R11, -R3, -RZ ;  /* 0x800000ff030b7221 */ /* 0x000fe20000010100 */
[----:B------:R-:W-:-:S03]  /*04c0*/  IMAD.IADD R6, R6, 0x1, R9 ;  /* 0x0000000106067824 */ /* 0x000fc600078e0209 */
        /* <DEDUP_REMOVED lines=8> */
[----:B------:R-:W-:-:S05]  /*0550*/  LOP3.LUT R3, R3, 0xff, RZ, 0xc0, !PT ;  /* 0x000000ff03037812 */ /* 0x000fca00078ec0ff */
[----:B------:R-:W-:-:S04]  /*0560*/  IMAD.IADD R9, R3, 0x1, R6 ;  /* 0x0000000103097824 */ /* 0x000fc800078e0206 */
        /* <DEDUP_REMOVED lines=11> */
[CCC-:B------:R-:W-:Y:S01]  /*0620*/  FFMA.RM R6, R10.reuse, R8.reuse, R7.reuse ;  /* 0x000000080a067223 */ /* 0x1c0fe20000004007 */
[C---:B------:R-:W-:Y:S02]  /*0630*/  ISETP.NE.AND P2, PT, R9.reuse, RZ, PT ;  /* 0x000000ff0900720c */ /* 0x040fe40003f45270 */
[----:B------:R-:W-:Y:S02]  /*0640*/  ISETP.NE.AND P1, PT, R9, RZ, PT ;  /* 0x000000ff0900720c */ /* 0x000fe40003f25270 */
[----:B------:R-:W-:Y:S01]  /*0650*/  LOP3.LUT R5, R3, 0x7fffff, RZ, 0xc0, !PT ;  /* 0x007fffff03057812 */ /* 0x000fe200078ec0ff */
[----:B------:R-:W-:Y:S01]  /*0660*/  FFMA.RP R3, R10, R8, R7 ;  /* 0x000000080a037223 */ /* 0x000fe20000008007 */
[----:B------:R-:W-:Y:S02]  /*0670*/  VIADD R8, R9, 0x20 ;  /* 0x0000002009087836 */ /* 0x000fe40000000000 */
[----:B------:R-:W-:Y:S01]  /*0680*/  LOP3.LUT R5, R5, 0x800000, RZ, 0xfc, !PT ;  /* 0x0080000005057812 */ /* 0x000fe200078efcff */
[----:B------:R-:W-:Y:S01]  /*0690*/  IMAD.MOV R7, RZ, RZ, -R9 ;  /* 0x000000ffff077224 */ /* 0x000fe200078e0a09 */
[----:B------:R-:W-:-:S02]  /*06a0*/  FSETP.NEU.FTZ.AND P0, PT, R3, R6, PT ;  /* 0x000000060300720b */ /* 0x000fc40003f1d000 */
[----:B------:R-:W-:Y:S02]  /*06b0*/  SHF.L.U32 R8, R5, R8, RZ ;  /* 0x0000000805087219 */ /* 0x000fe400000006ff */
[----:B------:R-:W-:Y:S02]  /*06c0*/  SEL R6, R7, RZ, P2 ;  /* 0x000000ff07067207 */ /* 0x000fe40001000000 */
[----:B------:R-:W-:Y:S02]  /*06d0*/  ISETP.NE.AND P1, PT, R8, RZ, P1 ;  /* 0x000000ff0800720c */ /* 0x000fe40000f25270 */
[----:B------:R-:W-:Y:S02]  /*06e0*/  SHF.R.U32.HI R6, RZ, R6, R5 ;  /* 0x00000006ff067219 */ /* 0x000fe40000011605 */
[----:B------:R-:W-:Y:S02]  /*06f0*/  PLOP3.LUT P0, PT, P0, P1, PT, 0xf8, 0x8f ;  /* 0x00000000008f781c */ /* 0x000fe40000703f70 */
[----:B------:R-:W-:-:S02]  /*0700*/  SHF.R.U32.HI R8, RZ, 0x1, R6 ;  /* 0x00000001ff087819 */ /* 0x000fc40000011606 */
[----:B------:R-:W-:-:S04]  /*0710*/  SEL R3, RZ, 0x1, !P0 ;  /* 0x00000001ff037807 */ /* 0x000fc80004000000 */
[----:B------:R-:W-:-:S04]  /*0720*/  LOP3.LUT R3, R3, 0x1, R8, 0xf8, !PT ;  /* 0x0000000103037812 */ /* 0x000fc800078ef808 */
[----:B------:R-:W-:-:S05]  /*0730*/  LOP3.LUT R3, R3, R6, RZ, 0xc0, !PT ;  /* 0x0000000603037212 */ /* 0x000fca00078ec0ff */
[----:B------:R-:W-:-:S05]  /*0740*/  IMAD.IADD R3, R8, 0x1, R3 ;  /* 0x0000000108037824 */ /* 0x000fca00078e0203 */
[----:B------:R-:W-:Y:S01]  /*0750*/  LOP3.LUT R0, R3, R0, RZ, 0xfc, !PT ;  /* 0x0000000003007212 */ /* 0x000fe200078efcff */
[----:B------:R-:W-:Y:S06]  /*0760*/  BRA `(.L_x_118) ;  /* 0x0000000000107947 */ /* 0x000fec0003800000 */
.L_x_117:
[----:B------:R-:W-:-:S04]  /*0770*/  LOP3.LUT R0, R0, 0x80000000, RZ, 0xc0, !PT ;  /* 0x8000000000007812 */ /* 0x000fc800078ec0ff */
[----:B------:R-:W-:Y:S01]  /*0780*/  LOP3.LUT R0, R0, 0x7f800000, RZ, 0xfc, !PT ;  /* 0x7f80000000007812 */ /* 0x000fe200078efcff */
[----:B------:R-:W-:Y:S06]  /*0790*/  BRA `(.L_x_118) ;  /* 0x0000000000047947 */ /* 0x000fec0003800000 */
.L_x_116:
[----:B------:R-:W-:-:S07]  /*07a0*/  IMAD R0, R6, 0x800000, R0 ;  /* 0x0080000006007824 */ /* 0x000fce00078e0200 */
.L_x_118:
[----:B------:R-:W-:Y:S05]  /*07b0*/  BSYNC.RECONVERGENT B2 ;  /* 0x0000000000027941 */ /* 0x000fea0003800200 */
.L_x_115:
[----:B------:R-:W-:Y:S05]  /*07c0*/  BRA `(.L_x_119) ;  /* 0x0000000000207947 */ /* 0x000fea0003800000 */
.L_x_114:
[----:B------:R-:W-:-:S04]  /*07d0*/  LOP3.LUT R0, R8, 0x80000000, R7, 0x48, !PT ;  /* 0x8000000008007812 */ /* 0x000fc800078e4807 */
[----:B------:R-:W-:Y:S01]  /*07e0*/  LOP3.LUT R0, R0, 0x7f800000, RZ, 0xfc, !PT ;  /* 0x7f80000000007812 */ /* 0x000fe200078efcff */
[----:B------:R-:W-:Y:S06]  /*07f0*/  BRA `(.L_x_119) ;  /* 0x0000000000147947 */ /* 0x000fec0003800000 */
.L_x_113:
[----:B------:R-:W-:Y:S01]  /*0800*/  LOP3.LUT R0, R8, 0x80000000, R7, 0x48, !PT ;  /* 0x8000000008007812 */ /* 0x000fe200078e4807 */
[----:B------:R-:W-:Y:S06]  /*0810*/  BRA `(.L_x_119) ;  /* 0x00000000000c7947 */ /* 0x000fec0003800000 */
.L_x_112:
[----:B------:R-:W0:Y:S01]  /*0820*/  MUFU.RSQ R0, -QNAN ;  /* 0xffc0000000007908 */ /* 0x000e220000001400 */
[----:B------:R-:W-:Y:S05]  /*0830*/  BRA `(.L_x_119) ;  /* 0x0000000000047947 */ /* 0x000fea0003800000 */
.L_x_111:
[----:B------:R-:W-:-:S07]  /*0840*/  FADD.FTZ R0, R0, R3 ;  /* 0x0000000300007221 */ /* 0x000fce0000010000 */
.L_x_119:
[----:B------:R-:W-:Y:S05]  /*0850*/  BSYNC.RECONVERGENT B1 ;  /* 0x0000000000017941 */ /* 0x000fea0003800200 */
.L_x_109:
[----:B------:R-:W-:-:S04]  /*0860*/  IMAD.MOV.U32 R5, RZ, RZ, 0x0 ;  /* 0x00000000ff057424 */ /* 0x000fc800078e00ff */
[----:B0-----:R-:W-:Y:S05]  /*0870*/  RET.REL.NODEC R4 `(_Z15scalarDivKernelPfPKffi) ;  /* 0xfffffff404e07950 */ /* 0x001fea0003c3ffff */
.L_x_120:
        /* <DEDUP_REMOVED lines=16> */
.L_x_249:


//--------------------- .text._Z9powKernelPfPKffi --------------------------
	.section	.text._Z9powKernelPfPKffi,"ax",@progbits
	.align	128
        .global         _Z9powKernelPfPKffi
        .type           _Z9powKernelPfPKffi,@function
        .size           _Z9powKernelPfPKffi,(.L_x_264 - _Z9powKernelPfPKffi)
        .other          _Z9powKernelPfPKffi,@"STO_CUDA_ENTRY STV_DEFAULT"
_Z9powKernelPfPKffi:
.text._Z9powKernelPfPKffi:
        /* <DEDUP_REMOVED lines=10> */
[----:B0-----:R-:W-:-:S06]  /*00a0*/  IMAD.WIDE R2, R0, 0x4, R2 ;  /* 0x0000000400027825 */ /* 0x001fcc00078e0202 */
[----:B-1----:R-:W2:Y:S01]  /*00b0*/  LDG.E R2, desc[UR4][R2.64] ;  /* 0x0000000402027981 */ /* 0x002ea2000c1e1900 */
[----:B------:R-:W-:Y:S01]  /*00c0*/  HFMA2 R9, -RZ, RZ, 0.771484375, 0.21533203125 ;  /* 0x3a2c32e4ff097431 */ /* 0x000fe200000001ff */
[----:B------:R-:W-:Y:S01]  /*00d0*/  BSSY.RECONVERGENT B0, `(.L_x_121) ;  /* 0x000005a000007945 */ /* 0x000fe20003800200 */
[C---:B--2---:R-:W-:Y:S01]  /*00e0*/  FMUL R5, |R2|.reuse, 16777216 ;  /* 0x4b80000002057820 */ /* 0x044fe20000400200 */
[----:B------:R-:W-:-:S04]  /*00f0*/  FSETP.GEU.AND P0, PT, |R2|, 1.175494350822287508e-38, PT ;  /* 0x008000000200780b */ /* 0x000fc80003f0e200 */
[----:B------:R-:W-:Y:S02]  /*0100*/  FSEL R5, R5, |R2|, !P0 ;  /* 0x4000000205057208 */ /* 0x000fe40004000000 */
[----:B------:R-:W-:Y:S02]  /*0110*/  FSEL R3, RZ, -24, P0 ;  /* 0xc1c00000ff037808 */ /* 0x000fe40000000000 */
[----:B------:R-:W-:-:S04]  /*0120*/  IADD3 R4, PT, PT, R5, -0x3f3504f3, RZ ;  /* 0xc0cafb0d05047810 */ /* 0x000fc80007ffe0ff */
[----:B------:R-:W-:-:S04]  /*0130*/  LOP3.LUT R4, R4, 0xff800000, RZ, 0xc0, !PT ;  /* 0xff80000004047812 */ /* 0x000fc800078ec0ff */
[-C--:B------:R-:W-:Y:S02]  /*0140*/  IADD3 R5, PT, PT, R5, -R4.reuse, RZ ;  /* 0x8000000405057210 */ /* 0x080fe40007ffe0ff */
[----:B------:R-:W-:-:S03]  /*0150*/  I2FP.F32.S32 R4, R4 ;  /* 0x0000000400047245 */ /* 0x000fc60000201400 */
[C---:B------:R-:W-:Y:S01]  /*0160*/  FADD R6, R5.reuse, 1 ;  /* 0x3f80000005067421 */ /* 0x040fe20000000000 */
[----:B------:R-:W-:Y:S01]  /*0170*/  FADD R5, R5, -1 ;  /* 0xbf80000005057421 */ /* 0x000fe20000000000 */
[----:B------:R-:W-:-:S03]  /*0180*/  FFMA R3, R4, 1.1920928955078125e-07, R3 ;  /* 0x3400000004037823 */ /* 0x000fc60000000003 */
[----:B------:R-:W-:Y:S01]  /*0190*/  FADD R7, R5, R5 ;  /* 0x0000000505077221 */ /* 0x000fe20000000000 */
[----:B------:R-:W0:Y:S03]  /*01a0*/  MUFU.RCP R6, R6 ;  /* 0x0000000600067308 */ /* 0x000e260000001000 */
[----:B0-----:R-:W-:-:S04]  /*01b0*/  FMUL R8, R6, R7 ;  /* 0x0000000706087220 */ /* 0x001fc80000400000 */
[----:B------:R-:W-:Y:S01]  /*01c0*/  FADD R7, R5, -R8 ;  /* 0x8000000805077221 */ /* 0x000fe20000000000 */
[CC--:B------:R-:W-:Y:S01]  /*01d0*/  FMUL R4, R8.reuse, R8.reuse ;  /* 0x0000000808047220 */ /* 0x0c0fe20000400000 */
[----:B------:R-:W-:Y:S02]  /*01e0*/  FFMA R12, R8, 1.4426950216293334961, R3 ;  /* 0x3fb8aa3b080c7823 */ /* 0x000fe40000000003 */
[----:B------:R-:W-:Y:S01]  /*01f0*/  FADD R10, R7, R7 ;  /* 0x00000007070a7221 */ /* 0x000fe20000000000 */
[C---:B------:R-:W-:Y:S01]  /*0200*/  FFMA R7, R4.reuse, R9, 0.0032181653659790754318 ;  /* 0x3b52e7db04077423 */ /* 0x040fe20000000009 */
[----:B------:R-:W-:Y:S02]  /*0210*/  FADD R9, R3, -R12 ;  /* 0x8000000c03097221 */ /* 0x000fe40000000000 */
[----:B------:R-:W-:Y:S01]  /*0220*/  FFMA R5, R5, -R8, R10 ;  /* 0x8000000805057223 */ /* 0x000fe2000000000a */
[----:B------:R-:W-:Y:S01]  /*0230*/  FFMA R7, R4, R7, 0.018033718690276145935 ;  /* 0x3c93bb7304077423 */ /* 0x000fe20000000007 */
[----:B------:R-:W0:Y:S02]  /*0240*/  LDC R3, c[0x0][0x390] ;  /* 0x0000e400ff037b82 */ /* 0x000e240000000800 */
[----:B------:R-:W-:Y:S01]  /*0250*/  FMUL R5, R6, R5 ;  /* 0x0000000506057220 */ /* 0x000fe20000400000 */
[----:B------:R-:W-:Y:S01]  /*0260*/  FFMA R6, R8, 1.4426950216293334961, R9 ;  /* 0x3fb8aa3b08067823 */ /* 0x000fe20000000009 */
[----:B------:R-:W-:-:S03]  /*0270*/  FFMA R7, R4, R7, 0.12022458761930465698 ;  /* 0x3df6384f04077423 */ /* 0x000fc60000000007 */
[----:B------:R-:W-:Y:S01]  /*0280*/  FFMA R9, R5, 1.4426950216293334961, R6 ;  /* 0x3fb8aa3b05097823 */ /* 0x000fe20000000006 */
[----:B------:R-:W-:-:S03]  /*0290*/  FMUL R7, R4, R7 ;  /* 0x0000000704077220 */ /* 0x000fc60000400000 */
[----:B------:R-:W-:Y:S01]  /*02a0*/  FFMA R4, R8, 1.9251366722983220825e-08, R9 ;  /* 0x32a55e3408047823 */ /* 0x000fe20000000009 */
[----:B------:R-:W-:Y:S01]  /*02b0*/  FMUL R6, R7, 3 ;  /* 0x4040000007067820 */ /* 0x000fe20000400000 */
[----:B------:R-:W-:-:S03]  /*02c0*/  MOV R9, 0x391fcb8e ;  /* 0x391fcb8e00097802 */ /* 0x000fc60000000f00 */
[----:B------:R-:W-:-:S04]  /*02d0*/  FFMA R4, R5, R6, R4 ;  /* 0x0000000605047223 */ /* 0x000fc80000000004 */
[----:B------:R-:W-:-:S04]  /*02e0*/  FFMA R7, R8, R7, R4 ;  /* 0x0000000708077223 */ /* 0x000fc80000000004 */
[----:B------:R-:W-:-:S04]  /*02f0*/  FADD R4, R12, R7 ;  /* 0x000000070c047221 */ /* 0x000fc80000000000 */
[----:B0-----:R-:W-:Y:S01]  /*0300*/  FMUL R5, R4, R3 ;  /* 0x0000000304057220 */ /* 0x001fe20000400000 */
[----:B------:R-:W-:-:S03]  /*0310*/  FADD R12, -R12, R4 ;  /* 0x000000040c0c7221 */ /* 0x000fc60000000100 */
[----:B------:R-:W0:Y:S01]  /*0320*/  FRND R6, R5 ;  /* 0x0000000500067307 */ /* 0x000e220000201000 */
[----:B------:R-:W-:Y:S01]  /*0330*/  FADD R12, R7, -R12 ;  /* 0x8000000c070c7221 */ /* 0x000fe20000000000 */
[-C--:B------:R-:W-:Y:S01]  /*0340*/  FFMA R7, R4, R3.reuse, -R5 ;  /* 0x0000000304077223 */ /* 0x080fe20000000805 */
[C---:B------:R-:W-:Y:S02]  /*0350*/  FSETP.GT.AND P1, PT, |R5|.reuse, 152, PT ;  /* 0x431800000500780b */ /* 0x040fe40003f24200 */
[C---:B------:R-:W-:Y:S01]  /*0360*/  FSETP.GEU.AND P2, PT, R5.reuse, RZ, PT ;  /* 0x000000ff0500720b */ /* 0x040fe20003f4e000 */
[----:B------:R-:W-:Y:S02]  /*0370*/  FFMA R7, R12, R3, R7 ;  /* 0x000000030c077223 */ /* 0x000fe40000000007 */
[----:B------:R1:W2:Y:S01]  /*0380*/  F2I.NTZ R8, R5 ;  /* 0x0000000500087305 */ /* 0x0002a20000203100 */
[----:B0-----:R-:W-:Y:S01]  /*0390*/  FADD R4, R5, -R6 ;  /* 0x8000000605047221 */ /* 0x001fe20000000000 */
[----:B------:R-:W-:Y:S01]  /*03a0*/  FSETP.GT.AND P0, PT, R6, RZ, PT ;  /* 0x000000ff0600720b */ /* 0x000fe20003f04000 */
[----:B-1----:R-:W-:-:S02]  /*03b0*/  HFMA2 R5, -RZ, RZ, 1.875, 0 ;  /* 0x3f800000ff057431 */ /* 0x002fc400000001ff */
[----:B------:R-:W-:-:S04]  /*03c0*/  FADD R4, R7, R4 ;  /* 0x0000000407047221 */ /* 0x000fc80000000000 */
[----:B------:R-:W-:Y:S01]  /*03d0*/  FFMA R7, R4, R9, 0.0013391353422775864601 ;  /* 0x3aaf85ed04077423 */ /* 0x000fe20000000009 */
[----:B------:R-:W-:Y:S02]  /*03e0*/  SEL R9, RZ, 0x83000000, P0 ;  /* 0x83000000ff097807 */ /* 0x000fe40000000000 */
[----:B------:R-:W-:Y:S01]  /*03f0*/  FSETP.NEU.AND P0, PT, R2, 1, PT ;  /* 0x3f8000000200780b */ /* 0x000fe20003f0d000 */
[C---:B------:R-:W-:Y:S01]  /*0400*/  FFMA R7, R4.reuse, R7, 0.0096188392490148544312 ;  /* 0x3c1d985604077423 */ /* 0x040fe20000000007 */
[----:B------:R-:W-:Y:S02]  /*0410*/  IADD3 R6, PT, PT, R9, 0x7f000000, RZ ;  /* 0x7f00000009067810 */ /* 0x000fe40007ffe0ff */
[----:B------:R-:W-:Y:S01]  /*0420*/  FSETP.EQ.OR P0, PT, R3, RZ, !P0 ;  /* 0x000000ff0300720b */ /* 0x000fe20004702400 */
[----:B------:R-:W-:Y:S01]  /*0430*/  FFMA R7, R4, R7, 0.055503588169813156128 ;  /* 0x3d6357bb04077423 */ /* 0x000fe20000000007 */
[----:B--2---:R-:W-:-:S03]  /*0440*/  LEA R9, R8, -R9, 0x17 ;  /* 0x8000000908097211 */ /* 0x004fc600078eb8ff */
[----:B------:R-:W-:-:S04]  /*0450*/  FFMA R7, R4, R7, 0.24022644758224487305 ;  /* 0x3e75fdec04077423 */ /* 0x000fc80000000007 */
[----:B------:R-:W-:-:S04]  /*0460*/  FFMA R7, R4, R7, 0.69314718246459960938 ;  /* 0x3f31721804077423 */ /* 0x000fc80000000007 */
[----:B------:R-:W-:-:S04]  /*0470*/  FFMA R7, R4, R7, 1 ;  /* 0x3f80000004077423 */ /* 0x000fc80000000007 */
[----:B------:R-:W-:-:S04]  /*0480*/  FMUL R6, R7, R6 ;  /* 0x0000000607067220 */ /* 0x000fc80000400000 */
[----:B------:R-:W-:Y:S01]  /*0490*/  FMUL R6, R6, R9 ;  /* 0x0000000906067220 */ /* 0x000fe20000400000 */
[----:B------:R-:W-:Y:S01]  /*04a0*/  @P1 FSEL R6, RZ, +INF , !P2 ;  /* 0x7f800000ff061808 */ /* 0x000fe20005000000 */
[----:B------:R-:W-:Y:S06]  /*04b0*/  @P0 BRA `(.L_x_122) ;  /* 0x00000000006c0947 */ /* 0x000fec0003800000 */
[----:B------:R-:W-:-:S04]  /*04c0*/  FSETP.NAN.AND P0, PT, |R3|, |R3|, PT ;  /* 0x400000030300720b */ /* 0x000fc80003f08200 */
[----:B------:R-:W-:-:S13]  /*04d0*/  FSETP.NUM.AND P0, PT, |R2|, |R2|, !P0 ;  /* 0x400000020200720b */ /* 0x000fda0004707200 */
[----:B------:R-:W-:Y:S01]  /*04e0*/  @!P0 FADD R5, R2, R3 ;  /* 0x0000000302058221 */ /* 0x000fe20000000000 */
[----:B------:R-:W-:Y:S06]  /*04f0*/  @!P0 BRA `(.L_x_122) ;  /* 0x00000000005c8947 */ /* 0x000fec0003800000 */
[----:B------:R-:W-:Y:S01]  /*0500*/  FMUL R7, R3, 0.5 ;  /* 0x3f00000003077820 */ /* 0x000fe20000400000 */
[----:B------:R-:W-:-:S04]  /*0510*/  FSETP.NEU.AND P0, PT, |R2|, +INF , PT ;  /* 0x7f8000000200780b */ /* 0x000fc80003f0d200 */
[----:B------:R-:W-:Y:S01]  /*0520*/  FSETP.NEU.AND P0, PT, R2, RZ, P0 ;  /* 0x000000ff0200720b */ /* 0x000fe2000070d000 */
[----:B------:R-:W0:Y:S03]  /*0530*/  FRND.TRUNC R7, R7 ;  /* 0x0000000700077307 */ /* 0x000e26000020d000 */
[----:B------:R-:W-:Y:S01]  /*0540*/  FSETP.GEU.OR P1, PT, R3, RZ, P0 ;  /* 0x000000ff0300720b */ /* 0x000fe2000072e400 */
[----:B0-----:R-:W-:-:S04]  /*0550*/  FADD R4, R7, R7 ;  /* 0x0000000707047221 */ /* 0x001fc80000000000 */
[----:B------:R-:W-:-:S04]  /*0560*/  FADD R8, -R4, R3 ;  /* 0x0000000304087221 */ /* 0x000fc80000000100 */
[----:B------:R-:W-:Y:S01]  /*0570*/  @!P0 FADD R4, R2, R2 ;  /* 0x0000000202048221 */ /* 0x000fe20000000000 */
[----:B------:R-:W-:-:S04]  /*0580*/  FSETP.NEU.AND P2, PT, |R8|, 1, !P0 ;  /* 0x3f8000000800780b */ /* 0x000fc8000474d200 */
[----:B------:R-:W-:-:S09]  /*0590*/  @!P1 LOP3.LUT R4, R4, 0x7f800000, RZ, 0x3c, !PT ;  /* 0x7f80000004049812 */ /* 0x000fd200078e3cff */
[----:B------:R-:W-:-:S04]  /*05a0*/  @P2 LOP3.LUT R4, R4, 0x7fffffff, RZ, 0xc0, !PT ;  /* 0x7fffffff04042812 */ /* 0x000fc800078ec0ff */
[----:B------:R-:W-:Y:S01]  /*05b0*/  @!P0 MOV R5, R4 ;  /* 0x0000000400058202 */ /* 0x000fe20000000f00 */
[----:B------:R-:W-:Y:S06]  /*05c0*/  @!P0 BRA `(.L_x_122) ;  /* 0x0000000000288947 */ /* 0x000fec0003800000 */
[----:B------:R-:W-:Y:S02]  /*05d0*/  FSETP.NEU.AND P0, PT, |R3|, +INF , PT ;  /* 0x7f8000000300780b */ /* 0x000fe40003f0d200 */
[----:B------:R-:W-:-:S13]  /*05e0*/  FSETP.EQ.AND P1, PT, R2, -1, PT ;  /* 0xbf8000000200780b */ /* 0x000fda0003f22000 */
[----:B------:R-:W-:Y:S05]  /*05f0*/  @!P0 BRA P1, `(.L_x_122) ;  /* 0x00000000001c8947 */ /* 0x000fea0000800000 */
[----:B------:R-:W-:Y:S02]  /*0600*/  FSETP.GEU.AND P1, PT, R2, RZ, PT ;  /* 0x000000ff0200720b */ /* 0x000fe40003f2e000 */
[----:B------:R-:W-:-:S11]  /*0610*/  MOV R5, R6 ;  /* 0x0000000600057202 */ /* 0x000fd60000000f00 */
[----:B------:R-:W0:Y:S01]  /*0620*/  @!P1 FRND.FLOOR R2, R3 ;  /* 0x0000000300029307 */ /* 0x000e220000205000 */
[----:B------:R-:W-:Y:S02]  /*0630*/  @!P1 FSETP.NEU.AND P2, PT, |R8|, 1, PT ;  /* 0x3f8000000800980b */ /* 0x000fe40003f4d200 */
[----:B0-----:R-:W-:Y:S02]  /*0640*/  @!P1 FSETP.NEU.AND P0, PT, R2, R3, PT ;  /* 0x000000030200920b */ /* 0x001fe40003f0d000 */
[----:B------:R-:W-:-:S04]  /*0650*/  @!P1 FSEL R2, R6, -R6, P2 ;  /* 0x8000000606029208 */ /* 0x000fc80001000000 */
[----:B------:R-:W-:-:S07]  /*0660*/  @!P1 FSEL R5, R2, +QNAN , !P0 ;  /* 0x7fffffff02059808 */ /* 0x000fce0004000000 */
.L_x_122:
[----:B------:R-:W-:Y:S05]  /*0670*/  BSYNC.RECONVERGENT B0 ;  /* 0x0000000000007941 */ /* 0x000fea0003800200 */
.L_x_121:
[----:B------:R-:W0:Y:S02]  /*0680*/  LDC.64 R2, c[0x0][0x380] ;  /* 0x0000e000ff027b82 */ /* 0x000e240000000a00 */
[----:B0-----:R-:W-:-:S05]  /*0690*/  IMAD.WIDE R2, R0, 0x4, R2 ;  /* 0x0000000400027825 */ /* 0x001fca00078e0202 */
[----:B------:R-:W-:Y:S01]  /*06a0*/  STG.E desc[UR4][R2.64], R5 ;  /* 0x0000000502007986 */ /* 0x000fe2000c101904 */
[----:B------:R-:W-:Y:S05]  /*06b0*/  EXIT ;  /* 0x000000000000794d */ /* 0x000fea0003800000 */
.L_x_123:
        /* <DEDUP_REMOVED lines=12> */
.L_x_264:


//--------------------- .text._Z16reciprocalKernelPfPKfi --------------------------
	.section	.text._Z16reciprocalKernelPfPKfi,"ax",@progbits
	.align	128
        .global         _Z16reciprocalKernelPfPKfi
        .type           _Z16reciprocalKernelPfPKfi,@function
        .size           _Z16reciprocalKernelPfPKfi,(.L_x_250 - _Z16reciprocalKernelPfPKfi)
        .other          _Z16reciprocalKernelPfPKfi,@"STO_CUDA_ENTRY STV_DEFAULT"
_Z16reciprocalKernelPfPKfi:
.text._Z16reciprocalKernelPfPKfi:
        /* <DEDUP_REMOVED lines=10> */
[----:B0-----:R-:W-:-:S05]  /*00a0*/  IMAD.WIDE R4, R3, 0x4, R4 ;  /* 0x0000000403047825 */ /* 0x001fca00078e0204 */
[----:B-1----:R-:W2:Y:S01]  /*00b0*/  LDG.E R0, desc[UR4][R4.64] ;  /* 0x0000000404007981 */ /* 0x002ea2000c1e1900 */
[----:B------:R-:W-:Y:S01]  /*00c0*/  BSSY.RECONVERGENT B0, `(.L_x_124) ;  /* 0x000000c000007945 */ /* 0x000fe20003800200 */
[----:B--2---:R-:W-:-:S05]  /*00d0*/  VIADD R2, R0, 0x1800000 ;  /* 0x0180000000027836 */ /* 0x004fca0000000000 */
[----:B------:R-:W-:-:S04]  /*00e0*/  LOP3.LUT R2, R2, 0x7f800000, RZ, 0xc0, !PT ;  /* 0x7f80000002027812 */ /* 0x000fc800078ec0ff */
[----:B------:R-:W-:-:S13]  /*00f0*/  ISETP.GT.U32.AND P0, PT, R2, 0x1ffffff, PT ;  /* 0x01ffffff0200780c */ /* 0x000fda0003f04070 */
[----:B------:R-:W-:Y:S05]  /*0100*/  @P0 BRA `(.L_x_125) ;  /* 0x00000000000c0947 */ /* 0x000fea0003800000 */
[----:B------:R-:W-:-:S07]  /*0110*/  MOV R4, 0x130 ;  /* 0x0000013000047802 */ /* 0x000fce0000000f00 */
[----:B------:R-:W-:Y:S05]  /*0120*/  CALL.REL.NOINC `($__internal_2_$__cuda_sm20_rcp_rn_f32_slowpath) ;  /* 0x0000000000287944 */ /* 0x000fea0003c00000 */
[----:B------:R-:W-:Y:S05]  /*0130*/  BRA `(.L_x_126) ;  /* 0x0000000000107947 */ /* 0x000fea0003800000 */
.L_x_125:
[----:B------:R-:W0:Y:S02]  /*0140*/  MUFU.RCP R7, R0 ;  /* 0x0000000000077308 */ /* 0x000e240000001000 */
[----:B0-----:R-:W-:-:S04]  /*0150*/  FFMA R2, R0, R7, -1 ;  /* 0xbf80000000027423 */ /* 0x001fc80000000007 */
[----:B------:R-:W-:-:S04]  /*0160*/  FADD.FTZ R2, -R2, -RZ ;  /* 0x800000ff02027221 */ /* 0x000fc80000010100 */
[----:B------:R-:W-:-:S07]  /*0170*/  FFMA R7, R7, R2, R7 ;  /* 0x0000000207077223 */ /* 0x000fce0000000007 */
.L_x_126:
[----:B------:R-:W-:Y:S05]  /*0180*/  BSYNC.RECONVERGENT B0 ;  /* 0x0000000000007941 */ /* 0x000fea0003800200 */
.L_x_124:
[----:B------:R-:W0:Y:S02]  /*0190*/  LDC.64 R4, c[0x0][0x380] ;  /* 0x0000e000ff047b82 */ /* 0x000e240000000a00 */
[----:B0-----:R-:W-:-:S05]  /*01a0*/  IMAD.WIDE R2, R3, 0x4, R4 ;  /* 0x0000000403027825 */ /* 0x001fca00078e0204 */
[----:B------:R-:W-:Y:S01]  /*01b0*/  STG.E desc[UR4][R2.64], R7 ;  /* 0x0000000702007986 */ /* 0x000fe2000c101904 */
[----:B------:R-:W-:Y:S05]  /*01c0*/  EXIT ;  /* 0x000000000000794d */ /* 0x000fea0003800000 */
        .weak           $__internal_2_$__cuda_sm20_rcp_rn_f32_slowpath
        .type           $__internal_2_$__cuda_sm20_rcp_rn_f32_slowpath,@function
        .size           $__internal_2_$__cuda_sm20_rcp_rn_f32_slowpath,(.L_x_250 - $__internal_2_$__cuda_sm20_rcp_rn_f32_slowpath)
$__internal_2_$__cuda_sm20_rcp_rn_f32_slowpath:
[----:B------:R-:W-:Y:S01]  /*01d0*/  IMAD.SHL.U32 R2, R0, 0x2, RZ ;  /* 0x0000000200027824 */ /* 0x000fe200078e00ff */
[----:B------:R-:W-:Y:S04]  /*01e0*/  BSSY.RECONVERGENT B1, `(.L_x_127) ;  /* 0x0000030000017945 */ /* 0x000fe80003800200 */
[----:B------:R-:W-:-:S04]  /*01f0*/  SHF.R.U32.HI R2, RZ, 0x18, R2 ;  /* 0x00000018ff027819 */ /* 0x000fc80000011602 */
[----:B------:R-:W-:-:S13]  /*0200*/  ISETP.NE.U32.AND P0, PT, R2, RZ, PT ;  /* 0x000000ff0200720c */ /* 0x000fda0003f05070 */
[----:B------:R-:W-:Y:S05]  /*0210*/  @P0 BRA `(.L_x_128) ;  /* 0x0000000000280947 */ /* 0x000fea0003800000 */
[----:B------:R-:W-:-:S05]  /*0220*/  IMAD.SHL.U32 R2, R0, 0x2, RZ ;  /* 0x0000000200027824 */ /* 0x000fca00078e00ff */
[----:B------:R-:W-:-:S13]  /*0230*/  ISETP.NE.AND P0, PT, R2, RZ, PT ;  /* 0x000000ff0200720c */ /* 0x000fda0003f05270 */
[----:B------:R-:W-:Y:S01]  /*0240*/  @P0 FFMA R6, R0, 1.84467440737095516160e+19, RZ ;  /* 0x5f80000000060823 */ /* 0x000fe200000000ff */
[----:B------:R-:W-:Y:S08]  /*0250*/  @!P0 MUFU.RCP R5, R0 ;  /* 0x0000000000058308 */ /* 0x000ff00000001000 */
[----:B------:R-:W0:Y:S02]  /*0260*/  @P0 MUFU.RCP R7, R6 ;  /* 0x0000000600070308 */ /* 0x000e240000001000 */
[----:B0-----:R-:W-:-:S04]  /*0270*/  @P0 FFMA R2, R6, R7, -1 ;  /* 0xbf80000006020423 */ /* 0x001fc80000000007 */
[----:B------:R-:W-:-:S04]  /*0280*/  @P0 FADD.FTZ R2, -R2, -RZ ;  /* 0x800000ff02020221 */ /* 0x000fc80000010100 */
[----:B------:R-:W-:-:S04]  /*0290*/  @P0 FFMA R2, R7, R2, R7 ;  /* 0x0000000207020223 */ /* 0x000fc80000000007 */
[----:B------:R-:W-:Y:S01]  /*02a0*/  @P0 FFMA R5, R2, 1.84467440737095516160e+19, RZ ;  /* 0x5f80000002050823 */ /* 0x000fe200000000ff */
[----:B------:R-:W-:Y:S06]  /*02b0*/  BRA `(.L_x_129) ;  /* 0x0000000000887947 */ /* 0x000fec0003800000 */
.L_x_128:
[----:B------:R-:W-:-:S05]  /*02c0*/  VIADD R5, R2, 0xffffff03 ;  /* 0xffffff0302057836 */ /* 0x000fca0000000000 */
[----:B------:R-:W-:-:S13]  /*02d0*/  ISETP.GT.U32.AND P0, PT, R5, 0x1, PT ;  /* 0x000000010500780c */ /* 0x000fda0003f04070 */
[----:B------:R-:W-:Y:S05]  /*02e0*/  @P0 BRA `(.L_x_130) ;  /* 0x0000000000780947 */ /* 0x000fea0003800000 */
[----:B------:R-:W-:Y:S01]  /*02f0*/  LOP3.LUT R6, R0, 0x7fffff, RZ, 0xc0, !PT ;  /* 0x007fffff00067812 */ /* 0x000fe200078ec0ff */
[----:B------:R-:W-:-:S03]  /*0300*/  IMAD.MOV.U32 R10, RZ, RZ, 0x3 ;  /* 0x00000003ff0a7424 */ /* 0x000fc600078e00ff */
[----:B------:R-:W-:Y:S02]  /*0310*/  LOP3.LUT R6, R6, 0x3f800000, RZ, 0xfc, !PT ;  /* 0x3f80000006067812 */ /* 0x000fe400078efcff */
[----:B------:R-:W-:Y:S02]  /*0320*/  SHF.L.U32 R11, R10, R5, RZ ;  /* 0x000000050a0b7219 */ /* 0x000fe400000006ff */
[----:B------:R-:W0:Y:S02]  /*0330*/  MUFU.RCP R7, R6 ;  /* 0x0000000600077308 */ /* 0x000e240000001000 */
[----:B0-----:R-:W-:-:S04]  /*0340*/  FFMA R8, R6, R7, -1 ;  /* 0xbf80000006087423 */ /* 0x001fc80000000007 */
[----:B------:R-:W-:-:S04]  /*0350*/  FADD.FTZ R8, -R8, -RZ ;  /* 0x800000ff08087221 */ /* 0x000fc80000010100 */
[CCC-:B------:R-:W-:Y:S01]  /*0360*/  FFMA.RM R9, R7.reuse, R8.reuse, R7.reuse ;  /* 0x0000000807097223 */ /* 0x1c0fe20000004007 */
[----:B------:R-:W-:-:S04]  /*0370*/  FFMA.RP R8, R7, R8, R7 ;  /* 0x0000000807087223 */ /* 0x000fc80000008007 */
[C---:B------:R-:W-:Y:S02]  /*0380*/  LOP3.LUT R7, R9.reuse, 0x7fffff, RZ, 0xc0, !PT ;  /* 0x007fffff09077812 */ /* 0x040fe400078ec0ff */
[----:B------:R-:W-:Y:S02]  /*0390*/  FSETP.NEU.FTZ.AND P0, PT, R9, R8, PT ;  /* 0x000000080900720b */ /* 0x000fe40003f1d000 */
[----:B------:R-:W-:Y:S02]  /*03a0*/  LOP3.LUT R8, R7, 0x800000, RZ, 0xfc, !PT ;  /* 0x0080000007087812 */ /* 0x000fe400078efcff */
[----:B------:R-:W-:Y:S02]  /*03b0*/  SEL R7, RZ, 0xffffffff, !P0 ;  /* 0xffffffffff077807 */ /* 0x000fe40004000000 */
[----:B------:R-:W-:-:S03]  /*03c0*/  LOP3.LUT R6, R11, R8, RZ, 0xc0, !PT ;  /* 0x000000080b067212 */ /* 0x000fc600078ec0ff */
[----:B------:R-:W-:Y:S01]  /*03d0*/  IMAD.MOV R7, RZ, RZ, -R7 ;  /* 0x000000ffff077224 */ /* 0x000fe200078e0a07 */
[----:B------:R-:W-:-:S04]  /*03e0*/  SHF.R.U32.HI R6, RZ, R5, R6 ;  /* 0x00000005ff067219 */ /* 0x000fc80000011606 */
[----:B------:R-:W-:Y:S02]  /*03f0*/  LOP3.LUT P1, RZ, R7, R5, R8, 0xf8, !PT ;  /* 0x0000000507ff7212 */ /* 0x000fe4000782f808 */
[C---:B------:R-:W-:Y:S02]  /*0400*/  LOP3.LUT P0, RZ, R6.reuse, 0x1, RZ, 0xc0, !PT ;  /* 0x0000000106ff7812 */ /* 0x040fe4000780c0ff */
[----:B------:R-:W-:-:S04]  /*0410*/  LOP3.LUT P2, RZ, R6, 0x2, RZ, 0xc0, !PT ;  /* 0x0000000206ff7812 */ /* 0x000fc8000784c0ff */
[----:B------:R-:W-:Y:S02]  /*0420*/  PLOP3.LUT P0, PT, P0, P1, P2, 0xe0, 0x0 ;  /* 0x000000000000781c */ /* 0x000fe40000703c20 */
[----:B------:R-:W-:Y:S02]  /*0430*/  LOP3.LUT P1, RZ, R0, 0x7fffff, RZ, 0xc0, !PT ;  /* 0x007fffff00ff7812 */ /* 0x000fe4000782c0ff */
[----:B------:R-:W-:-:S04]  /*0440*/  SEL R5, RZ, 0x1, !P0 ;  /* 0x00000001ff057807 */ /* 0x000fc80004000000 */
[----:B------:R-:W-:-:S04]  /*0450*/  IADD3 R5, PT, PT, -R5, RZ, RZ ;  /* 0x000000ff05057210 */ /* 0x000fc80007ffe1ff */
[----:B------:R-:W-:Y:S01]  /*0460*/  ISETP.GE.AND P0, PT, R5, RZ, PT ;  /* 0x000000ff0500720c */ /* 0x000fe20003f06270 */
[----:B------:R-:W-:-:S05]  /*0470*/  VIADD R5, R2, 0xffffff04 ;  /* 0xffffff0402057836 */ /* 0x000fca0000000000 */
[----:B------:R-:W-:-:S07]  /*0480*/  SHF.R.U32.HI R5, RZ, R5, R8 ;  /* 0x00000005ff057219 */ /* 0x000fce0000011608 */
[----:B------:R-:W-:-:S04]  /*0490*/  @!P0 VIADD R5, R5, 0x1 ;  /* 0x0000000105058836 */ /* 0x000fc80000000000 */
[----:B------:R-:W-:-:S05]  /*04a0*/  @!P1 IMAD.SHL.U32 R5, R5, 0x2, RZ ;  /* 0x0000000205059824 */ /* 0x000fca00078e00ff */
[----:B------:R-:W-:Y:S01]  /*04b0*/  LOP3.LUT R5, R5, 0x80000000, R0, 0xf8, !PT ;  /* 0x8000000005057812 */ /* 0x000fe200078ef800 */
[----:B------:R-:W-:Y:S06]  /*04c0*/  BRA `(.L_x_129) ;  /* 0x0000000000047947 */ /* 0x000fec0003800000 */
.L_x_130:
[----:B------:R0:W1:Y:S02]  /*04d0*/  MUFU.RCP R5, R0 ;  /* 0x0000000000057308 */ /* 0x0000640000001000 */
.L_x_129:
[----:B------:R-:W-:Y:S05]  /*04e0*/  BSYNC.RECONVERGENT B1 ;  /* 0x0000000000017941 */ /* 0x000fea0003800200 */
.L_x_127:
[----:B-1----:R-:W-:Y:S01]  /*04f0*/  MOV R7, R5 ;  /* 0x0000000500077202 */ /* 0x002fe20000000f00 */
[----:B------:R-:W-:-:S04]  /*0500*/  IMAD.MOV.U32 R5, RZ, RZ, 0x0 ;  /* 0x00000000ff057424 */ /* 0x000fc800078e00ff */
[----:B0-----:R-:W-:Y:S05]  /*0510*/  RET.REL.NODEC R4 `(_Z16reciprocalKernelPfPKfi) ;  /* 0xfffffff804b87950 */ /* 0x001fea0003c3ffff */
.L_x_131:
        /* <DEDUP_REMOVED lines=14> */
.L_x_250:


//--------------------- .text._Z10sqrtKernelPfPKfi --------------------------
	.section	.text._Z10sqrtKernelPfPKfi,"ax",@progbits
	.align	128
        .global         _Z10sqrtKernelPfPKfi
        .type           _Z10sqrtKernelPfPKfi,@function
        .size           _Z10sqrtKernelPfPKfi,(.L_x_251 - _Z10sqrtKernelPfPKfi)
        .other          _Z10sqrtKernelPfPKfi,@"STO_CUDA_ENTRY STV_DEFAULT"
_Z10sqrtKernelPfPKfi:
.text._Z10sqrtKernelPfPKfi:
        /* <DEDUP_REMOVED lines=13> */
[----:B--2---:R-:W-:Y:S01]  /*00d0*/  IADD3 R4, PT, PT, R0, -0xd000000, RZ ;  /* 0xf300000000047810 */ /* 0x004fe20007ffe0ff */
[----:B------:R0:W1:Y:S03]  /*00e0*/  MUFU.RSQ R7, R0 ;  /* 0x0000000000077308 */ /* 0x0000660000001400 */
[----:B------:R-:W-:-:S13]  /*00f0*/  ISETP.GT.U32.AND P0, PT, R4, 0x727fffff, PT ;  /* 0x727fffff0400780c */ /* 0x000fda0003f04070 */
[----:B0-----:R-:W-:Y:S05]  /*0100*/  @!P0 BRA `(.L_x_133) ;  /* 0x00000000000c8947 */ /* 0x001fea0003800000 */
[----:B------:R-:W-:-:S07]  /*0110*/  MOV R9, 0x130 ;  /* 0x0000013000097802 */ /* 0x000fce0000000f00 */
[----:B-1----:R-:W-:Y:S05]  /*0120*/  CALL.REL.NOINC `($__internal_3_$__cuda_sm20_sqrt_rn_f32_slowpath) ;  /* 0x0000000000287944 */ /* 0x002fea0003c00000 */
[----:B------:R-:W-:Y:S05]  /*0130*/  BRA `(.L_x_134) ;  /* 0x0000000000107947 */ /* 0x000fea0003800000 */
.L_x_133:
[----:B-1----:R-:W-:Y:S01]  /*0140*/  FMUL.FTZ R3, R0, R7 ;  /* 0x0000000700037220 */ /* 0x002fe20000410000 */
[----:B------:R-:W-:-:S03]  /*0150*/  FMUL.FTZ R7, R7, 0.5 ;  /* 0x3f00000007077820 */ /* 0x000fc60000410000 */
[----:B------:R-:W-:-:S04]  /*0160*/  FFMA R0, -R3, R3, R0 ;  /* 0x0000000303007223 */ /* 0x000fc80000000100 */
[----:B------:R-:W-:-:S07]  /*0170*/  FFMA R7, R0, R7, R3 ;  /* 0x0000000700077223 */ /* 0x000fce0000000003 */
.L_x_134:
[----:B------:R-:W-:Y:S05]  /*0180*/  BSYNC.RECONVERGENT B0 ;  /* 0x0000000000007941 */ /* 0x000fea0003800200 */
.L_x_132:
[----:B------:R-:W0:Y:S02]  /*0190*/  LDC.64 R2, c[0x0][0x380] ;  /* 0x0000e000ff027b82 */ /* 0x000e240000000a00 */
[----:B0-----:R-:W-:-:S05]  /*01a0*/  IMAD.WIDE R2, R5, 0x4, R2 ;  /* 0x0000000405027825 */ /* 0x001fca00078e0202 */
[----:B------:R-:W-:Y:S01]  /*01b0*/  STG.E desc[UR4][R2.64], R7 ;  /* 0x0000000702007986 */ /* 0x000fe2000c101904 */
[----:B------:R-:W-:Y:S05]  /*01c0*/  EXIT ;  /* 0x000000000000794d */ /* 0x000fea0003800000 */
        .weak           $__internal_3_$__cuda_sm20_sqrt_rn_f32_slowpath
        .type           $__internal_3_$__cuda_sm20_sqrt_rn_f32_slowpath,@function
        .size           $__internal_3_$__cuda_sm20_sqrt_rn_f32_slowpath,(.L_x_251 - $__internal_3_$__cuda_sm20_sqrt_rn_f32_slowpath)
$__internal_3_$__cuda_sm20_sqrt_rn_f32_slowpath:
[----:B------:R-:W-:-:S13]  /*01d0*/  LOP3.LUT P0, RZ, R0, 0x7fffffff, RZ, 0xc0, !PT ;  /* 0x7fffffff00ff7812 */ /* 0x000fda000780c0ff */
[----:B------:R-:W-:Y:S01]  /*01e0*/  @!P0 MOV R2, R0 ;  /* 0x0000000000028202 */ /* 0x000fe20000000f00 */
[----:B------:R-:W-:Y:S06]  /*01f0*/  @!P0 BRA `(.L_x_135) ;  /* 0x0000000000408947 */ /* 0x000fec0003800000 */
[----:B------:R-:W-:-:S13]  /*0200*/  FSETP.GEU.FTZ.AND P0, PT, R0, RZ, PT ;  /* 0x000000ff0000720b */ /* 0x000fda0003f1e000 */
[----:B------:R-:W-:Y:S01]  /*0210*/  @!P0 MOV R2, 0x7fffffff ;  /* 0x7fffffff00028802 */ /* 0x000fe20000000f00 */
[----:B------:R-:W-:Y:S06]  /*0220*/  @!P0 BRA `(.L_x_135) ;  /* 0x0000000000348947 */ /* 0x000fec0003800000 */
[----:B------:R-:W-:-:S13]  /*0230*/  FSETP.GTU.FTZ.AND P0, PT, |R0|, +INF , PT ;  /* 0x7f8000000000780b */ /* 0x000fda0003f1c200 */
[----:B------:R-:W-:Y:S01]  /*0240*/  @P0 FADD.FTZ R2, R0, 1 ;  /* 0x3f80000000020421 */ /* 0x000fe20000010000 */
[----:B------:R-:W-:Y:S06]  /*0250*/  @P0 BRA `(.L_x_135) ;  /* 0x0000000000280947 */ /* 0x000fec0003800000 */
[----:B------:R-:W-:-:S13]  /*0260*/  FSETP.NEU.FTZ.AND P0, PT, |R0|, +INF , PT ;  /* 0x7f8000000000780b */ /* 0x000fda0003f1d200 */
[----:B------:R-:W-:-:S04]  /*0270*/  @P0 FFMA R3, R0, 1.84467440737095516160e+19, RZ ;  /* 0x5f80000000030823 */ /* 0x000fc800000000ff */
[----:B------:R-:W0:Y:S02]  /*0280*/  @P0 MUFU.RSQ R2, R3 ;  /* 0x0000000300020308 */ /* 0x000e240000001400 */
[----:B0-----:R-:W-:Y:S01]  /*0290*/  @P0 FMUL.FTZ R4, R3, R2 ;  /* 0x0000000203040220 */ /* 0x001fe20000410000 */
[----:B------:R-:W-:Y:S01]  /*02a0*/  @P0 FMUL.FTZ R8, R2, 0.5 ;  /* 0x3f00000002080820 */ /* 0x000fe20000410000 */
[----:B------:R-:W-:Y:S02]  /*02b0*/  @!P0 MOV R2, R0 ;  /* 0x0000000000028202 */ /* 0x000fe40000000f00 */
[----:B------:R-:W-:-:S04]  /*02c0*/  @P0 FADD.FTZ R6, -R4, -RZ ;  /* 0x800000ff04060221 */ /* 0x000fc80000010100 */
[----:B------:R-:W-:-:S04]  /*02d0*/  @P0 FFMA R7, R4, R6, R3 ;  /* 0x0000000604070223 */ /* 0x000fc80000000003 */
[----:B------:R-:W-:-:S04]  /*02e0*/  @P0 FFMA R7, R7, R8, R4 ;  /* 0x0000000807070223 */ /* 0x000fc80000000004 */
[----:B------:R-:W-:-:S07]  /*02f0*/  @P0 FMUL.FTZ R2, R7, 2.3283064365386962891e-10 ;  /* 0x2f80000007020820 */ /* 0x000fce0000410000 */
.L_x_135:
[----:B------:R-:W-:Y:S01]  /*0300*/  HFMA2 R3, -RZ, RZ, 0, 0 ;  /* 0x00000000ff037431 */ /* 0x000fe200000001ff */
[----:B------:R-:W-:Y:S02]  /*0310*/  MOV R7, R2 ;  /* 0x0000000200077202 */ /* 0x000fe40000000f00 */
[----:B------:R-:W-:-:S04]  /*0320*/  MOV R2, R9 ;  /* 0x0000000900027202 */ /* 0x000fc80000000f00 */
[----:B------:R-:W-:Y:S05]  /*0330*/  RET.REL.NODEC R2 `(_Z10sqrtKernelPfPKfi) ;  /* 0xfffffffc02307950 */ /* 0x000fea0003c3ffff */
.L_x_136:
        /* <DEDUP_REMOVED lines=12> */
.L_x_251:


//--------------------- .text._Z15transposeKernelPfPKfPiS2_S2_S2_ii --------------------------
	.section	.text._Z15transposeKernelPfPKfPiS2_S2_S2_ii,"ax",@progbits
	.align	128
        .global         _Z15transposeKernelPfPKfPiS2_S2_S2_ii
        .type           _Z15transposeKernelPfPKfPiS2_S2_S2_ii,@function
        .size           _Z15transposeKernelPfPKfPiS2_S2_S2_ii,(.L_x_267 - _Z15transposeKernelPfPKfPiS2_S2_S2_ii)
        .other          _Z15transposeKernelPfPKfPiS2_S2_S2_ii,@"STO_CUDA_ENTRY STV_DEFAULT"
_Z15transposeKernelPfPKfPiS2_S2_S2_ii:
.text._Z15transposeKernelPfPKfPiS2_S2_S2_ii:
        /* <DEDUP_REMOVED lines=15> */
[----:B------:R-:W-:Y:S01]  /*00f0*/  MOV R5, R22 ;  /* 0x0000001600057202 */ /* 0x000fe20000000f00 */
[----:B------:R-:W-:Y:S01]  /*0100*/  IMAD.MOV.U32 R14, RZ, RZ, RZ ;  /* 0x000000ffff0e7224 */ /* 0x000fe200078e00ff */
[----:B------:R-:W-:-:S05]  /*0110*/  ULOP3.LUT UR8, UR4, 0x7, URZ, 0xc0, !UPT ;  /* 0x0000000704087892 */ /* 0x000fca000f8ec0ff */
[----:B------:R-:W-:Y:S07]  /*0120*/  BRA.U !UP0, `(.L_x_138) ;  /* 0x0000001908c07547 */ /* 0x000fee000b800000 */
[----:B------:R-:W0:Y:S01]  /*0130*/  LDC.64 R8, c[0x0][0x3a0] ;  /* 0x0000e800ff087b82 */ /* 0x000e220000000a00 */
[----:B------:R-:W1:Y:S01]  /*0140*/  LDCU.64 UR6, c[0x0][0x3a0] ;  /* 0x00007400ff0677ac */ /* 0x000e620008000a00 */
[----:B0-----:R-:W2:Y:S01]  /*0150*/  LDG.E R8, desc[UR10][R8.64] ;  /* 0x0000000a08087981 */ /* 0x001ea2000c1e1900 */
[----:B-1----:R-:W-:-:S04]  /*0160*/  UIADD3 UR6, UP0, UPT, UR6, 0x10, URZ ;  /* 0x0000001006067890 */ /* 0x002fc8000ff1e0ff */
[----:B------:R-:W-:Y:S02]  /*0170*/  UIADD3.X UR7, UPT, UPT, URZ, UR7, URZ, UP0, !UPT ;  /* 0x00000007ff077290 */ /* 0x000fe400087fe4ff */
[----:B------:R-:W-:-:S04]  /*0180*/  IMAD.U32 R2, RZ, RZ, UR6 ;  /* 0x00000006ff027e24 */ /* 0x000fc8000f8e00ff */
[----:B------:R-:W-:-:S05]  /*0190*/  IMAD.U32 R3, RZ, RZ, UR7 ;  /* 0x00000007ff037e24 */ /* 0x000fca000f8e00ff */
[----:B------:R-:W3:Y:S04]  /*01a0*/  LDG.E R10, desc[UR10][R2.64+-0xc] ;  /* 0xfffff40a020a7981 */ /* 0x000ee8000c1e1900 */
[----:B------:R-:W4:Y:S04]  /*01b0*/  LDG.E R7, desc[UR10][R2.64+-0x8] ;  /* 0xfffff80a02077981 */ /* 0x000f28000c1e1900 */
[----:B------:R-:W5:Y:S04]  /*01c0*/  LDG.E R6, desc[UR10][R2.64+-0x4] ;  /* 0xfffffc0a02067981 */ /* 0x000f68000c1e1900 */
[----:B------:R-:W5:Y:S04]  /*01d0*/  LDG.E R5, desc[UR10][R2.64] ;  /* 0x0000000a02057981 */ /* 0x000f68000c1e1900 */
[----:B------:R-:W5:Y:S01]  /*01e0*/  LDG.E R0, desc[UR10][R2.64+0x4] ;  /* 0x0000040a02007981 */ /* 0x000f62000c1e1900 */
[----:B------:R-:W-:-:S02]  /*01f0*/  ISETP.GE.AND P2, PT, R22, RZ, PT ;  /* 0x000000ff1600720c */ /* 0x000fc40003f46270 */
[----:B--2---:R-:W-:-:S04]  /*0200*/  IABS R12, R8 ;  /* 0x00000008000c7213 */ /* 0x004fc80000000000 */
[----:B------:R-:W0:Y:S08]  /*0210*/  I2F.RP R4, R12 ;  /* 0x0000000c00047306 */ /* 0x000e300000209400 */
[----:B0-----:R-:W0:Y:S02]  /*0220*/  MUFU.RCP R4, R4 ;  /* 0x0000000400047308 */ /* 0x001e240000001000 */
[----:B0-----:R-:W-:-:S06]  /*0230*/  IADD3 R14, PT, PT, R4, 0xffffffe, RZ ;  /* 0x0ffffffe040e7810 */ /* 0x001fcc0007ffe0ff */
[----:B------:R0:W1:Y:S01]  /*0240*/  F2I.FTZ.U32.TRUNC.NTZ R15, R14 ;  /* 0x0000000e000f7305 */ /* 0x000062000021f000 */
[----:B------:R-:W-:Y:S02]  /*0250*/  IABS R4, R22 ;  /* 0x0000001600047213 */ /* 0x000fe40000000000 */
[----:B------:R-:W-:Y:S01]  /*0260*/  IABS R13, R8 ;  /* 0x00000008000d7213 */ /* 0x000fe20000000000 */
[----:B0-----:R-:W-:Y:S02]  /*0270*/  IMAD.MOV.U32 R14, RZ, RZ, RZ ;  /* 0x000000ffff0e7224 */ /* 0x001fe400078e00ff */
[----:B-1----:R-:W-:-:S04]  /*0280*/  IMAD.MOV R9, RZ, RZ, -R15 ;  /* 0x000000ffff097224 */ /* 0x002fc800078e0a0f */
[----:B------:R-:W-:-:S04]  /*0290*/  IMAD R9, R9, R12, RZ ;  /* 0x0000000c09097224 */ /* 0x000fc800078e02ff */
[----:B------:R-:W-:Y:S01]  /*02a0*/  IMAD.HI.U32 R15, R15, R9, R14 ;  /* 0x000000090f0f7227 */ /* 0x000fe200078e000e */
[----:B------:R-:W-:Y:S02]  /*02b0*/  IADD3 R13, PT, PT, RZ, -R13, RZ ;  /* 0x8000000dff0d7210 */ /* 0x000fe40007ffe0ff */
[----:B---3--:R-:W-:-:S03]  /*02c0*/  IABS R11, R10 ;  /* 0x0000000a000b7213 */ /* 0x008fc60000000000 */
[----:B------:R-:W-:Y:S01]  /*02d0*/  IMAD.HI.U32 R15, R15, R4, RZ ;  /* 0x000000040f0f7227 */ /* 0x000fe200078e00ff */
[----:B------:R-:W0:Y:S03]  /*02e0*/  I2F.RP R16, R11 ;  /* 0x0000000b00107306 */ /* 0x000e260000209400 */
[----:B------:R-:W-:Y:S02]  /*02f0*/  IMAD R13, R15, R13, R4 ;  /* 0x0000000d0f0d7224 */ /* 0x000fe400078e0204 */
[----:B------:R-:W2:Y:S03]  /*0300*/  LDG.E R4, desc[UR10][R2.64+0x8] ;  /* 0x0000080a02047981 */ /* 0x000ea6000c1e1900 */
[----:B------:R-:W-:Y:S01]  /*0310*/  ISETP.GT.U32.AND P0, PT, R12, R13, PT ;  /* 0x0000000d0c00720c */ /* 0x000fe20003f04070 */
[----:B0-----:R-:W0:Y:S01]  /*0320*/  MUFU.RCP R16, R16 ;  /* 0x0000001000107308 */ /* 0x001e220000001000 */
[----:B----4-:R-:W-:Y:S01]  /*0330*/  IABS R14, R7 ;  /* 0x00000007000e7213 */ /* 0x010fe20000000000 */
[----:B------:R5:W3:Y:S10]  /*0340*/  LDG.E R2, desc[UR10][R2.64+0xc] ;  /* 0x00000c0a02027981 */ /* 0x000af4000c1e1900 */
[----:B------:R-:W-:-:S05]  /*0350*/  @!P0 IMAD.IADD R13, R13, 0x1, -R12 ;  /* 0x000000010d0d8824 */ /* 0x000fca00078e0a0c */
[----:B------:R-:W-:Y:S01]  /*0360*/  ISETP.GT.U32.AND P1, PT, R12, R13, PT ;  /* 0x0000000d0c00720c */ /* 0x000fe20003f24070 */
[----:B0-----:R-:W-:Y:S01]  /*0370*/  VIADD R9, R16, 0xffffffe ;  /* 0x0ffffffe10097836 */ /* 0x001fe20000000000 */
[----:B------:R-:W-:-:S05]  /*0380*/  ISETP.NE.AND P0, PT, R8, RZ, PT ;  /* 0x000000ff0800720c */ /* 0x000fca0003f05270 */
[----:B------:R-:W0:Y:S06]  /*0390*/  F2I.FTZ.U32.TRUNC.NTZ R9, R9 ;  /* 0x0000000900097305 */ /* 0x000e2c000021f000 */
[----:B------:R-:W-:-:S05]  /*03a0*/  @!P1 IADD3 R13, PT, PT, R13, -R12, RZ ;  /* 0x8000000c0d0d9210 */ /* 0x000fca0007ffe0ff */
[----:B------:R-:W-:Y:S01]  /*03b0*/  @!P2 IMAD.MOV R13, RZ, RZ, -R13 ;  /* 0x000000ffff0da224 */ /* 0x000fe200078e0a0d */
[----:B------:R-:W-:Y:S01]  /*03c0*/  @!P0 LOP3.LUT R13, RZ, R8, RZ, 0x33, !PT ;  /* 0x00000008ff0d8212 */ /* 0x000fe200078e33ff */
[----:B------:R-:W-:Y:S02]  /*03d0*/  IMAD.MOV.U32 R8, RZ, RZ, RZ ;  /* 0x000000ffff087224 */ /* 0x000fe400078e00ff */
[----:B0-----:R-:W-:Y:S01]  /*03e0*/  IMAD.MOV R12, RZ, RZ, -R9 ;  /* 0x000000ffff0c7224 */ /* 0x001fe200078e0a09 */
[----:B------:R-:W-:-:S03]  /*03f0*/  IABS R16, R13 ;  /* 0x0000000d00107213 */ /* 0x000fc60000000000 */
[----:B------:R-:W-:Y:S01]  /*0400*/  IMAD R15, R12, R11, RZ ;  /* 0x0000000b0c0f7224 */ /* 0x000fe200078e02ff */
[----:B------:R-:W-:Y:S02]  /*0410*/  MOV R12, R14 ;  /* 0x0000000e000c7202 */ /* 0x000fe40000000f00 */
        /* <DEDUP_REMOVED lines=12> */
[----:B------:R-:W-:Y:S02]  /*04e0*/  ISETP.GE.AND P2, PT, R13, RZ, PT ;  /* 0x000000ff0d00720c */ /* 0x000fe40003f46270 */
[----:B------:R-:W-:-:S03]  /*04f0*/  ISETP.NE.AND P0, PT, R10, RZ, PT ;  /* 0x000000ff0a00720c */ /* 0x000fc60003f05270 */
[----:B------:R-:W0:Y:S06]  /*0500*/  F2I.FTZ.U32.TRUNC.NTZ R9, R9 ;  /* 0x0000000900097305 */ /* 0x000e2c000021f000 */
[----:B------:R-:W-:-:S05]  /*0510*/  @!P1 IADD3 R8, PT, PT, R8, -R11, RZ ;  /* 0x8000000b08089210 */ /* 0x000fca0007ffe0ff */
[----:B------:R-:W-:Y:S01]  /*0520*/  IMAD.MOV.U32 R11, RZ, RZ, R8 ;  /* 0x000000ffff0b7224 */ /* 0x000fe200078e0008 */
[----:B-----5:R-:W-:Y:S01]  /*0530*/  IABS R3, R6 ;  /* 0x0000000600037213 */ /* 0x020fe20000000000 */
[----:B0-----:R-:W-:-:S03]  /*0540*/  IMAD.MOV R13, RZ, RZ, -R9 ;  /* 0x000000ffff0d7224 */ /* 0x001fc600078e0a09 */
[----:B------:R-:W-:Y:S02]  /*0550*/  @!P2 IADD3 R11, PT, PT, -R11, RZ, RZ ;  /* 0x000000ff0b0ba210 */ /* 0x000fe40007ffe1ff */
[----:B------:R-:W-:Y:S01]  /*0560*/  @!P0 LOP3.LUT R11, RZ, R10, RZ, 0x33, !PT ;  /* 0x0000000aff0b8212 */ /* 0x000fe200078e33ff */
[----:B------:R-:W-:Y:S01]  /*0570*/  IMAD R13, R13, R12, RZ ;  /* 0x0000000c0d0d7224 */ /* 0x000fe200078e02ff */
[----:B------:R-:W0:Y:S01]  /*0580*/  I2F.RP R10, R3 ;  /* 0x00000003000a7306 */ /* 0x000e220000209400 */
[----:B------:R-:W-:Y:S01]  /*0590*/  IMAD.MOV.U32 R8, RZ, RZ, RZ ;  /* 0x000000ffff087224 */ /* 0x000fe200078e00ff */
[----:B------:R-:W-:Y:S02]  /*05a0*/  IABS R14, R11 ;  /* 0x0000000b000e7213 */ /* 0x000fe40000000000 */
[----:B------:R-:W-:Y:S01]  /*05b0*/  IABS R15, R7 ;  /* 0x00000007000f7213 */ /* 0x000fe20000000000 */
[----:B------:R-:W-:Y:S01]  /*05c0*/  IMAD.HI.U32 R8, R9, R13, R8 ;  /* 0x0000000d09087227 */ /* 0x000fe200078e0008 */
[----:B------:R-:W-:-:S03]  /*05d0*/  MOV R13, R14 ;  /* 0x0000000e000d7202 */ /* 0x000fc60000000f00 */
[----:B------:R-:W-:Y:S02]  /*05e0*/  IMAD.MOV R9, RZ, RZ, -R15 ;  /* 0x000000ffff097224 */ /* 0x000fe400078e0a0f */
[----:B------:R-:W-:-:S04]  /*05f0*/  IMAD.HI.U32 R8, R8, R13, RZ ;  /* 0x0000000d08087227 */ /* 0x000fc800078e00ff */
[----:B------:R-:W-:Y:S01]  /*0600*/  IMAD R13, R8, R9, R13 ;  /* 0x00000009080d7224 */ /* 0x000fe200078e020d */
[----:B0-----:R-:W0:Y:S04]  /*0610*/  MUFU.RCP R10, R10 ;  /* 0x0000000a000a7308 */ /* 0x001e280000001000 */
[----:B------:R-:W-:Y:S02]  /*0620*/  ISETP.GT.U32.AND P0, PT, R12, R13, PT ;  /* 0x0000000d0c00720c */ /* 0x000fe40003f04070 */
[----:B------:R-:W-:-:S11]  /*0630*/  ISETP.GE.AND P2, PT, R11, RZ, PT ;  /* 0x000000ff0b00720c */ /* 0x000fd60003f46270 */
[----:B------:R-:W-:Y:S02]  /*0640*/  @!P0 IMAD.IADD R13, R13, 0x1, -R12 ;  /* 0x000000010d0d8824 */ /* 0x000fe400078e0a0c */
[----:B0-----:R-:W-:-:S03]  /*0650*/  VIADD R8, R10, 0xffffffe ;  /* 0x0ffffffe0a087836 */ /* 0x001fc60000000000 */
[----:B------:R-:W-:Y:S01]  /*0660*/  ISETP.GT.U32.AND P1, PT, R12, R13, PT ;  /* 0x0000000d0c00720c */ /* 0x000fe20003f24070 */
[----:B------:R-:W0:Y:S01]  /*0670*/  F2I.FTZ.U32.TRUNC.NTZ R9, R8 ;  /* 0x0000000800097305 */ /* 0x000e22000021f000 */
[----:B------:R-:W-:Y:S02]  /*0680*/  ISETP.NE.AND P0, PT, R7, RZ, PT ;  /* 0x000000ff0700720c */ /* 0x000fe40003f05270 */
[----:B------:R-:W-:-:S09]  /*0690*/  IABS R14, R5 ;  /* 0x00000005000e7213 */ /* 0x000fd20000000000 */
[----:B------:R-:W-:Y:S01]  /*06a0*/  @!P1 IADD3 R13, PT, PT, R13, -R12, RZ ;  /* 0x8000000c0d0d9210 */ /* 0x000fe20007ffe0ff */
[----:B0-----:R-:W-:-:S04]  /*06b0*/  IMAD.MOV R10, RZ, RZ, -R9 ;  /* 0x000000ffff0a7224 */ /* 0x001fc800078e0a09 */
[----:B------:R-:W-:Y:S01]  /*06c0*/  @!P2 IMAD.MOV R13, RZ, RZ, -R13 ;  /* 0x000000ffff0da224 */ /* 0x000fe200078e0a0d */
[----:B------:R-:W-:Y:S01]  /*06d0*/  @!P0 LOP3.LUT R13, RZ, R7, RZ, 0x33, !PT ;  /* 0x00000007ff0d8212 */ /* 0x000fe200078e33ff */
[----:B------:R-:W-:Y:S01]  /*06e0*/  IMAD R11, R10, R3, RZ ;  /* 0x000000030a0b7224 */ /* 0x000fe200078e02ff */
[----:B------:R-:W-:Y:S01]  /*06f0*/  MOV R7, R14 ;  /* 0x0000000e00077202 */ /* 0x000fe20000000f00 */
[----:B------:R-:W-:Y:S01]  /*0700*/  IMAD.MOV.U32 R8, RZ, RZ, RZ ;  /* 0x000000ffff087224 */ /* 0x000fe200078e00ff */
[----:B------:R-:W-:Y:S02]  /*0710*/  IABS R12, R6 ;  /* 0x00000006000c7213 */ /* 0x000fe40000000000 */
[----:B------:R-:W-:Y:S01]  /*0720*/  IABS R10, R13 ;  /* 0x0000000d000a7213 */ /* 0x000fe20000000000 */
[----:B------:R-:W-:Y:S02]  /*0730*/  IMAD.HI.U32 R8, R9, R11, R8 ;  /* 0x0000000b09087227 */ /* 0x000fe400078e0008 */
[----:B------:R-:W0:Y:S01]  /*0740*/  I2F.RP R11, R7 ;  /* 0x00000007000b7306 */ /* 0x000e220000209400 */
[----:B------:R-:W-:Y:S01]  /*0750*/  MOV R9, R10 ;  /* 0x0000000a00097202 */ /* 0x000fe20000000f00 */
[----:B------:R-:W-:-:S04]  /*0760*/  IMAD.MOV R12, RZ, RZ, -R12 ;  /* 0x000000ffff0c7224 */ /* 0x000fc800078e0a0c */
[----:B------:R-:W-:Y:S02]  /*0770*/  IMAD.MOV.U32 R10, RZ, RZ, R12 ;  /* 0x000000ffff0a7224 */ /* 0x000fe400078e000c */
[----:B------:R-:W-:-:S04]  /*0780*/  IMAD.HI.U32 R8, R8, R9, RZ ;  /* 0x0000000908087227 */ /* 0x000fc800078e00ff */
[----:B------:R-:W-:Y:S01]  /*0790*/  IMAD R8, R8, R10, R9 ;  /* 0x0000000a08087224 */ /* 0x000fe200078e0209 */
[----:B0-----:R-:W0:Y:S04]  /*07a0*/  MUFU.RCP R11, R11 ;  /* 0x0000000b000b7308 */ /* 0x001e280000001000 */
[----:B------:R-:W-:-:S13]  /*07b0*/  ISETP.GT.U32.AND P0, PT, R3, R8, PT ;  /* 0x000000080300720c */ /* 0x000fda0003f04070 */
[----:B------:R-:W-:Y:S01]  /*07c0*/  @!P0 IMAD.IADD R8, R8, 0x1, -R3 ;  /* 0x0000000108088824 */ /* 0x000fe200078e0a03 */
[----:B0-----:R-:W-:-:S04]  /*07d0*/  IADD3 R9, PT, PT, R11, 0xffffffe, RZ ;  /* 0x0ffffffe0b097810 */ /* 0x001fc80007ffe0ff */
[----:B------:R-:W-:Y:S02]  /*07e0*/  ISETP.GT.U32.AND P1, PT, R3, R8, PT ;  /* 0x000000080300720c */ /* 0x000fe40003f24070 */
[----:B------:R-:W0:Y:S01]  /*07f0*/  F2I.FTZ.U32.TRUNC.NTZ R9, R9 ;  /* 0x0000000900097305 */ /* 0x000e22000021f000 */
[----:B------:R-:W-:Y:S02]  /*0800*/  ISETP.GE.AND P2, PT, R13, RZ, PT ;  /* 0x000000ff0d00720c */ /* 0x000fe40003f46270 */
[----:B------:R-:W-:-:S08]  /*0810*/  ISETP.NE.AND P0, PT, R6, RZ, PT ;  /* 0x000000ff0600720c */ /* 0x000fd00003f05270 */
[----:B------:R-:W-:-:S04]  /*0820*/  @!P1 IMAD.IADD R8, R8, 0x1, -R3 ;  /* 0x0000000108089824 */ /* 0x000fc800078e0a03 */
[----:B------:R-:W-:Y:S01]  /*0830*/  IMAD.MOV.U32 R10, RZ, RZ, R8 ;  /* 0x000000ffff0a7224 */ /* 0x000fe200078e0008 */
[----:B0-----:R-:W-:-:S03]  /*0840*/  IADD3 R8, PT, PT, RZ, -R9, RZ ;  /* 0x80000009ff087210 */ /* 0x001fc60007ffe0ff */
[----:B------:R-:W-:Y:S01]  /*0850*/  @!P2 IMAD.MOV R10, RZ, RZ, -R10 ;  /* 0x000000ffff0aa224 */ /* 0x000fe200078e0a0a */
[----:B------:R-:W-:Y:S01]  /*0860*/  @!P0 LOP3.LUT R10, RZ, R6, RZ, 0x33, !PT ;  /* 0x00000006ff0a8212 */ /* 0x000fe200078e33ff */
[----:B------:R-:W-:Y:S01]  /*0870*/  IMAD R11, R8, R7, RZ ;  /* 0x00000007080b7224 */ /* 0x000fe200078e02ff */
[----:B------:R-:W-:Y:S01]  /*0880*/  IABS R3, R0 ;  /* 0x0000000000037213 */ /* 0x000fe20000000000 */
[----:B------:R-:W-:Y:S01]  /*0890*/  IMAD.MOV.U32 R8, RZ, RZ, RZ ;  /* 0x000000ffff087224 */ /* 0x000fe200078e00ff */
[----:B------:R-:W-:Y:S02]  /*08a0*/  IABS R12, R5 ;  /* 0x00000005000c7213 */ /* 0x000fe40000000000 */
[----:B------:R-:W-:Y:S01]  /*08b0*/  IABS R6, R10 ;  /* 0x0000000a00067213 */ /* 0x000fe20000000000 */
[----:B------:R-:W-:Y:S02]  /*08c0*/  IMAD.HI.U32 R8, R9, R11, R8 ;  /* 0x0000000b09087227 */ /* 0x000fe400078e0008 */
[----:B------:R-:W0:Y:S01]  /*08d0*/  I2F.RP R11, R3 ;  /* 0x00000003000b7306 */ /* 0x000e220000209400 */
[----:B------:R-:W-:Y:S01]  /*08e0*/  IADD3 R12, PT, PT, RZ, -R12, RZ ;  /* 0x8000000cff0c7210 */ /* 0x000fe20007ffe0ff */
[----:B------:R-:W-:-:S04]  /*08f0*/  IMAD.MOV.U32 R9, RZ, RZ, R6 ;  /* 0x000000ffff097224 */ /* 0x000fc800078e0006 */
[----:B------:R-:W-:Y:S02]  /*0900*/  IMAD.MOV.U32 R6, RZ, RZ, R12 ;  /* 0x000000ffff067224 */ /* 0x000fe400078e000c */
[----:B------:R-:W-:-:S04]  /*0910*/  IMAD.HI.U32 R8, R8, R9, RZ ;  /* 0x0000000908087227 */ /* 0x000fc800078e00ff */
[----:B------:R-:W-:Y:S01]  /*0920*/  IMAD R8, R8, R6, R9 ;  /* 0x0000000608087224 */ /* 0x000fe200078e0209 */
[----:B0-----:R-:W0:Y:S04]  /*0930*/  MUFU.RCP R11, R11 ;  /* 0x0000000b000b7308 */ /* 0x001e280000001000 */
[----:B------:R-:W-:-:S13]  /*0940*/  ISETP.GT.U32.AND P0, PT, R7, R8, PT ;  /* 0x000000080700720c */ /* 0x000fda0003f04070 */
[----:B------:R-:W-:Y:S01]  /*0950*/  @!P0 IADD3 R8, PT, PT, R8, -R7, RZ ;  /* 0x8000000708088210 */ /* 0x000fe20007ffe0ff */
[----:B0-----:R-:W-:-:S03]  /*0960*/  VIADD R9, R11, 0xffffffe ;  /* 0x0ffffffe0b097836 */ /* 0x001fc60000000000 */
[----:B------:R-:W-:-:S03]  /*0970*/  ISETP.GT.U32.AND P1, PT, R7, R8, PT ;  /* 0x000000080700720c */ /* 0x000fc60003f24070 */
[----:B------:R-:W0:Y:S01]  /*0980*/  F2I.FTZ.U32.TRUNC.NTZ R9, R9 ;  /* 0x0000000900097305 */ /* 0x000e22000021f000 */
[----:B------:R-:W-:Y:S02]  /*0990*/  ISETP.GE.AND P2, PT, R10, RZ, PT ;  /* 0x000000ff0a00720c */ /* 0x000fe40003f46270 */
[----:B------:R-:W-:-:S07]  /*09a0*/  ISETP.NE.AND P0, PT, R5, RZ, PT ;  /* 0x000000ff0500720c */ /* 0x000fce0003f05270 */
[----:B------:R-:W-:-:S05]  /*09b0*/  @!P1 IMAD.IADD R8, R8, 0x1, -R7 ;  /* 0x0000000108089824 */ /* 0x000fca00078e0a07 */
[----:B------:R-:W-:Y:S01]  /*09c0*/  MOV R6, R8 ;  /* 0x0000000800067202 */ /* 0x000fe20000000f00 */
[----:B0-----:R-:W-:Y:S01]  /*09d0*/  IMAD.MOV R8, RZ, RZ, -R9 ;  /* 0x000000ffff087224 */ /* 0x001fe200078e0a09 */
[----:B--2---:R-:W-:-:S03]  /*09e0*/  IABS R10, R4 ;  /* 0x00000004000a7213 */ /* 0x004fc60000000000 */
        /* <DEDUP_REMOVED lines=15> */
[----:B------:R-:W-:Y:S02]  /*0ae0*/  ISETP.GT.U32.AND P0, PT, R3, R8, PT ;  /* 0x000000080300720c */ /* 0x000fe40003f04070 */
[----:B------:R-:W-:-:S11]  /*0af0*/  ISETP.GE.AND P2, PT, R6, RZ, PT ;  /* 0x000000ff0600720c */ /* 0x000fd60003f46270 */
[----:B------:R-:W-:Y:S01]  /*0b00*/  @!P0 IMAD.IADD R8, R8, 0x1, -R3 ;  /* 0x0000000108088824 */ /* 0x000fe200078e0a03 */
[----:B0-----:R-:W-:-:S04]  /*0b10*/  IADD3 R7, PT, PT, R9, 0xffffffe, RZ ;  /* 0x0ffffffe09077810 */ /* 0x001fc80007ffe0ff */
[----:B------:R-:W-:Y:S02]  /*0b20*/  ISETP.GT.U32.AND P1, PT, R3, R8, PT ;  /* 0x000000080300720c */ /* 0x000fe40003f24070 */
[----:B------:R-:W0:Y:S01]  /*0b30*/  F2I.FTZ.U32.TRUNC.NTZ R7, R7 ;  /* 0x0000000700077305 */ /* 0x000e22000021f000 */
[----:B------:R-:W-:-:S10]  /*0b40*/  ISETP.NE.AND P0, PT, R0, RZ, PT ;  /* 0x000000ff0000720c */ /* 0x000fd40003f05270 */
[----:B------:R-:W-:Y:S02]  /*0b50*/  @!P1 IMAD.IADD R8, R8, 0x1, -R3 ;  /* 0x0000000108089824 */ /* 0x000fe400078e0a03 */
[----:B0-----:R-:W-:-:S03]  /*0b60*/  IMAD.MOV R6, RZ, RZ, -R7 ;  /* 0x000000ffff067224 */ /* 0x001fc600078e0a07 */
[----:B------:R-:W-:Y:S02]  /*0b70*/  @!P2 IADD3 R8, PT, PT, -R8, RZ, RZ ;  /* 0x000000ff0808a210 */ /* 0x000fe40007ffe1ff */
[----:B------:R-:W-:Y:S01]  /*0b80*/  @!P0 LOP3.LUT R8, RZ, R0, RZ, 0x33, !PT ;  /* 0x00000000ff088212 */ /* 0x000fe200078e33ff */
[----:B------:R-:W-:Y:S01]  /*0b90*/  IMAD R3, R6, R5, RZ ;  /* 0x0000000506037224 */ /* 0x000fe200078e02ff */
[----:B---3--:R-:W-:Y:S01]  /*0ba0*/  IABS R9, R2 ;  /* 0x0000000200097213 */ /* 0x008fe20000000000 */
[----:B------:R-:W-:Y:S01]  /*0bb0*/  IMAD.MOV.U32 R6, RZ, RZ, RZ ;  /* 0x000000ffff067224 */ /* 0x000fe200078e00ff */
[----:B------:R-:W-:Y:S02]  /*0bc0*/  IABS R10, R8 ;  /* 0x00000008000a7213 */ /* 0x000fe40000000000 */
[----:B------:R-:W-:Y:S01]  /*0bd0*/  IABS R11, R4 ;  /* 0x00000004000b7213 */ /* 0x000fe20000000000 */
[----:B------:R-:W-:-:S04]  /*0be0*/  IMAD.HI.U32 R6, R7, R3, R6 ;  /* 0x0000000307067227 */ /* 0x000fc800078e0006 */
[----:B------:R-:W-:Y:S02]  /*0bf0*/  IMAD.MOV.U32 R0, RZ, RZ, R9 ;  /* 0x000000ffff007224 */ /* 0x000fe400078e0009 */
[----:B------:R-:W-:Y:S01]  /*0c00*/  IMAD.MOV.U32 R3, RZ, RZ, R10 ;  /* 0x000000ffff037224 */ /* 0x000fe200078e000a */
[----:B------:R-:W-:Y:S01]  /*0c10*/  IADD3 R7, PT, PT, RZ, -R11, RZ ;  /* 0x8000000bff077210 */ /* 0x000fe20007ffe0ff */
[----:B------:R-:W0:Y:S02]  /*0c20*/  I2F.RP R9, R0 ;  /* 0x0000000000097306 */ /* 0x000e240000209400 */
[----:B------:R-:W-:-:S04]  /*0c30*/  IMAD.HI.U32 R6, R6, R3, RZ ;  /* 0x0000000306067227 */ /* 0x000fc800078e00ff */
[----:B------:R-:W-:-:S05]  /*0c40*/  IMAD R6, R6, R7, R3 ;  /* 0x0000000706067224 */ /* 0x000fca00078e0203 */
[----:B------:R-:W-:Y:S01]  /*0c50*/  ISETP.GT.U32.AND P0, PT, R5, R6, PT ;  /* 0x000000060500720c */ /* 0x000fe20003f04070 */
[----:B0-----:R-:W0:-:S12]  /*0c60*/  MUFU.RCP R9, R9 ;  /* 0x0000000900097308 */ /* 0x001e180000001000 */
[----:B------:R-:W-:-:S05]  /*0c70*/  @!P0 IMAD.IADD R6, R6, 0x1, -R5 ;  /* 0x0000000106068824 */ /* 0x000fca00078e0a05 */
[----:B------:R-:W-:Y:S02]  /*0c80*/  ISETP.GT.U32.AND P1, PT, R5, R6, PT ;  /* 0x000000060500720c */ /* 0x000fe40003f24070 */
[----:B0-----:R-:W-:Y:S02]  /*0c90*/  IADD3 R7, PT, PT, R9, 0xffffffe, RZ ;  /* 0x0ffffffe09077810 */ /* 0x001fe40007ffe0ff */
[----:B------:R-:W-:-:S04]  /*0ca0*/  ISETP.GE.AND P2, PT, R8, RZ, PT ;  /* 0x000000ff0800720c */ /* 0x000fc80003f46270 */
[----:B------:R-:W0:Y:S01]  /*0cb0*/  F2I.FTZ.U32.TRUNC.NTZ R7, R7 ;  /* 0x0000000700077305 */ /* 0x000e22000021f000 */
[----:B------:R-:W-:-:S04]  /*0cc0*/  ISETP.NE.AND P0, PT, R4, RZ, PT ;  /* 0x000000ff0400720c */ /* 0x000fc80003f05270 */
[----:B------:R-:W-:-:S04]  /*0cd0*/  @!P1 IMAD.IADD R6, R6, 0x1, -R5 ;  /* 0x0000000106069824 */ /* 0x000fc800078e0a05 */
[----:B------:R-:W-:Y:S01]  /*0ce0*/  IMAD.MOV.U32 R3, RZ, RZ, R6 ;  /* 0x000000ffff037224 */ /* 0x000fe200078e0006 */
[----:B------:R-:W-:-:S05]  /*0cf0*/  IABS R6, R2 ;  /* 0x0000000200067213 */ /* 0x000fca0000000000 */
[----:B------:R-:W-:Y:S02]  /*0d00*/  IMAD.MOV R8, RZ, RZ, -R6 ;  /* 0x000000ffff087224 */ /* 0x000fe400078e0a06 */
[----:B------:R-:W-:Y:S01]  /*0d10*/  HFMA2 R6, -RZ, RZ, 0, 0 ;  /* 0x00000000ff067431 */ /* 0x000fe200000001ff */
[----:B0-----:R-:W-:Y:S01]  /*0d20*/  IADD3 R5, PT, PT, RZ, -R7, RZ ;  /* 0x80000007ff057210 */ /* 0x001fe20007ffe0ff */
[----:B------:R-:W-:Y:S01]  /*0d30*/  @!P2 IMAD.MOV R3, RZ, RZ, -R3 ;  /* 0x000000ffff03a224 */ /* 0x000fe200078e0a03 */
[----:B------:R-:W-:-:S03]  /*0d40*/  @!P0 LOP3.LUT R3, RZ, R4, RZ, 0x33, !PT ;  /* 0x00000004ff038212 */ /* 0x000fc600078e33ff */
[----:B------:R-:W-:Y:S01]  /*0d50*/  IMAD R5, R5, R0, RZ ;  /* 0x0000000005057224 */ /* 0x000fe200078e02ff */
[----:B------:R-:W-:-:S03]  /*0d60*/  IABS R4, R3 ;  /* 0x0000000300047213 */ /* 0x000fc60000000000 */
[----:B------:R-:W-:-:S04]  /*0d70*/  IMAD.HI.U32 R6, R7, R5, R6 ;  /* 0x0000000507067227 */ /* 0x000fc800078e0006 */
[----:B------:R-:W-:Y:S02]  /*0d80*/  IMAD.MOV.U32 R5, RZ, RZ, R4 ;  /* 0x000000ffff057224 */ /* 0x000fe400078e0004 */
[----:B------:R-:W-:Y:S02]  /*0d90*/  IMAD.MOV.U32 R4, RZ, RZ, R8 ;  /* 0x000000ffff047224 */ /* 0x000fe400078e0008 */
[----:B------:R-:W-:-:S04]  /*0da0*/  IMAD.HI.U32 R6, R6, R5, RZ ;  /* 0x0000000506067227 */ /* 0x000fc800078e00ff */
[----:B------:R-:W-:-:S05]  /*0db0*/  IMAD R5, R6, R4, R5 ;  /* 0x0000000406057224 */ /* 0x000fca00078e0205 */
[----:B------:R-:W-:Y:S01]  /*0dc0*/  ISETP.GT.U32.AND P0, PT, R0, R5, PT ;  /* 0x000000050000720c */ /* 0x000fe20003f04070 */
[----:B------:R-:W-:Y:S01]  /*0dd0*/  ULOP3.LUT UR4, UR4, 0x7ffffff8, URZ, 0xc0, !UPT ;  /* 0x7ffffff804047892 */ /* 0x000fe2000f8ec0ff */
[----:B------:R-:W-:-:S11]  /*0de0*/  ISETP.GE.AND P2, PT, R3, RZ, PT ;  /* 0x000000ff0300720c */ /* 0x000fd60003f46270 */
[----:B------:R-:W-:-:S04]  /*0df0*/  @!P0 IADD3 R5, PT, PT, R5, -R0, RZ ;  /* 0x8000000005058210 */ /* 0x000fc80007ffe0ff */
[----:B------:R-:W-:Y:S02]  /*0e00*/  ISETP.GT.U32.AND P1, PT, R0, R5, PT ;  /* 0x000000050000720c */ /* 0x000fe40003f24070 */
[----:B------:R-:W-:Y:S01]  /*0e10*/  ISETP.NE.AND P0, PT, R2, RZ, PT ;  /* 0x000000ff0200720c */ /* 0x000fe20003f05270 */
[----:B------:R-:W-:Y:S02]  /*0e20*/  UIADD3 UR6, UP0, UPT, UR6, 0x20, URZ ;  /* 0x0000002006067890 */ /* 0x000fe4000ff1e0ff */
[----:B------:R-:W-:Y:S02]  /*0e30*/  UIADD3 UR5, UPT, UPT, -UR4, 0x8, URZ ;  /* 0x0000000804057890 */ /* 0x000fe4000fffe1ff */
[----:B------:R-:W-:Y:S02]  /*0e40*/  UIADD3.X UR7, UPT, UPT, URZ, UR7, URZ, UP0, !UPT ;  /* 0x00000007ff077290 */ /* 0x000fe400087fe4ff */
[----:B------:R-:W-:-:S04]  /*0e50*/  UISETP.NE.AND UP0, UPT, UR5, URZ, UPT ;  /* 0x000000ff0500728c */ /* 0x000fc8000bf05270 */
[----:B------:R-:W-:-:S04]  /*0e60*/  @!P1 IMAD.IADD R5, R5, 0x1, -R0 ;  /* 0x0000000105059824 */ /* 0x000fc800078e0a00 */
[----:B------:R-:W-:Y:S01]  /*0e70*/  @!P2 IMAD.MOV R5, RZ, RZ, -R5 ;  /* 0x000000ffff05a224 */ /* 0x000fe200078e0a05 */
[----:B------:R-:W-:Y:S02]  /*0e80*/  @!P0 LOP3.LUT R5, RZ, R2, RZ, 0x33, !PT ;  /* 0x00000002ff058212 */ /* 0x000fe400078e33ff */
[----:B------:R-:W-:-:S03]  /*0e90*/  MOV R0, UR4 ;  /* 0x0000000400007c02 */ /* 0x000fc60008000f00 */
[----:B------:R-:W-:Y:S01]  /*0ea0*/  IMAD.IADD R14, R22, 0x1, -R5 ;  /* 0x00000001160e7824 */ /* 0x000fe200078e0a05 */
[----:B------:R-:W-:Y:S06]  /*0eb0*/  BRA.U !UP0, `(.L_x_138) ;  /* 0x0000000d085c7547 */ /* 0x000fec000b800000 */
[----:B------:R-:W-:Y:S01]  /*0ec0*/  IMAD.U32 R2, RZ, RZ, UR6 ;  /* 0x00000006ff027e24 */ /* 0x000fe2000f8e00ff */
[----:B------:R-:W-:-:S07]  /*0ed0*/  MOV R3, UR7 ;  /* 0x0000000700037c02 */ /* 0x000fce0008000f00 */
.L_x_139:
[----:B------:R-:W2:Y:S04]  /*0ee0*/  LDG.E R18, desc[UR10][R2.64+-0x10] ;  /* 0xfffff00a02127981 */ /* 0x000ea8000c1e1900 */
[----:B------:R-:W3:Y:S04]  /*0ef0*/  LDG.E R13, desc[UR10][R2.64+-0xc] ;  /* 0xfffff40a020d7981 */ /* 0x000ee8000c1e1900 */
[----:B------:R-:W4:Y:S04]  /*0f00*/  LDG.E R12, desc[UR10][R2.64+-0x8] ;  /* 0xfffff80a020c7981 */ /* 0x000f28000c1e1900 */
[----:B------:R-:W5:Y:S04]  /*0f10*/  LDG.E R11, desc[UR10][R2.64+-0x4] ;  /* 0xfffffc0a020b7981 */ /* 0x000f68000c1e1900 */
[----:B------:R-:W5:Y:S04]  /*0f20*/  LDG.E R9, desc[UR10][R2.64] ;  /* 0x0000000a02097981 */ /* 0x000f68000c1e1900 */
[----:B------:R-:W5:Y:S01]  /*0f30*/  LDG.E R4, desc[UR10][R2.64+0x4] ;  /* 0x0000040a02047981 */ /* 0x000f62000c1e1900 */
[----:B------:R-:W-:-:S02]  /*0f40*/  IABS R17, R5 ;  /* 0x0000000500117213 */ /* 0x000fc40000000000 */
[----:B------:R-:W-:Y:S02]  /*0f50*/  ISETP.GE.AND P2, PT, R5, RZ, PT ;  /* 0x000000ff0500720c */ /* 0x000fe40003f46270 */
[----:B--2---:R-:W-:-:S04]  /*0f60*/  IABS R10, R18 ;  /* 0x00000012000a7213 */ /* 0x004fc80000000000 */
[----:B------:R-:W0:Y:S08]  /*0f70*/  I2F.RP R8, R10 ;  /* 0x0000000a00087306 */ /* 0x000e300000209400 */
[----:B0-----:R-:W0:Y:S02]  /*0f80*/  MUFU.RCP R8, R8 ;  /* 0x0000000800087308 */ /* 0x001e240000001000 */
[----:B0-----:R-:W-:Y:S01]  /*0f90*/  VIADD R6, R8, 0xffffffe ;  /* 0x0ffffffe08067836 */ /* 0x001fe20000000000 */
[----:B---3--:R-:W-:Y:S01]  /*0fa0*/  IABS R16, R13 ;  /* 0x0000000d00107213 */ /* 0x008fe20000000000 */
[----:B------:R-:W2:Y:S04]  /*0fb0*/  LDG.E R8, desc[UR10][R2.64+0x8] ;  /* 0x0000080a02087981 */ /* 0x000ea8000c1e1900 */
[----:B------:R0:W1:Y:S02]  /*0fc0*/  F2I.FTZ.U32.TRUNC.NTZ R7, R6 ;  /* 0x0000000600077305 */ /* 0x000064000021f000 */
[----:B0-----:R-:W-:Y:S01]  /*0fd0*/  MOV R6, RZ ;  /* 0x000000ff00067202 */ /* 0x001fe20000000f00 */
[----:B-1----:R-:W-:-:S04]  /*0fe0*/  IMAD.MOV R15, RZ, RZ, -R7 ;  /* 0x000000ffff0f7224 */ /* 0x002fc800078e0a07 */
[----:B------:R-:W-:-:S04]  /*0ff0*/  IMAD R15, R15, R10, RZ ;  /* 0x0000000a0f0f7224 */ /* 0x000fc800078e02ff */
[----:B------:R-:W-:Y:S02]  /*1000*/  IMAD.HI.U32 R7, R7, R15, R6 ;  /* 0x0000000f07077227 */ /* 0x000fe400078e0006 */
[----:B------:R-:W0:Y:S01]  /*1010*/  I2F.RP R15, R16 ;  /* 0x00000010000f7306 */ /* 0x000e220000209400 */
[----:B------:R-:W-:Y:S01]  /*1020*/  IABS R19, R18 ;  /* 0x0000001200137213 */ /* 0x000fe20000000000 */
[----:B------:R-:W-:-:S04]  /*1030*/  IMAD.MOV.U32 R6, RZ, RZ, R17 ;  /* 0x000000ffff067224 */ /* 0x000fc800078e0011 */
[----:B------:R-:W-:Y:S02]  /*1040*/  IMAD.MOV R17, RZ, RZ, -R19 ;  /* 0x000000ffff117224 */ /* 0x000fe400078e0a13 */
[----:B------:R-:W-:-:S04]  /*1050*/  IMAD.HI.U32 R7, R7, R6, RZ ;  /* 0x0000000607077227 */ /* 0x000fc800078e00ff */
[----:B------:R-:W-:Y:S01]  /*1060*/  IMAD R17, R7, R17, R6 ;  /* 0x0000001107117224 */ /* 0x000fe200078e0206 */
[----:B0-----:R-:W0:Y:S04]  /*1070*/  MUFU.RCP R15, R15 ;  /* 0x0000000f000f7308 */ /* 0x001e280000001000 */
[----:B------:R-:W-:-:S13]  /*1080*/  ISETP.GT.U32.AND P0, PT, R10, R17, PT ;  /* 0x000000110a00720c */ /* 0x000fda0003f04070 */
[----:B------:R-:W-:Y:S01]  /*1090*/  @!P0 IADD3 R17, PT, PT, R17, -R10, RZ ;  /* 0x8000000a11118210 */ /* 0x000fe20007ffe0ff */
[----:B0-----:R-:W-:-:S03]  /*10a0*/  VIADD R6, R15, 0xffffffe ;  /* 0x0ffffffe0f067836 */ /* 0x001fc60000000000 */
[----:B------:R-:W-:Y:S01]  /*10b0*/  ISETP.GT.U32.AND P1, PT, R10, R17, PT ;  /* 0x000000110a00720c */ /* 0x000fe20003f24070 */
[----:B------:R-:W0:Y:S01]  /*10c0*/  F2I.FTZ.U32.TRUNC.NTZ R7, R6 ;  /* 0x0000000600077305 */ /* 0x000e22000021f000 */
[----:B------:R-:W-:-:S11]  /*10d0*/  ISETP.NE.AND P0, PT, R18, RZ, PT ;  /* 0x000000ff1200720c */ /* 0x000fd60003f05270 */
[----:B------:R-:W-:Y:S01]  /*10e0*/  @!P1 IMAD.IADD R17, R17, 0x1, -R10 ;  /* 0x0000000111119824 */ /* 0x000fe200078e0a0a */
[----:B0-----:R-:W-:-:S03]  /*10f0*/  IADD3 R19, PT, PT, RZ, -R7, RZ ;  /* 0x80000007ff137210 */ /* 0x001fc60007ffe0ff */
[----:B------:R-:W-:Y:S01]  /*1100*/  @!P2 IMAD.MOV R17, RZ, RZ, -R17 ;  /* 0x000000ffff11a224 */ /* 0x000fe200078e0a11 */
[----:B------:R-:W-:Y:S01]  /*1110*/  @!P0 LOP3.LUT R17, RZ, R18, RZ, 0x33, !PT ;  /* 0x00000012ff118212 */ /* 0x000fe200078e33ff */
[----:B------:R-:W-:Y:S02]  /*1120*/  IMAD.MOV.U32 R6, RZ, RZ, RZ ;  /* 0x000000ffff067224 */ /* 0x000fe400078e00ff */
[----:B------:R-:W-:Y:S01]  /*1130*/  IMAD R19, R19, R16, RZ ;  /* 0x0000001013137224 */ /* 0x000fe200078e02ff */
[----:B------:R-:W-:Y:S02]  /*1140*/  IABS R10, R17 ;  /* 0x00000011000a7213 */ /* 0x000fe40000000000 */
[----:B----4-:R-:W-:Y:S01]  /*1150*/  IABS R15, R12 ;  /* 0x0000000c000f7213 */ /* 0x010fe20000000000 */
[----:B------:R-:W-:Y:S01]  /*1160*/  IMAD.HI.U32 R6, R7, R19, R6 ;  /* 0x0000001307067227 */ /* 0x000fe200078e0006 */
[----:B------:R-:W-:Y:S02]  /*1170*/  IABS R20, R13 ;  /* 0x0000000d00147213 */ /* 0x000fe40000000000 */
[----:B------:R-:W0:Y:S01]  /*1180*/  I2F.RP R18, R15 ;  /* 0x0000000f00127306 */ /* 0x000e220000209400 */
[----:B------:R-:W-:-:S02]  /*1190*/  IMAD.MOV.U32 R19, RZ, RZ, R10 ;  /* 0x000000ffff137224 */ /* 0x000fc400078e000a */
[----:B------:R-:W3:Y:S01]  /*11a0*/  LDG.E R10, desc[UR10][R2.64+0xc] ;  /* 0x00000c0a020a7981 */ /* 0x000ee2000c1e1900 */
[----:B------:R-:W-:Y:S01]  /*11b0*/  IADD3 R7, PT, PT, RZ, -R20, RZ ;  /* 0x80000014ff077210 */ /* 0x000fe20007ffe0ff */
[----:B------:R-:W-:-:S04]  /*11c0*/  IMAD.HI.U32 R6, R6, R19, RZ ;  /* 0x0000001306067227 */ /* 0x000fc800078e00ff */
[----:B------:R-:W-:-:S05]  /*11d0*/  IMAD R19, R6, R7, R19 ;  /* 0x0000000706137224 */ /* 0x000fca00078e0213 */
[----:B------:R-:W-:Y:S01]  /*11e0*/  ISETP.GT.U32.AND P0, PT, R16, R19, PT ;  /* 0x000000131000720c */ /* 0x000fe20003f04070 */
[----:B0-----:R-:W0:-:S12]  /*11f0*/  MUFU.RCP R18, R18 ;  /* 0x0000001200127308 */ /* 0x001e180000001000 */
[----:B------:R-:W-:-:S05]  /*1200*/  @!P0 IMAD.IADD R19, R19, 0x1, -R16 ;  /* 0x0000000113138824 */ /* 0x000fca00078e0a10 */
[----:B------:R-:W-:Y:S02]  /*1210*/  ISETP.GT.U32.AND P1, PT, R16, R19, PT ;  /* 0x000000131000720c */ /* 0x000fe40003f24070 */
[----:B0-----:R-:W-:-:S04]  /*1220*/  IADD3 R6, PT, PT, R18, 0xffffffe, RZ ;  /* 0x0ffffffe12067810 */ /* 0x001fc80007ffe0ff */
[----:B------:R0:W1:Y:S01]  /*1230*/  F2I.FTZ.U32.TRUNC.NTZ R7, R6 ;  /* 0x0000000600077305 */ /* 0x000062000021f000 */
[----:B------:R-:W-:Y:S02]  /*1240*/  ISETP.GE.AND P2, PT, R17, RZ, PT ;  /* 0x000000ff1100720c */ /* 0x000fe40003f46270 */
[----:B------:R-:W-:-:S04]  /*1250*/  ISETP.NE.AND P0, PT, R13, RZ, PT ;  /* 0x000000ff0d00720c */ /* 0x000fc80003f05270 */
[----:B------:R-:W-:Y:S02]  /*1260*/  @!P1 IMAD.IADD R19, R19, 0x1, -R16 ;  /* 0x0000000113139824 */ /* 0x000fe400078e0a10 */
[----:B0-----:R-:W-:Y:S02]  /*1270*/  HFMA2 R6, -RZ, RZ, 0, 0 ;  /* 0x00000000ff067431 */ /* 0x001fe400000001ff */
[----:B------:R-:W-:Y:S01]  /*1280*/  IMAD.MOV.U32 R16, RZ, RZ, R19 ;  /* 0x000000ffff107224 */ /* 0x000fe200078e0013 */
[----:B-1----:R-:W-:-:S03]  /*1290*/  IADD3 R18, PT, PT, RZ, -R7, RZ ;  /* 0x80000007ff127210 */ /* 0x002fc60007ffe0ff */
[----:B------:R-:W-:Y:S01]  /*12a0*/  @!P2 IMAD.MOV R16, RZ, RZ, -R16 ;  /* 0x000000ffff10a224 */ /* 0x000fe200078e0a10 */
[----:B------:R-:W-:Y:S02]  /*12b0*/  @!P0 LOP3.LUT R16, RZ, R13, RZ, 0x33, !PT ;  /* 0x0000000dff108212 */ /* 0x000fe400078e33ff */
[----:B------:R-:W-:Y:S01]  /*12c0*/  IABS R19, R12 ;  /* 0x0000000c00137213 */ /* 0x000fe20000000000 */
[----:B------:R-:W-:Y:S01]  /*12d0*/  IMAD R17, R18, R15, RZ ;  /* 0x0000000f12117224 */ /* 0x000fe200078e02ff */
[----:B-----5:R-:W-:Y:S02]  /*12e0*/  IABS R20, R11 ;  /* 0x0000000b00147213 */ /* 0x020fe40000000000 */
[----:B------:R-:W-:Y:S01]  /*12f0*/  IABS R18, R16 ;  /* 0x0000001000127213 */ /* 0x000fe20000000000 */
[----:B------:R-:W-:-:S04]  /*1300*/  IMAD.HI.U32 R6, R7, R17, R6 ;  /* 0x0000001107067227 */ /* 0x000fc800078e0006 */
[----:B------:R-:W-:Y:S02]  /*1310*/  IMAD.MOV R19, RZ, RZ, -R19 ;  /* 0x000000ffff137224 */ /* 0x000fe400078e0a13 */
[----:B------:R-:W-:Y:S02]  /*1320*/  IMAD.MOV.U32 R13, RZ, RZ, R20 ;  /* 0x000000ffff0d7224 */ /* 0x000fe400078e0014 */
[----:B------:R-:W-:Y:S01]  /*1330*/  IMAD.MOV.U32 R7, RZ, RZ, R18 ;  /* 0x000000ffff077224 */ /* 0x000fe200078e0012 */
[----:B------:R-:W-:Y:S01]  /*1340*/  MOV R18, R19 ;  /* 0x0000001300127202 */ /* 0x000fe20000000f00 */
[----:B------:R-:W0:Y:S02]  /*1350*/  I2F.RP R17, R13 ;  /* 0x0000000d00117306 */ /* 0x000e240000209400 */
[----:B------:R-:W-:-:S04]  /*1360*/  IMAD.HI.U32 R6, R6, R7, RZ ;  /* 0x0000000706067227 */ /* 0x000fc800078e00ff */
[----:B------:R-:W-:-:S05]  /*1370*/  IMAD R18, R6, R18, R7 ;  /* 0x0000001206127224 */ /* 0x000fca00078e0207 */
[----:B------:R-:W-:Y:S01]  /*1380*/  ISETP.GT.U32.AND P0, PT, R15, R18, PT ;  /* 0x000000120f00720c */ /* 0x000fe20003f04070 */
[----:B0-----:R-:W0:-:S12]  /*1390*/  MUFU.RCP R17, R17 ;  /* 0x0000001100117308 */ /* 0x001e180000001000 */
[----:B------:R-:W-:-:S05]  /*13a0*/  @!P0 IMAD.IADD R18, R18, 0x1, -R15 ;  /* 0x0000000112128824 */ /* 0x000fca00078e0a0f */
[----:B------:R-:W-:Y:S01]  /*13b0*/  ISETP.GT.U32.AND P1, PT, R15, R18, PT ;  /* 0x000000120f00720c */ /* 0x000fe20003f24070 */
[----:B0-----:R-:W-:Y:S01]  /*13c0*/  VIADD R6, R17, 0xffffffe ;  /* 0x0ffffffe11067836 */ /* 0x001fe20000000000 */
[----:B------:R-:W-:-:S03]  /*13d0*/  ISETP.GE.AND P2, PT, R16, RZ, PT ;  /* 0x000000ff1000720c */ /* 0x000fc60003f46270 */
[----:B------:R-:W0:Y:S01]  /*13e0*/  F2I.FTZ.U32.TRUNC.NTZ R7, R6 ;  /* 0x0000000600077305 */ /* 0x000e22000021f000 */
[----:B------:R-:W-:-:S07]  /*13f0*/  ISETP.NE.AND P0, PT, R12, RZ, PT ;  /* 0x000000ff0c00720c */ /* 0x000fce0003f05270 */
[----:B------:R-:W-:-:S05]  /*1400*/  @!P1 IADD3 R18, PT, PT, R18, -R15, RZ ;  /* 0x8000000f12129210 */ /* 0x000fca0007ffe0ff */
[----:B------:R-:W-:Y:S01]  /*1410*/  IMAD.MOV.U32 R15, RZ, RZ, R18 ;  /* 0x000000ffff0f7224 */ /* 0x000fe200078e0012 */
[----:B------:R-:W-:Y:S01]  /*1420*/  IABS R18, R9 ;  /* 0x0000000900127213 */ /* 0x000fe20000000000 */
[----:B0-----:R-:W-:-:S03]  /*1430*/  IMAD.MOV R16, RZ, RZ, -R7 ;  /* 0x000000ffff107224 */ /* 0x001fc600078e0a07 */
[----:B------:R-:W-:Y:S02]  /*1440*/  @!P2 IADD3 R15, PT, PT, -R15, RZ, RZ ;  /* 0x000000ff0f0fa210 */ /* 0x000fe40007ffe1ff */
[----:B------:R-:W-:Y:S01]  /*1450*/  @!P0 LOP3.LUT R15, RZ, R12, RZ, 0x33, !PT ;  /* 0x0000000cff0f8212 */ /* 0x000fe200078e33ff */
[----:B------:R-:W-:Y:S01]  /*1460*/  IMAD R17, R16, R13, RZ ;  /* 0x0000000d10117224 */ /* 0x000fe200078e02ff */
[----:B------:R-:W-:Y:S01]  /*1470*/  IABS R19, R11 ;  /* 0x0000000b00137213 */ /* 0x000fe20000000000 */
[----:B------:R-:W-:Y:S01]  /*1480*/  IMAD.MOV.U32 R12, RZ, RZ, R18 ;  /* 0x000000ffff0c7224 */ /* 0x000fe200078e0012 */
[----:B------:R-:W-:Y:S01]  /*1490*/  IABS R18, R15 ;  /* 0x0000000f00127213 */ /* 0x000fe20000000000 */
[----:B------:R-:W-:Y:S01]  /*14a0*/  IMAD.MOV.U32 R6, RZ, RZ, RZ ;  /* 0x000000ffff067224 */ /* 0x000fe200078e00ff */
[----:B------:R-:W-:Y:S01]  /*14b0*/  IADD3 R19, PT, PT, RZ, -R19, RZ ;  /* 0x80000013ff137210 */ /* 0x000fe20007ffe0ff */
[----:B------:R-:W0:Y:S02]  /*14c0*/  I2F.RP R16, R12 ;  /* 0x0000000c00107306 */ /* 0x000e240000209400 */
[----:B------:R-:W-:-:S04]  /*14d0*/  IMAD.HI.U32 R6, R7, R17, R6 ;  /* 0x0000001107067227 */ /* 0x000fc800078e0006 */
[----:B------:R-:W-:Y:S02]  /*14e0*/  IMAD.MOV.U32 R7, RZ, RZ, R18 ;  /* 0x000000ffff077224 */ /* 0x000fe400078e0012 */
[----:B------:R-:W-:Y:S02]  /*14f0*/  IMAD.MOV.U32 R18, RZ, RZ, R19 ;  /* 0x000000ffff127224 */ /* 0x000fe400078e0013 */
        /* <DEDUP_REMOVED lines=8> */
[----:B------:R-:W-:Y:S02]  /*1580*/  ISETP.GE.AND P2, PT, R15, RZ, PT ;  /* 0x000000ff0f00720c */ /* 0x000fe40003f46270 */
[----:B------:R-:W-:-:S09]  /*1590*/  ISETP.NE.AND P0, PT, R11, RZ, PT ;  /* 0x000000ff0b00720c */ /* 0x000fd20003f05270 */
[----:B------:R-:W-:Y:S02]  /*15a0*/  @!P1 IMAD.IADD R18, R18, 0x1, -R13 ;  /* 0x0000000112129824 */ /* 0x000fe400078e0a0d */
[----:B0-----:R-:W-:-:S03]  /*15b0*/  IMAD.MOV R15, RZ, RZ, -R7 ;  /* 0x000000ffff0f7224 */ /* 0x001fc600078e0a07 */
[----:B------:R-:W-:Y:S01]  /*15c0*/  MOV R13, R18 ;  /* 0x00000012000d7202 */ /* 0x000fe20000000f00 */
[----:B------:R-:W-:Y:S01]  /*15d0*/  IMAD.MOV.U32 R6, RZ, RZ, RZ ;  /* 0x000000ffff067224 */ /* 0x000fe200078e00ff */
[----:B------:R-:W-:Y:S01]  /*15e0*/  IABS R17, R4 ;  /* 0x0000000400117213 */ /* 0x000fe20000000000 */
[----:B------:R-:W-:Y:S02]  /*15f0*/  IMAD R15, R15, R12, RZ ;  /* 0x0000000c0f0f7224 */ /* 0x000fe400078e02ff */
[----:B------:R-:W-:Y:S01]  /*1600*/  @!P2 IMAD.MOV R13, RZ, RZ, -R13 ;  /* 0x000000ffff0da224 */ /* 0x000fe200078e0a0d */
[----:B------:R-:W-:Y:S01]  /*1610*/  @!P0 LOP3.LUT R13, RZ, R11, RZ, 0x33, !PT ;  /* 0x0000000bff0d8212 */ /* 0x000fe200078e33ff */
[----:B------:R-:W-:Y:S01]  /*1620*/  IMAD.HI.U32 R6, R7, R15, R6 ;  /* 0x0000000f07067227 */ /* 0x000fe200078e0006 */
[----:B------:R-:W-:Y:S02]  /*1630*/  MOV R11, R17 ;  /* 0x00000011000b7202 */ /* 0x000fe40000000f00 */
[----:B------:R-:W-:-:S02]  /*1640*/  IABS R16, R9 ;  /* 0x0000000900107213 */ /* 0x000fc40000000000 */
[----:B------:R-:W-:Y:S01]  /*1650*/  IABS R17, R13 ;  /* 0x0000000d00117213 */ /* 0x000fe20000000000 */
[----:B------:R-:W0:Y:S02]  /*1660*/  I2F.RP R15, R11 ;  /* 0x0000000b000f7306 */ /* 0x000e240000209400 */
[----:B------:R-:W-:Y:S02]  /*1670*/  IMAD.MOV R7, RZ, RZ, -R16 ;  /* 0x000000ffff077224 */ /* 0x000fe400078e0a10 */
[----:B------:R-:W-:-:S04]  /*1680*/  IMAD.HI.U32 R6, R6, R17, RZ ;  /* 0x0000001106067227 */ /* 0x000fc800078e00ff */
[----:B------:R-:W-:-:S05]  /*1690*/  IMAD R17, R6, R7, R17 ;  /* 0x0000000706117224 */ /* 0x000fca00078e0211 */
[----:B------:R-:W-:Y:S01]  /*16a0*/  ISETP.GT.U32.AND P0, PT, R12, R17, PT ;  /* 0x000000110c00720c */ /* 0x000fe20003f04070 */
[----:B0-----:R-:W0:-:S12]  /*16b0*/  MUFU.RCP R15, R15 ;  /* 0x0000000f000f7308 */ /* 0x001e180000001000 */
[----:B------:R-:W-:-:S04]  /*16c0*/  @!P0 IADD3 R17, PT, PT, R17, -R12, RZ ;  /* 0x8000000c11118210 */ /* 0x000fc80007ffe0ff */
[----:B------:R-:W-:Y:S01]  /*16d0*/  ISETP.GT.U32.AND P1, PT, R12, R17, PT ;  /* 0x000000110c00720c */ /* 0x000fe20003f24070 */
[----:B0-----:R-:W-:Y:S01]  /*16e0*/  VIADD R6, R15, 0xffffffe ;  /* 0x0ffffffe0f067836 */ /* 0x001fe20000000000 */
[----:B------:R-:W-:-:S03]  /*16f0*/  ISETP.GE.AND P2, PT, R13, RZ, PT ;  /* 0x000000ff0d00720c */ /* 0x000fc60003f46270 */
[----:B------:R-:W0:Y:S01]  /*1700*/  F2I.FTZ.U32.TRUNC.NTZ R7, R6 ;  /* 0x0000000600077305 */ /* 0x000e22000021f000 */
[----:B------:R-:W-:-:S07]  /*1710*/  ISETP.NE.AND P0, PT, R9, RZ, PT ;  /* 0x000000ff0900720c */ /* 0x000fce0003f05270 */
[----:B------:R-:W-:-:S05]  /*1720*/  @!P1 IMAD.IADD R17, R17, 0x1, -R12 ;  /* 0x0000000111119824 */ /* 0x000fca00078e0a0c */
[----:B------:R-:W-:Y:S02]  /*1730*/  MOV R12, R17 ;  /* 0x00000011000c7202 */ /* 0x000fe40000000f00 */
[----:B--2---:R-:W-:Y:S01]  /*1740*/  IABS R15, R8 ;  /* 0x00000008000f7213 */ /* 0x004fe20000000000 */
[----:B0-----:R-:W-:Y:S02]  /*1750*/  IMAD.MOV R16, RZ, RZ, -R7 ;  /* 0x000000ffff107224 */ /* 0x001fe400078e0a07 */
[----:B------:R-:W-:Y:S01]  /*1760*/  @!P2 IMAD.MOV R12, RZ, RZ, -R12 ;  /* 0x000000ffff0ca224 */ /* 0x000fe200078e0a0c */
[----:B------:R-:W-:Y:S01]  /*1770*/  @!P0 LOP3.LUT R12, RZ, R9, RZ, 0x33, !PT ;  /* 0x00000009ff0c8212 */ /* 0x000fe200078e33ff */
[----:B------:R-:W-:Y:S01]  /*1780*/  IMAD R13, R16, R11, RZ ;  /* 0x0000000b100d7224 */ /* 0x000fe200078e02ff */
[----:B------:R-:W-:Y:S01]  /*1790*/  MOV R9, R15 ;  /* 0x0000000f00097202 */ /* 0x000fe20000000f00 */
[----:B------:R-:W-:Y:S01]  /*17a0*/  IMAD.MOV.U32 R6, RZ, RZ, RZ ;  /* 0x000000ffff067224 */ /* 0x000fe200078e00ff */
[----:B------:R-:W-:-:S02]  /*17b0*/  IABS R15, R12 ;  /* 0x0000000c000f7213 */ /* 0x000fc40000000000 */
        /* <DEDUP_REMOVED lines=17> */
[----:B---3--:R-:W-:Y:S01]  /*18d0*/  IABS R15, R10 ;  /* 0x0000000a000f7213 */ /* 0x008fe20000000000 */
[----:B0-----:R-:W-:-:S03]  /*18e0*/  IMAD.MOV R12, RZ, RZ, -R7 ;  /* 0x000000ffff0c7224 */ /* 0x001fc600078e0a07 */
[----:B------:R-:W-:Y:S02]  /*18f0*/  @!P2 IADD3 R11, PT, PT, -R11, RZ, RZ ;  /* 0x000000ff0b0ba210 */ /* 0x000fe40007ffe1ff */
[----:B------:R-:W-:Y:S01]  /*1900*/  @!P0 LOP3.LUT R11, RZ, R4, RZ, 0x33, !PT ;  /* 0x00000004ff0b8212 */ /* 0x000fe200078e33ff */
[----:B------:R-:W-:Y:S02]  /*1910*/  IMAD R13, R12, R9, RZ ;  /* 0x000000090c0d7224 */ /* 0x000fe400078e02ff */
[----:B------:R-:W-:Y:S01]  /*1920*/  IMAD.MOV.U32 R4, RZ, RZ, R15 ;  /* 0x000000ffff047224 */ /* 0x000fe200078e000f */
[----:B------:R-:W-:Y:S01]  /*1930*/  IABS R15, R11 ;  /* 0x0000000b000f7213 */ /* 0x000fe20000000000 */
[----:B------:R-:W-:Y:S01]  /*1940*/  IMAD.MOV.U32 R6, RZ, RZ, RZ ;  /* 0x000000ffff067224 */ /* 0x000fe200078e00ff */
[----:B------:R-:W-:Y:S01]  /*1950*/  IABS R16, R8 ;  /* 0x0000000800107213 */ /* 0x000fe20000000000 */
[----:B------:R-:W0:Y:S02]  /*1960*/  I2F.RP R12, R4 ;  /* 0x00000004000c7306 */ /* 0x000e240000209400 */
[----:B------:R-:W-:Y:S01]  /*1970*/  IMAD.HI.U32 R6, R7, R13, R6 ;  /* 0x0000000d07067227 */ /* 0x000fe200078e0006 */
[----:B------:R-:W-:-:S03]  /*1980*/  IADD3 R16, PT, PT, RZ, -R16, RZ ;  /* 0x80000010ff107210 */ /* 0x000fc60007ffe0ff */
[----:B------:R-:W-:-:S04]  /*1990*/  IMAD.MOV.U32 R7, RZ, RZ, R15 ;  /* 0x000000ffff077224 */ /* 0x000fc800078e000f */
[----:B------:R-:W-:-:S04]  /*19a0*/  IMAD.HI.U32 R6, R6, R7, RZ ;  /* 0x0000000706067227 */ /* 0x000fc800078e00ff */
[----:B------:R-:W-:Y:S01]  /*19b0*/  IMAD R16, R6, R16, R7 ;  /* 0x0000001006107224 */ /* 0x000fe200078e0207 */
[----:B0-----:R-:W0:Y:S04]  /*19c0*/  MUFU.RCP R12, R12 ;  /* 0x0000000c000c7308 */ /* 0x001e280000001000 */
[----:B------:R-:W-:-:S13]  /*19d0*/  ISETP.GT.U32.AND P0, PT, R9, R16, PT ;  /* 0x000000100900720c */ /* 0x000fda0003f04070 */
[----:B------:R-:W-:Y:S01]  /*19e0*/  @!P0 IMAD.IADD R16, R16, 0x1, -R9 ;  /* 0x0000000110108824 */ /* 0x000fe200078e0a09 */
[----:B0-----:R-:W-:-:S04]  /*19f0*/  IADD3 R6, PT, PT, R12, 0xffffffe, RZ ;  /* 0x0ffffffe0c067810 */ /* 0x001fc80007ffe0ff */
[----:B------:R-:W-:Y:S01]  /*1a00*/  ISETP.GT.U32.AND P1, PT, R9, R16, PT ;  /* 0x000000100900720c */ /* 0x000fe20003f24070 */
[----:B------:R0:W1:Y:S01]  /*1a10*/  F2I.FTZ.U32.TRUNC.NTZ R7, R6 ;  /* 0x0000000600077305 */ /* 0x000062000021f000 */
[----:B------:R-:W-:Y:S02]  /*1a20*/  ISETP.GE.AND P2, PT, R11, RZ, PT ;  /* 0x000000ff0b00720c */ /* 0x000fe40003f46270 */
[----:B------:R-:W-:-:S09]  /*1a30*/  ISETP.NE.AND P0, PT, R8, RZ, PT ;  /* 0x000000ff0800720c */ /* 0x000fd20003f05270 */
[----:B------:R-:W-:Y:S02]  /*1a40*/  @!P1 IMAD.IADD R16, R16, 0x1, -R9 ;  /* 0x0000000110109824 */ /* 0x000fe400078e0a09 */
[----:B0-----:R-:W-:Y:S02]  /*1a50*/  HFMA2 R6, -RZ, RZ, 0, 0 ;  /* 0x00000000ff067431 */ /* 0x001fe400000001ff */
[----:B------:R-:W-:Y:S01]  /*1a60*/  IMAD.MOV.U32 R9, RZ, RZ, R16 ;  /* 0x000000ffff097224 */ /* 0x000fe200078e0010 */
[----:B-1----:R-:W-:-:S03]  /*1a70*/  IADD3 R11, PT, PT, RZ, -R7, RZ ;  /* 0x80000007ff0b7210 */ /* 0x002fc60007ffe0ff */
[----:B------:R-:W-:Y:S01]  /*1a80*/  @!P2 IMAD.MOV R9, RZ, RZ, -R9 ;  /* 0x000000ffff09a224 */ /* 0x000fe200078e0a09 */
[----:B------:R-:W-:Y:S01]  /*1a90*/  @!P0 LOP3.LUT R9, RZ, R8, RZ, 0x33, !PT ;  /* 0x00000008ff098212 */ /* 0x000fe200078e33ff */
[----:B------:R-:W-:Y:S01]  /*1aa0*/  IMAD R11, R11, R4, RZ ;  /* 0x000000040b0b7224 */ /* 0x000fe200078e02ff */
[----:B------:R-:W-:Y:S02]  /*1ab0*/  IABS R12, R10 ;  /* 0x0000000a000c7213 */ /* 0x000fe40000000000 */
[----:B------:R-:W-:Y:S01]  /*1ac0*/  IABS R8, R9 ;  /* 0x0000000900087213 */ /* 0x000fe20000000000 */
[----:B------:R-:W-:-:S04]  /*1ad0*/  IMAD.HI.U32 R6, R7, R11, R6 ;  /* 0x0000000b07067227 */ /* 0x000fc800078e0006 */
[----:B------:R-:W-:Y:S02]  /*1ae0*/  IMAD.MOV R12, RZ, RZ, -R12 ;  /* 0x000000ffff0c7224 */ /* 0x000fe400078e0a0c */
[----:B------:R-:W-:Y:S02]  /*1af0*/  IMAD.MOV.U32 R7, RZ, RZ, R8 ;  /* 0x000000ffff077224 */ /* 0x000fe400078e0008 */
[----:B------:R-:W-:Y:S02]  /*1b00*/  IMAD.MOV.U32 R8, RZ, RZ, R12 ;  /* 0x000000ffff087224 */ /* 0x000fe400078e000c */
[----:B------:R-:W-:-:S04]  /*1b10*/  IMAD.HI.U32 R6, R6, R7, RZ ;  /* 0x0000000706067227 */ /* 0x000fc800078e00ff */
[----:B------:R-:W-:-:S05]  /*1b20*/  IMAD R7, R6, R8, R7 ;  /* 0x0000000806077224 */ /* 0x000fca00078e0207 */
[----:B------:R-:W-:-:S13]  /*1b30*/  ISETP.GT.U32.AND P0, PT, R4, R7, PT ;  /* 0x000000070400720c */ /* 0x000fda0003f04070 */
[----:B------:R-:W-:-:S04]  /*1b40*/  @!P0 IADD3 R7, PT, PT, R7, -R4, RZ ;  /* 0x8000000407078210 */ /* 0x000fc80007ffe0ff */
[----:B------:R-:W-:Y:S02]  /*1b50*/  ISETP.GT.U32.AND P1, PT, R4, R7, PT ;  /* 0x000000070400720c */ /* 0x000fe40003f24070 */
[----:B------:R-:W-:Y:S02]  /*1b60*/  ISETP.GE.AND P2, PT, R9, RZ, PT ;  /* 0x000000ff0900720c */ /* 0x000fe40003f46270 */
[----:B------:R-:W-:Y:S01]  /*1b70*/  ISETP.NE.AND P0, PT, R10, RZ, PT ;  /* 0x000000ff0a00720c */ /* 0x000fe20003f05270 */
[----:B------:R-:W-:-:S04]  /*1b80*/  UIADD3 UR5, UPT, UPT, UR5, 0x8, URZ ;  /* 0x0000000805057890 */ /* 0x000fc8000fffe0ff */
[----:B------:R-:W-:-:S04]  /*1b90*/  UISETP.NE.AND UP0, UPT, UR5, URZ, UPT ;  /* 0x000000ff0500728c */ /* 0x000fc8000bf05270 */
[----:B------:R-:W-:-:S04]  /*1ba0*/  @!P1 IMAD.IADD R7, R7, 0x1, -R4 ;  /* 0x0000000107079824 */ /* 0x000fc800078e0a04 */
[----:B------:R-:W-:Y:S01]  /*1bb0*/  IMAD.MOV.U32 R4, RZ, RZ, R7 ;  /* 0x000000ffff047224 */ /* 0x000fe200078e0007 */
[----:B------:R-:W-:-:S04]  /*1bc0*/  IADD3 R2, P1, PT, R2, 0x20, RZ ;  /* 0x0000002002027810 */ /* 0x000fc80007f3e0ff */
[----:B------:R-:W-:Y:S02]  /*1bd0*/  @!P2 IADD3 R4, PT, PT, -R4, RZ, RZ ;  /* 0x000000ff0404a210 */ /* 0x000fe40007ffe1ff */
[----:B------:R-:W-:Y:S01]  /*1be0*/  @!P0 LOP3.LUT R4, RZ, R10, RZ, 0x33, !PT ;  /* 0x0000000aff048212 */ /* 0x000fe200078e33ff */
[----:B------:R-:W-:-:S03]  /*1bf0*/  IMAD.X R3, RZ, RZ, R3, P1 ;  /* 0x000000ffff037224 */ /* 0x000fc600008e0603 */
[----:B------:R-:W-:Y:S01]  /*1c00*/  IADD3 R14, PT, PT, -R4, R14, R5 ;  /* 0x0000000e040e7210 */ /* 0x000fe20007ffe105 */
[----:B------:R-:W-:Y:S01]  /*1c10*/  IMAD.MOV.U32 R5, RZ, RZ, R4 ;  /* 0x000000ffff057224 */ /* 0x000fe200078e0004 */
[----:B------:R-:W-:Y:S06]  /*1c20*/  BRA.U UP0, `(.L_x_139) ;  /* 0xfffffff100ac7547 */ /* 0x000fec000b83ffff */
.L_x_138:
[----:B------:R-:W-:-:S09]  /*1c30*/  UISETP.NE.AND UP0, UPT, UR8, URZ, UPT ;  /* 0x000000ff0800728c */ /* 0x000fd2000bf05270 */
[----:B------:R-:W-:Y:S05]  /*1c40*/  BRA.U !UP0, `(.L_x_140) ;  /* 0x0000000d081c7547 */ /* 0x000fea000b800000 */
[----:B------:R-:W0:Y:S01]  /*1c50*/  LDCU UR4, c[0x0][0x3b0] ;  /* 0x00007600ff0477ac */ /* 0x000e220008000800 */
[----:B------:R-:W-:Y:S02]  /*1c60*/  UISETP.GE.U32.AND UP0, UPT, UR8, 0x4, UPT ;  /* 0x000000040800788c */ /* 0x000fe4000bf06070 */
[----:B0-----:R-:W-:-:S04]  /*1c70*/  ULOP3.LUT UR5, UR4, 0x3, URZ, 0xc0, !UPT ;  /* 0x0000000304057892 */ /* 0x001fc8000f8ec0ff */
[----:B------:R-:W-:-:S03]  /*1c80*/  UISETP.NE.AND UP1, UPT, UR5, URZ, UPT ;  /* 0x000000ff0500728c */ /* 0x000fc6000bf25270 */
[----:B------:R-:W-:Y:S08]  /*1c90*/  BRA.U !UP0, `(.L_x_141) ;  /* 0x0000000508ac7547 */ /* 0x000ff0000b800000 */
[----:B------:R-:W0:Y:S02]  /*1ca0*/  LDC.64 R2, c[0x0][0x3a0] ;  /* 0x0000e800ff027b82 */ /* 0x000e240000000a00 */
[----:B0-----:R-:W-:-:S05]  /*1cb0*/  IMAD.WIDE.U32 R10, R0, 0x4, R2 ;  /* 0x00000004000a7825 */ /* 0x001fca00078e0002 */
[----:B------:R-:W2:Y:S04]  /*1cc0*/  LDG.E R13, desc[UR10][R10.64] ;  /* 0x0000000a0a0d7981 */ /* 0x000ea8000c1e1900 */
[----:B------:R-:W3:Y:S04]  /*1cd0*/  LDG.E R4, desc[UR10][R10.64+0x4] ;  /* 0x0000040a0a047981 */ /* 0x000ee8000c1e1900 */
[----:B------:R-:W4:Y:S04]  /*1ce0*/  LDG.E R2, desc[UR10][R10.64+0x8] ;  /* 0x0000080a0a027981 */ /* 0x000f28000c1e1900 */
[----:B------:R0:W5:Y:S01]  /*1cf0*/  LDG.E R3, desc[UR10][R10.64+0xc] ;  /* 0x00000c0a0a037981 */ /* 0x000162000c1e1900 */
[----:B------:R-:W-:Y:S01]  /*1d00*/  ISETP.GE.AND P2, PT, R5, RZ, PT ;  /* 0x000000ff0500720c */ /* 0x000fe20003f46270 */
[----:B------:R-:W-:-:S02]  /*1d10*/  IMAD.IADD R14, R14, 0x1, R5 ;  /* 0x000000010e0e7824 */ /* 0x000fc400078e0205 */
[----:B------:R-:W-:Y:S01]  /*1d20*/  VIADD R0, R0, 0x4 ;  /* 0x0000000400007836 */ /* 0x000fe20000000000 */
[----:B0-----:R-:W-:Y:S02]  /*1d30*/  IABS R10, R5 ;  /* 0x00000005000a7213 */ /* 0x001fe40000000000 */
[----:B--2---:R-:W-:-:S04]  /*1d40*/  IABS R6, R13 ;  /* 0x0000000d00067213 */ /* 0x004fc80000000000 */
[----:B------:R-:W0:Y:S01]  /*1d50*/  I2F.RP R12, R6 ;  /* 0x00000006000c7306 */ /* 0x000e220000209400 */
[----:B---3--:R-:W-:-:S07]  /*1d60*/  IABS R15, R4 ;  /* 0x00000004000f7213 */ /* 0x008fce0000000000 */
[----:B0-----:R-:W0:Y:S02]  /*1d70*/  MUFU.RCP R12, R12 ;  /* 0x0000000c000c7308 */ /* 0x001e240000001000 */
[----:B0-----:R-:W-:Y:S02]  /*1d80*/  IADD3 R8, PT, PT, R12, 0xffffffe, RZ ;  /* 0x0ffffffe0c087810 */ /* 0x001fe40007ffe0ff */
[----:B----4-:R-:W-:-:S04]  /*1d90*/  IABS R12, R2 ;  /* 0x00000002000c7213 */ /* 0x010fc80000000000 */
[----:B------:R0:W1:Y:S02]  /*1da0*/  F2I.FTZ.U32.TRUNC.NTZ R9, R8 ;  /* 0x0000000800097305 */ /* 0x000064000021f000 */
[----:B0-----:R-:W-:Y:S01]  /*1db0*/  MOV R8, RZ ;  /* 0x000000ff00087202 */ /* 0x001fe20000000f00 */
[----:B-1----:R-:W-:-:S04]  /*1dc0*/  IMAD.MOV R7, RZ, RZ, -R9 ;  /* 0x000000ffff077224 */ /* 0x002fc800078e0a09 */
[----:B------:R-:W-:Y:S02]  /*1dd0*/  IMAD R11, R7, R6, RZ ;  /* 0x00000006070b7224 */ /* 0x000fe400078e02ff */
[----:B------:R-:W-:Y:S01]  /*1de0*/  IMAD.MOV.U32 R7, RZ, RZ, R15 ;  /* 0x000000ffff077224 */ /* 0x000fe200078e000f */
[----:B------:R-:W-:Y:S01]  /*1df0*/  IABS R15, R13 ;  /* 0x0000000d000f7213 */ /* 0x000fe20000000000 */
[----:B------:R-:W-:Y:S02]  /*1e00*/  IMAD.HI.U32 R9, R9, R11, R8 ;  /* 0x0000000b09097227 */ /* 0x000fe400078e0008 */
[----:B------:R-:W0:Y:S02]  /*1e10*/  I2F.RP R11, R7 ;  /* 0x00000007000b7306 */ /* 0x000e240000209400 */
[----:B------:R-:W-:Y:S02]  /*1e20*/  IMAD.MOV R8, RZ, RZ, -R15 ;  /* 0x000000ffff087224 */ /* 0x000fe400078e0a0f */
[----:B------:R-:W-:-:S04]  /*1e30*/  IMAD.HI.U32 R9, R9, R10, RZ ;  /* 0x0000000a09097227 */ /* 0x000fc800078e00ff */
[----:B------:R-:W-:-:S05]  /*1e40*/  IMAD R10, R9, R8, R10 ;  /* 0x00000008090a7224 */ /* 0x000fca00078e020a */
[----:B------:R-:W-:Y:S01]  /*1e50*/  ISETP.GT.U32.AND P0, PT, R6, R10, PT ;  /* 0x0000000a0600720c */ /* 0x000fe20003f04070 */
[----:B0-----:R-:W0:-:S12]  /*1e60*/  MUFU.RCP R11, R11 ;  /* 0x0000000b000b7308 */ /* 0x001e180000001000 */
[----:B------:R-:W-:Y:S01]  /*1e70*/  @!P0 IMAD.IADD R10, R10, 0x1, -R6 ;  /* 0x000000010a0a8824 */ /* 0x000fe200078e0a06 */
[----:B------:R-:W-:-:S04]  /*1e80*/  ISETP.NE.AND P0, PT, R13, RZ, PT ;  /* 0x000000ff0d00720c */ /* 0x000fc80003f05270 */
[----:B------:R-:W-:Y:S02]  /*1e90*/  ISETP.GT.U32.AND P1, PT, R6, R10, PT ;  /* 0x0000000a0600720c */ /* 0x000fe40003f24070 */
[----:B0-----:R-:W-:-:S04]  /*1ea0*/  IADD3 R8, PT, PT, R11, 0xffffffe, RZ ;  /* 0x0ffffffe0b087810 */ /* 0x001fc80007ffe0ff */
[----:B------:R0:W1:Y:S07]  /*1eb0*/  F2I.FTZ.U32.TRUNC.NTZ R9, R8 ;  /* 0x0000000800097305 */ /* 0x00006e000021f000 */
[----:B------:R-:W-:Y:S02]  /*1ec0*/  @!P1 IMAD.IADD R10, R10, 0x1, -R6 ;  /* 0x000000010a0a9824 */ /* 0x000fe400078e0a06 */
[----:B0-----:R-:W-:-:S03]  /*1ed0*/  IMAD.MOV.U32 R8, RZ, RZ, RZ ;  /* 0x000000ffff087224 */ /* 0x001fc600078e00ff */
[----:B------:R-:W-:Y:S02]  /*1ee0*/  @!P2 IADD3 R10, PT, PT, -R10, RZ, RZ ;  /* 0x000000ff0a0aa210 */ /* 0x000fe40007ffe1ff */
[----:B------:R-:W-:Y:S01]  /*1ef0*/  @!P0 LOP3.LUT R10, RZ, R13, RZ, 0x33, !PT ;  /* 0x0000000dff0a8212 */ /* 0x000fe200078e33ff */
[--C-:B-1----:R-:W-:Y:S01]  /*1f00*/  IMAD.MOV R6, RZ, RZ, -R9.reuse ;  /* 0x000000ffff067224 */ /* 0x102fe200078e0a09 */
[----:B------:R-:W-:Y:S02]  /*1f10*/  IABS R13, R4 ;  /* 0x00000004000d7213 */ /* 0x000fe40000000000 */
[----:B------:R-:W-:Y:S01]  /*1f20*/  ISETP.GE.AND P2, PT, R10, RZ, PT ;  /* 0x000000ff0a00720c */ /* 0x000fe20003f46270 */
[----:B------:R-:W-:Y:S01]  /*1f30*/  IMAD R11, R6, R7, RZ ;  /* 0x00000007060b7224 */ /* 0x000fe200078e02ff */
[----:B------:R-:W-:Y:S01]  /*1f40*/  IADD3 R13, PT, PT, RZ, -R13, RZ ;  /* 0x8000000dff0d7210 */ /* 0x000fe20007ffe0ff */
[----:B------:R-:W-:Y:S01]  /*1f50*/  IMAD.MOV.U32 R6, RZ, RZ, R12 ;  /* 0x000000ffff067224 */ /* 0x000fe200078e000c */
[----:B------:R-:W-:Y:S01]  /*1f60*/  IABS R12, R10 ;  /* 0x0000000a000c7213 */ /* 0x000fe20000000000 */
[----:B------:R-:W-:-:S02]  /*1f70*/  IMAD.HI.U32 R8, R9, R11, R8 ;  /* 0x0000000b09087227 */ /* 0x000fc400078e0008 */
[----:B------:R-:W0:Y:S02]  /*1f80*/  I2F.RP R11, R6 ;  /* 0x00000006000b7306 */ /* 0x000e240000209400 */
[----:B------:R-:W-:Y:S02]  /*1f90*/  IMAD.MOV.U32 R9, RZ, RZ, R12 ;  /* 0x000000ffff097224 */ /* 0x000fe400078e000c */
[----:B------:R-:W-:Y:S01]  /*1fa0*/  IMAD.MOV.U32 R12, RZ, RZ, R13 ;  /* 0x000000ffff0c7224 */ /* 0x000fe200078e000d */
[----:B------:R-:W-:Y:S01]  /*1fb0*/  IABS R13, R2 ;  /* 0x00000002000d7213 */ /* 0x000fe20000000000 */
[----:B------:R-:W-:-:S04]  /*1fc0*/  IMAD.HI.U32 R8, R8, R9, RZ ;  /* 0x0000000908087227 */ /* 0x000fc800078e00ff */
[----:B------:R-:W-:-:S05]  /*1fd0*/  IMAD R8, R8, R12, R9 ;  /* 0x0000000c08087224 */ /* 0x000fca00078e0209 */
[----:B------:R-:W-:Y:S01]  /*1fe0*/  ISETP.GT.U32.AND P0, PT, R7, R8, PT ;  /* 0x000000080700720c */ /* 0x000fe20003f04070 */
[----:B0-----:R-:W0:-:S12]  /*1ff0*/  MUFU.RCP R11, R11 ;  /* 0x0000000b000b7308 */ /* 0x001e180000001000 */
[----:B------:R-:W-:Y:S02]  /*2000*/  @!P0 IADD3 R8, PT, PT, R8, -R7, RZ ;  /* 0x8000000708088210 */ /* 0x000fe40007ffe0ff */
[----:B------:R-:W-:Y:S02]  /*2010*/  ISETP.NE.AND P0, PT, R4, RZ, PT ;  /* 0x000000ff0400720c */ /* 0x000fe40003f05270 */
[----:B------:R-:W-:Y:S01]  /*2020*/  ISETP.GT.U32.AND P1, PT, R7, R8, PT ;  /* 0x000000080700720c */ /* 0x000fe20003f24070 */
[----:B0-----:R-:W-:-:S06]  /*2030*/  VIADD R9, R11, 0xffffffe ;  /* 0x0ffffffe0b097836 */ /* 0x001fcc0000000000 */
[----:B------:R-:W0:Y:S06]  /*2040*/  F2I.FTZ.U32.TRUNC.NTZ R9, R9 ;  /* 0x0000000900097305 */ /* 0x000e2c000021f000 */
[----:B------:R-:W-:-:S05]  /*2050*/  @!P1 IMAD.IADD R8, R8, 0x1, -R7 ;  /* 0x0000000108089824 */ /* 0x000fca00078e0a07 */
[----:B------:R-:W-:Y:S02]  /*2060*/  MOV R10, R8 ;  /* 0x00000008000a7202 */ /* 0x000fe40000000f00 */
[----:B-----5:R-:W-:Y:S01]  /*2070*/  IABS R8, R3 ;  /* 0x0000000300087213 */ /* 0x020fe20000000000 */
[----:B0-----:R-:W-:Y:S02]  /*2080*/  IMAD.MOV R7, RZ, RZ, -R9 ;  /* 0x000000ffff077224 */ /* 0x001fe400078e0a09 */
[----:B------:R-:W-:Y:S01]  /*2090*/  @!P2 IMAD.MOV R10, RZ, RZ, -R10 ;  /* 0x000000ffff0aa224 */ /* 0x000fe200078e0a0a */
[----:B------:R-:W-:Y:S01]  /*20a0*/  @!P0 LOP3.LUT R10, RZ, R4, RZ, 0x33, !PT ;  /* 0x00000004ff0a8212 */ /* 0x000fe200078e33ff */
[----:B------:R-:W-:Y:S01]  /*20b0*/  IMAD R7, R7, R6, RZ ;  /* 0x0000000607077224 */ /* 0x000fe200078e02ff */
[----:B------:R-:W-:Y:S01]  /*20c0*/  MOV R4, R8 ;  /* 0x0000000800047202 */ /* 0x000fe20000000f00 */
[----:B------:R-:W-:Y:S01]  /*20d0*/  IMAD.MOV.U32 R8, RZ, RZ, RZ ;  /* 0x000000ffff087224 */ /* 0x000fe200078e00ff */
[----:B------:R-:W-:-:S02]  /*20e0*/  IABS R12, R10 ;  /* 0x0000000a000c7213 */ /* 0x000fc40000000000 */
[----:B------:R-:W0:Y:S01]  /*20f0*/  I2F.RP R11, R4 ;  /* 0x00000004000b7306 */ /* 0x000e220000209400 */
[----:B------:R-:W-:Y:S01]  /*2100*/  IMAD.HI.U32 R8, R9, R7, R8 ;  /* 0x0000000709087227 */ /* 0x000fe200078e0008 */
[----:B------:R-:W-:Y:S02]  /*2110*/  MOV R9, R12 ;  /* 0x0000000c00097202 */ /* 0x000fe40000000f00 */
[----:B------:R-:W-:Y:S01]  /*2120*/  ISETP.GE.AND P2, PT, R10, RZ, PT ;  /* 0x000000ff0a00720c */ /* 0x000fe20003f46270 */
[----:B------:R-:W-:Y:S02]  /*2130*/  IMAD.MOV R7, RZ, RZ, -R13 ;  /* 0x000000ffff077224 */ /* 0x000fe400078e0a0d */
[----:B------:R-:W-:-:S04]  /*2140*/  IMAD.HI.U32 R8, R8, R9, RZ ;  /* 0x0000000908087227 */ /* 0x000fc800078e00ff */
[----:B------:R-:W-:Y:S01]  /*2150*/  IMAD R9, R8, R7, R9 ;  /* 0x0000000708097224 */ /* 0x000fe200078e0209 */
[----:B0-----:R-:W0:Y:S04]  /*2160*/  MUFU.RCP R11, R11 ;  /* 0x0000000b000b7308 */ /* 0x001e280000001000 */
[----:B------:R-:W-:-:S13]  /*2170*/  ISETP.GT.U32.AND P0, PT, R6, R9, PT ;  /* 0x000000090600720c */ /* 0x000fda0003f04070 */
[----:B------:R-:W-:Y:S01]  /*2180*/  @!P0 IMAD.IADD R9, R9, 0x1, -R6 ;  /* 0x0000000109098824 */ /* 0x000fe200078e0a06 */
[----:B------:R-:W-:Y:S01]  /*2190*/  ISETP.NE.AND P0, PT, R2, RZ, PT ;  /* 0x000000ff0200720c */ /* 0x000fe20003f05270 */
[----:B0-----:R-:W-:-:S03]  /*21a0*/  VIADD R7, R11, 0xffffffe ;  /* 0x0ffffffe0b077836 */ /* 0x001fc60000000000 */
[----:B------:R-:W-:-:S03]  /*21b0*/  ISETP.GT.U32.AND P1, PT, R6, R9, PT ;  /* 0x000000090600720c */ /* 0x000fc60003f24070 */
[----:B------:R-:W0:Y:S10]  /*21c0*/  F2I.FTZ.U32.TRUNC.NTZ R7, R7 ;  /* 0x0000000700077305 */ /* 0x000e34000021f000 */
[----:B------:R-:W-:-:S02]  /*21d0*/  @!P1 IADD3 R9, PT, PT, R9, -R6, RZ ;  /* 0x8000000609099210 */ /* 0x000fc40007ffe0ff */
[----:B------:R-:W-:-:S03]  /*21e0*/  IABS R6, R3 ;  /* 0x0000000300067213 */ /* 0x000fc60000000000 */
[----:B------:R-:W-:Y:S01]  /*21f0*/  @!P2 IMAD.MOV R9, RZ, RZ, -R9 ;  /* 0x000000ffff09a224 */ /* 0x000fe200078e0a09 */
[----:B------:R-:W-:Y:S01]  /*2200*/  @!P0 LOP3.LUT R9, RZ, R2, RZ, 0x33, !PT ;  /* 0x00000002ff098212 */ /* 0x000fe200078e33ff */
[----:B0-----:R-:W-:Y:S01]  /*2210*/  IMAD.MOV R11, RZ, RZ, -R7 ;  /* 0x000000ffff0b7224 */ /* 0x001fe200078e0a07 */
[----:B------:R-:W-:Y:S01]  /*2220*/  IADD3 R8, PT, PT, RZ, -R6, RZ ;  /* 0x80000006ff087210 */ /* 0x000fe20007ffe0ff */
[----:B------:R-:W-:Y:S01]  /*2230*/  IMAD.MOV.U32 R6, RZ, RZ, RZ ;  /* 0x000000ffff067224 */ /* 0x000fe200078e00ff */
[----:B------:R-:W-:Y:S01]  /*2240*/  IABS R2, R9 ;  /* 0x0000000900027213 */ /* 0x000fe20000000000 */
[----:B------:R-:W-:Y:S01]  /*2250*/  IMAD R11, R11, R4, RZ ;  /* 0x000000040b0b7224 */ /* 0x000fe200078e02ff */
[----:B------:R-:W-:-:S03]  /*2260*/  ISETP.GE.AND P2, PT, R9, RZ, PT ;  /* 0x000000ff0900720c */ /* 0x000fc60003f46270 */
[----:B------:R-:W-:-:S04]  /*2270*/  IMAD.HI.U32 R6, R7, R11, R6 ;  /* 0x0000000b07067227 */ /* 0x000fc800078e0006 */
        /* <DEDUP_REMOVED lines=10> */
[----:B------:R-:W-:-:S04]  /*2320*/  @!P0 LOP3.LUT R7, RZ, R3, RZ, 0x33, !PT ;  /* 0x00000003ff078212 */ /* 0x000fc800078e33ff */
[----:B------:R-:W-:Y:S01]  /*2330*/  IADD3 R14, PT, PT, R14, -R7, RZ ;  /* 0x800000070e0e7210 */ /* 0x000fe20007ffe0ff */
[----:B------:R-:W-:-:S07]  /*2340*/  IMAD.MOV.U32 R5, RZ, RZ, R7 ;  /* 0x000000ffff057224 */ /* 0x000fce00078e0007 */
.L_x_141:
[----:B------:R-:W-:Y:S05]  /*2350*/  BRA.U !UP1, `(.L_x_140) ;  /* 0x0000000509587547 */ /* 0x000fea000b800000 */
[----:B------:R-:W-:Y:S02]  /*2360*/  UISETP.NE.AND UP0, UPT, UR5, 0x1, UPT ;  /* 0x000000010500788c */ /* 0x000fe4000bf05270 */
[----:B------:R-:W-:-:S04]  /*2370*/  ULOP3.LUT UR4, UR4, 0x1, URZ, 0xc0, !UPT ;  /* 0x0000000104047892 */ /* 0x000fc8000f8ec0ff */
[----:B------:R-:W-:-:S03]  /*2380*/  UISETP.NE.U32.AND UP1, UPT, UR4, 0x1, UPT ;  /* 0x000000010400788c */ /* 0x000fc6000bf25070 */
[----:B------:R-:W-:Y:S08]  /*2390*/  BRA.U !UP0, `(.L_x_142) ;  /* 0x0000000108dc7547 */ /* 0x000ff0000b800000 */
[----:B------:R-:W0:Y:S02]  /*23a0*/  LDC.64 R2, c[0x0][0x3a0] ;  /* 0x0000e800ff027b82 */ /* 0x000e240000000a00 */
[----:B0-----:R-:W-:-:S05]  /*23b0*/  IMAD.WIDE.U32 R8, R0, 0x4, R2 ;  /* 0x0000000400087825 */ /* 0x001fca00078e0002 */
[----:B------:R-:W2:Y:S04]  /*23c0*/  LDG.E R11, desc[UR10][R8.64] ;  /* 0x0000000a080b7981 */ /* 0x000ea8000c1e1900 */
[----:B------:R-:W3:Y:S01]  /*23d0*/  LDG.E R2, desc[UR10][R8.64+0x4] ;  /* 0x0000040a08027981 */ /* 0x000ee2000c1e1900 */
[----:B------:R-:W-:Y:S01]  /*23e0*/  ISETP.GE.AND P2, PT, R5, RZ, PT ;  /* 0x000000ff0500720c */ /* 0x000fe20003f46270 */
[----:B------:R-:W-:Y:S01]  /*23f0*/  VIADD R0, R0, 0x2 ;  /* 0x0000000200007836 */ /* 0x000fe20000000000 */
[----:B--2---:R-:W-:-:S04]  /*2400*/  IABS R4, R11 ;  /* 0x0000000b00047213 */ /* 0x004fc80000000000 */
[----:B------:R-:W0:Y:S01]  /*2410*/  I2F.RP R10, R4 ;  /* 0x00000004000a7306 */ /* 0x000e220000209400 */
[----:B---3--:R-:W-:-:S07]  /*2420*/  IABS R12, R2 ;  /* 0x00000002000c7213 */ /* 0x008fce0000000000 */
[----:B0-----:R-:W0:Y:S02]  /*2430*/  MUFU.RCP R10, R10 ;  /* 0x0000000a000a7308 */ /* 0x001e240000001000 */
[----:B0-----:R-:W-:Y:S01]  /*2440*/  VIADD R6, R10, 0xffffffe ;  /* 0x0ffffffe0a067836 */ /* 0x001fe20000000000 */
[----:B------:R-:W-:-:S05]  /*2450*/  IABS R10, R5 ;  /* 0x00000005000a7213 */ /* 0x000fca0000000000 */
[----:B------:R0:W1:Y:S02]  /*2460*/  F2I.FTZ.U32.TRUNC.NTZ R7, R6 ;  /* 0x0000000600077305 */ /* 0x000064000021f000 */
[----:B0-----:R-:W-:Y:S01]  /*2470*/  IMAD.MOV.U32 R6, RZ, RZ, RZ ;  /* 0x000000ffff067224 */ /* 0x001fe200078e00ff */
[----:B-1----:R-:W-:-:S05]  /*2480*/  IADD3 R3, PT, PT, RZ, -R7, RZ ;  /* 0x80000007ff037210 */ /* 0x002fca0007ffe0ff */
[----:B------:R-:W-:Y:S02]  /*2490*/  IMAD R9, R3, R4, RZ ;  /* 0x0000000403097224 */ /* 0x000fe400078e02ff */
[----:B------:R-:W-:Y:S01]  /*24a0*/  IMAD.MOV.U32 R3, RZ, RZ, R12 ;  /* 0x000000ffff037224 */ /* 0x000fe200078e000c */
[----:B------:R-:W-:Y:S01]  /*24b0*/  IABS R12, R11 ;  /* 0x0000000b000c7213 */ /* 0x000fe20000000000 */
[----:B------:R-:W-:Y:S02]  /*24c0*/  IMAD.HI.U32 R7, R7, R9, R6 ;  /* 0x0000000907077227 */ /* 0x000fe400078e0006 */
[----:B------:R-:W0:Y:S01]  /*24d0*/  I2F.RP R8, R3 ;  /* 0x0000000300087306 */ /* 0x000e220000209400 */
[----:B------:R-:W-:-:S03]  /*24e0*/  IADD3 R6, PT, PT, RZ, -R12, RZ ;  /* 0x8000000cff067210 */ /* 0x000fc60007ffe0ff */
[----:B------:R-:W-:-:S04]  /*24f0*/  IMAD.HI.U32 R7, R7, R10, RZ ;  /* 0x0000000a07077227 */ /* 0x000fc800078e00ff */
[----:B------:R-:W-:-:S05]  /*2500*/  IMAD R9, R7, R6, R10 ;  /* 0x0000000607097224 */ /* 0x000fca00078e020a */
[----:B------:R-:W-:Y:S01]  /*2510*/  ISETP.GT.U32.AND P0, PT, R4, R9, PT ;  /* 0x000000090400720c */ /* 0x000fe20003f04070 */
[----:B0-----:R-:W0:-:S12]  /*2520*/  MUFU.RCP R8, R8 ;  /* 0x0000000800087308 */ /* 0x001e180000001000 */
[----:B------:R-:W-:Y:S01]  /*2530*/  @!P0 IMAD.IADD R9, R9, 0x1, -R4 ;  /* 0x0000000109098824 */ /* 0x000fe200078e0a04 */
[----:B------:R-:W-:-:S04]  /*2540*/  ISETP.NE.AND P0, PT, R11, RZ, PT ;  /* 0x000000ff0b00720c */ /* 0x000fc80003f05270 */
[----:B------:R-:W-:Y:S01]  /*2550*/  ISETP.GT.U32.AND P1, PT, R4, R9, PT ;  /* 0x000000090400720c */ /* 0x000fe20003f24070 */
[----:B0-----:R-:W-:Y:S01]  /*2560*/  VIADD R6, R8, 0xffffffe ;  /* 0x0ffffffe08067836 */ /* 0x001fe20000000000 */
[----:B------:R-:W-:-:S03]  /*2570*/  IABS R8, R2 ;  /* 0x0000000200087213 */ /* 0x000fc60000000000 */
[----:B------:R0:W1:Y:S01]  /*2580*/  F2I.FTZ.U32.TRUNC.NTZ R7, R6 ;  /* 0x0000000600077305 */ /* 0x000062000021f000 */
[----:B------:R-:W-:-:S07]  /*2590*/  IADD3 R8, PT, PT, RZ, -R8, RZ ;  /* 0x80000008ff087210 */ /* 0x000fce0007ffe0ff */
[----:B------:R-:W-:Y:S01]  /*25a0*/  @!P1 IADD3 R9, PT, PT, R9, -R4, RZ ;  /* 0x8000000409099210 */ /* 0x000fe20007ffe0ff */
[----:B0-----:R-:W-:-:S04]  /*25b0*/  IMAD.MOV.U32 R6, RZ, RZ, RZ ;  /* 0x000000ffff067224 */ /* 0x001fc800078e00ff */
[----:B------:R-:W-:Y:S01]  /*25c0*/  @!P2 IMAD.MOV R9, RZ, RZ, -R9 ;  /* 0x000000ffff09a224 */ /* 0x000fe200078e0a09 */
[----:B------:R-:W-:Y:S01]  /*25d0*/  @!P0 LOP3.LUT R9, RZ, R11, RZ, 0x33, !PT ;  /* 0x0000000bff098212 */ /* 0x000fe200078e33ff */
[----:B-1----:R-:W-:-:S03]  /*25e0*/  IMAD.MOV R4, RZ, RZ, -R7 ;  /* 0x000000ffff047224 */ /* 0x002fc600078e0a07 */
[----:B------:R-:W-:Y:S01]  /*25f0*/  ISETP.GE.AND P2, PT, R9, RZ, PT ;  /* 0x000000ff0900720c */ /* 0x000fe20003f46270 */
[----:B------:R-:W-:Y:S01]  /*2600*/  IMAD R11, R4, R3, RZ ;  /* 0x00000003040b7224 */ /* 0x000fe200078e02ff */
[----:B------:R-:W-:-:S03]  /*2610*/  IABS R4, R9 ;  /* 0x0000000900047213 */ /* 0x000fc60000000000 */
        /* <DEDUP_REMOVED lines=9> */
[----:B------:R-:W-:Y:S02]  /*26b0*/  @!P1 IMAD.IADD R6, R6, 0x1, -R3 ;  /* 0x0000000106069824 */ /* 0x000fe400078e0a03 */
[----:B------:R-:W-:-:S03]  /*26c0*/  IMAD.IADD R3, R14, 0x1, R5 ;  /* 0x000000010e037824 */ /* 0x000fc600078e0205 */
[----:B------:R-:W-:Y:S02]  /*26d0*/  @!P2 IADD3 R6, PT, PT, -R6, RZ, RZ ;  /* 0x000000ff0606a210 */ /* 0x000fe40007ffe1ff */
[----:B------:R-:W-:-:S04]  /*26e0*/  @!P0 LOP3.LUT R6, RZ, R2, RZ, 0x33, !PT ;  /* 0x00000002ff068212 */ /* 0x000fc800078e33ff */
[----:B------:R-:W-:Y:S01]  /*26f0*/  IADD3 R14, PT, PT, R3, -R6, RZ ;  /* 0x80000006030e7210 */ /* 0x000fe20007ffe0ff */
[----:B------:R-:W-:-:S07]  /*2700*/  IMAD.MOV.U32 R5, RZ, RZ, R6 ;  /* 0x000000ffff057224 */ /* 0x000fce00078e0006 */
.L_x_142:
[----:B------:R-:W-:Y:S05]  /*2710*/  BRA.U UP1, `(.L_x_140) ;  /* 0x0000000101687547 */ /* 0x000fea000b800000 */
[----:B------:R-:W0:Y:S02]  /*2720*/  LDC.64 R2, c[0x0][0x3a0] ;  /* 0x0000e800ff027b82 */ /* 0x000e240000000a00 */
[----:B0-----:R-:W-:-:S06]  /*2730*/  IMAD.WIDE.U32 R2, R0, 0x4, R2 ;  /* 0x0000000400027825 */ /* 0x001fcc00078e0002 */
[----:B------:R0:W2:Y:S01]  /*2740*/  LDG.E R3, desc[UR10][R2.64] ;  /* 0x0000000a02037981 */ /* 0x0000a2000c1e1900 */
[----:B------:R-:W-:Y:S02]  /*2750*/  ISETP.GE.AND P2, PT, R5, RZ, PT ;  /* 0x000000ff0500720c */ /* 0x000fe40003f46270 */
[----:B0-----:R-:W-:Y:S02]  /*2760*/  IABS R2, R5 ;  /* 0x0000000500027213 */ /* 0x001fe40000000000 */
[-C--:B--2---:R-:W-:Y:S02]  /*2770*/  IABS R4, R3.reuse ;  /* 0x0000000300047213 */ /* 0x084fe40000000000 */
[----:B------:R-:W-:Y:S02]  /*2780*/  IABS R8, R3 ;  /* 0x0000000300087213 */ /* 0x000fe40000000000 */
[----:B------:R-:W0:Y:S08]  /*2790*/  I2F.RP R0, R4 ;  /* 0x0000000400007306 */ /* 0x000e300000209400 */
[----:B0-----:R-:W0:Y:S02]  /*27a0*/  MUFU.RCP R0, R0 ;  /* 0x0000000000007308 */ /* 0x001e240000001000 */
[----:B0-----:R-:W-:-:S02]  /*27b0*/  VIADD R6, R0, 0xffffffe ;  /* 0x0ffffffe00067836 */ /* 0x001fc40000000000 */
        /* <DEDUP_REMOVED lines=15> */
[----:B------:R-:W-:-:S07]  /*28b0*/  IADD3 R14, PT, PT, -R7, R14, R5 ;  /* 0x0000000e070e7210 */ /* 0x000fce0007ffe105 */
.L_x_140:
[----:B------:R-:W-:-:S07]  /*28c0*/  SHF.R.S32.HI R15, RZ, 0x1f, R14 ;  /* 0x0000001fff0f7819 */ /* 0x000fce000001140e */
.L_x_137:
[----:B------:R-:W0:Y:S01]  /*28d0*/  LDCU UR6, c[0x0][0x3b0] ;  /* 0x00007600ff0677ac */ /* 0x000e220008000800 */
[----:B------:R-:W-:Y:S01]  /*28e0*/  CS2R R4, SRZ ;  /* 0x0000000000047805 */ /* 0x000fe2000001ff00 */
[----:B0-----:R-:W-:-:S09]  /*28f0*/  UISETP.GE.AND UP0, UPT, UR6, 0x1, UPT ;  /* 0x000000010600788c */ /* 0x001fd2000bf06270 */
[----:B------:R-:W-:Y:S05]  /*2900*/  BRA.U !UP0, `(.L_x_143) ;  /* 0x0000002108607547 */ /* 0x000fea000b800000 */
[----:B------:R-:W-:Y:S01]  /*2910*/  UISETP.GE.U32.AND UP1, UPT, UR6, 0x8, UPT ;  /* 0x000000080600788c */ /* 0x000fe2000bf26070 */
[----:B------:R-:W-:Y:S01]  /*2920*/  HFMA2 R0, -RZ, RZ, 0, 0 ;  /* 0x00000000ff007431 */ /* 0x000fe200000001ff */
[----:B------:R-:W-:Y:S01]  /*2930*/  ULOP3.LUT UR12, UR6, 0x7, URZ, 0xc0, !UPT ;  /* 0x00000007060c7892 */ /* 0x000fe2000f8ec0ff */
[----:B------:R-:W-:-:S03]  /*2940*/  IMAD.MOV.U32 R4, RZ, RZ, RZ ;  /* 0x000000ffff047224 */ /* 0x000fc600078e00ff */
[----:B------:R-:W-:-:S03]  /*2950*/  UISETP.NE.AND UP0, UPT, UR12, URZ, UPT ;  /* 0x000000ff0c00728c */ /* 0x000fc6000bf05270 */
[----:B------:R-:W-:Y:S08]  /*2960*/  BRA.U !UP1, `(.L_x_144) ;  /* 0x0000001109407547 */ /* 0x000ff0000b800000 */
[----:B------:R-:W0:Y:S01]  /*2970*/  LDCU.64 UR8, c[0x0][0x3a0] ;  /* 0x00007400ff0877ac */ /* 0x000e220008000a00 */
[----:B------:R-:W1:Y:S01]  /*2980*/  LDC.64 R16, c[0x0][0x3a8] ;  /* 0x0000ea00ff107b82 */ /* 0x000e620000000a00 */
[----:B------:R-:W-:Y:S01]  /*2990*/  IMAD.MOV.U32 R4, RZ, RZ, RZ ;  /* 0x000000ffff047224 */ /* 0x000fe200078e00ff */
[----:B------:R-:W2:Y:S01]  /*29a0*/  LDCU.64 UR4, c[0x0][0x390] ;  /* 0x00007200ff0477ac */ /* 0x000ea20008000a00 */
[----:B------:R-:W-:-:S04]  /*29b0*/  ULOP3.LUT UR6, UR6, 0x7ffffff8, URZ, 0xc0, !UPT ;  /* 0x7ffffff806067892 */ /* 0x000fc8000f8ec0ff */
[----:B------:R-:W-:Y:S02]  /*29c0*/  UIADD3 UR7, UPT, UPT, -UR6, URZ, URZ ;  /* 0x000000ff06077290 */ /* 0x000fe4000fffe1ff */
[----:B------:R-:W-:Y:S01]  /*29d0*/  MOV R0, UR6 ;  /* 0x0000000600007c02 */ /* 0x000fe20008000f00 */
[----:B0-----:R-:W-:Y:S02]  /*29e0*/  UIADD3 UR8, UP2, UPT, UR8, 0x10, URZ ;  /* 0x0000001008087890 */ /* 0x001fe4000ff5e0ff */
[----:B--2---:R-:W-:Y:S02]  /*29f0*/  UIADD3 UR4, UP1, UPT, UR4, 0x10, URZ ;  /* 0x0000001004047890 */ /* 0x004fe4000ff3e0ff */
[----:B------:R-:W-:Y:S02]  /*2a00*/  UIADD3.X UR9, UPT, UPT, URZ, UR9, URZ, UP2, !UPT ;  /* 0x00000009ff097290 */ /* 0x000fe400097fe4ff */
[----:B------:R-:W-:Y:S01]  /*2a10*/  IMAD.U32 R12, RZ, RZ, UR8 ;  /* 0x00000008ff0c7e24 */ /* 0x000fe2000f8e00ff */
[----:B------:R-:W-:Y:S01]  /*2a20*/  UIADD3.X UR5, UPT, UPT, URZ, UR5, URZ, UP1, !UPT ;  /* 0x00000005ff057290 */ /* 0x000fe20008ffe4ff */
[----:B------:R-:W-:-:S02]  /*2a30*/  IMAD.U32 R18, RZ, RZ, UR4 ;  /* 0x00000004ff127e24 */ /* 0x000fc4000f8e00ff */
[----:B------:R-:W-:-:S03]  /*2a40*/  MOV R13, UR9 ;  /* 0x00000009000d7c02 */ /* 0x000fc60008000f00 */
[----:B------:R-:W-:-:S07]  /*2a50*/  IMAD.U32 R19, RZ, RZ, UR5 ;  /* 0x00000005ff137e24 */ /* 0x000fce000f8e00ff */
.L_x_145:
[----:B------:R-:W2:Y:S04]  /*2a60*/  LDG.E R5, desc[UR10][R12.64+-0x10] ;  /* 0xfffff00a0c057981 */ /* 0x000ea8000c1e1900 */
[----:B------:R-:W3:Y:S04]  /*2a70*/  LDG.E R21, desc[UR10][R12.64+-0xc] ;  /* 0xfffff40a0c157981 */ /* 0x000ee8000c1e1900 */
[----:B------:R-:W4:Y:S04]  /*2a80*/  LDG.E R8, desc[UR10][R12.64+-0x8] ;  /* 0xfffff80a0c087981 */ /* 0x000f28000c1e1900 */
[----:B------:R-:W5:Y:S04]  /*2a90*/  LDG.E R6, desc[UR10][R12.64+-0x4] ;  /* 0xfffffc0a0c067981 */ /* 0x000f68000c1e1900 */
[----:B------:R-:W1:Y:S04]  /*2aa0*/  LDG.E R29, desc[UR10][R18.64+-0x10] ;  /* 0xfffff00a121d7981 */ /* 0x000e68000c1e1900 */
[----:B------:R-:W5:Y:S04]  /*2ab0*/  LDG.E R25, desc[UR10][R18.64+-0xc] ;  /* 0xfffff40a12197981 */ /* 0x000f68000c1e1900 */
[----:B------:R-:W5:Y:S01]  /*2ac0*/  LDG.E R20, desc[UR10][R12.64] ;  /* 0x0000000a0c147981 */ /* 0x000f62000c1e1900 */
[----:B------:R-:W-:-:S03]  /*2ad0*/  IABS R24, R22 ;  /* 0x0000001600187213 */ /* 0x000fc60000000000 */
[----:B------:R-:W5:Y:S01]  /*2ae0*/  LDG.E R27, desc[UR10][R18.64+-0x8] ;  /* 0xfffff80a121b7981 */ /* 0x000f62000c1e1900 */
[----:B--2---:R-:W-:-:S04]  /*2af0*/  IABS R9, R5 ;  /* 0x0000000500097213 */ /* 0x004fc80000000000 */
[----:B------:R-:W0:Y:S08]  /*2b00*/  I2F.RP R7, R9 ;  /* 0x0000000900077306 */ /* 0x000e300000209400 */
[----:B0-----:R-:W0:Y:S02]  /*2b10*/  MUFU.RCP R7, R7 ;  /* 0x0000000700077308 */ /* 0x001e240000001000 */
[----:B0-----:R-:W-:-:S06]  /*2b20*/  VIADD R2, R7, 0xffffffe ;  /* 0x0ffffffe07027836 */ /* 0x001fcc0000000000 */
[----:B------:R0:W2:Y:S02]  /*2b30*/  F2I.FTZ.U32.TRUNC.NTZ R3, R2 ;  /* 0x0000000200037305 */ /* 0x0000a4000021f000 */
[----:B0-----:R-:W-:Y:S01]  /*2b40*/  IMAD.MOV.U32 R2, RZ, RZ, RZ ;  /* 0x000000ffff027224 */ /* 0x001fe200078e00ff */
[----:B--2---:R-:W-:-:S05]  /*2b50*/  IADD3 R10, PT, PT, RZ, -R3, RZ ;  /* 0x80000003ff0a7210 */ /* 0x004fca0007ffe0ff */
[----:B------:R-:W-:-:S04]  /*2b60*/  IMAD R11, R10, R9, RZ ;  /* 0x000000090a0b7224 */ /* 0x000fc800078e02ff */
[----:B------:R-:W-:Y:S01]  /*2b70*/  IMAD.HI.U32 R3, R3, R11, R2 ;  /* 0x0000000b03037227 */ /* 0x000fe200078e0002 */
[----:B------:R-:W-:Y:S02]  /*2b80*/  IABS R11, R5 ;  /* 0x00000005000b7213 */ /* 0x000fe40000000000 */
[----:B---3--:R-:W-:-:S03]  /*2b90*/  IABS R10, R21 ;  /* 0x00000015000a7213 */ /* 0x008fc60000000000 */
[----:B------:R-:W-:Y:S02]  /*2ba0*/  IMAD.MOV R7, RZ, RZ, -R11 ;  /* 0x000000ffff077224 */ /* 0x000fe400078e0a0b */
[----:B------:R-:W-:Y:S01]  /*2bb0*/  IMAD.HI.U32 R2, R3, R24, RZ ;  /* 0x0000001803027227 */ /* 0x000fe200078e00ff */
[----:B------:R-:W0:Y:S03]  /*2bc0*/  I2F.RP R11, R10 ;  /* 0x0000000a000b7306 */ /* 0x000e260000209400 */
[----:B------:R-:W-:Y:S01]  /*2bd0*/  IMAD R24, R2, R7, R24 ;  /* 0x0000000702187224 */ /* 0x000fe200078e0218 */
[----:B------:R-:W-:Y:S01]  /*2be0*/  LOP3.LUT R3, R22, R5, RZ, 0x3c, !PT ;  /* 0x0000000516037212 */ /* 0x000fe200078e3cff */
[----:B------:R-:W2:Y:S03]  /*2bf0*/  LDG.E R7, desc[UR10][R12.64+0x4] ;  /* 0x0000040a0c077981 */ /* 0x000ea6000c1e1900 */
[----:B------:R-:W-:Y:S01]  /*2c00*/  ISETP.GT.U32.AND P2, PT, R9, R24, PT ;  /* 0x000000180900720c */ /* 0x000fe20003f44070 */
[----:B0-----:R-:W0:-:S12]  /*2c10*/  MUFU.RCP R11, R11 ;  /* 0x0000000b000b7308 */ /* 0x001e180000001000 */
[----:B------:R-:W-:-:S04]  /*2c20*/  @!P2 IADD3 R24, PT, PT, R24, -R9, RZ ;  /* 0x800000091818a210 */ /* 0x000fc80007ffe0ff */
[----:B------:R-:W-:Y:S01]  /*2c30*/  ISETP.GE.U32.AND P0, PT, R24, R9, PT ;  /* 0x000000091800720c */ /* 0x000fe20003f06070 */
[----:B------:R-:W-:Y:S01]  /*2c40*/  @!P2 VIADD R2, R2, 0x1 ;  /* 0x000000010202a836 */ /* 0x000fe20000000000 */
[----:B------:R-:W-:Y:S02]  /*2c50*/  ISETP.GE.AND P1, PT, R3, RZ, PT ;  /* 0x000000ff0300720c */ /* 0x000fe40003f26270 */
[----:B------:R-:W-:Y:S01]  /*2c60*/  ISETP.NE.AND P2, PT, R5, RZ, PT ;  /* 0x000000ff0500720c */ /* 0x000fe20003f45270 */
[----:B0-----:R-:W-:-:S04]  /*2c70*/  VIADD R23, R11, 0xffffffe ;  /* 0x0ffffffe0b177836 */ /* 0x001fc80000000000 */
[----:B------:R-:W0:Y:S04]  /*2c80*/  F2I.FTZ.U32.TRUNC.NTZ R3, R23 ;  /* 0x0000001700037305 */ /* 0x000e28000021f000 */
[----:B------:R-:W-:-:S05]  /*2c90*/  @P0 IADD3 R2, PT, PT, R2, 0x1, RZ ;  /* 0x0000000102020810 */ /* 0x000fca0007ffe0ff */
[----:B------:R-:W-:-:S04]  /*2ca0*/  IMAD.MOV.U32 R9, RZ, RZ, R2 ;  /* 0x000000ffff097224 */ /* 0x000fc800078e0002 */
[----:B------:R-:W-:Y:S01]  /*2cb0*/  @!P1 IMAD.MOV R9, RZ, RZ, -R9 ;  /* 0x000000ffff099224 */ /* 0x000fe200078e0a09 */
[----:B------:R-:W-:Y:S02]  /*2cc0*/  @!P2 LOP3.LUT R9, RZ, R5, RZ, 0x33, !PT ;  /* 0x00000005ff09a212 */ /* 0x000fe400078e33ff */
[----:B0-----:R-:W-:-:S03]  /*2cd0*/  IADD3 R11, PT, PT, RZ, -R3, RZ ;  /* 0x80000003ff0b7210 */ /* 0x001fc60007ffe0ff */
[----:B------:R-:W-:Y:S02]  /*2ce0*/  IMAD.MOV R24, RZ, RZ, -R9 ;  /* 0x000000ffff187224 */ /* 0x000fe400078e0a09 */
[----:B------:R-:W-:Y:S02]  /*2cf0*/  IMAD.MOV.U32 R2, RZ, RZ, RZ ;  /* 0x000000ffff027224 */ /* 0x000fe400078e00ff */
[----:B------:R-:W-:Y:S02]  /*2d00*/  IMAD R11, R11, R10, RZ ;  /* 0x0000000a0b0b7224 */ /* 0x000fe400078e02ff */
[----:B------:R-:W-:Y:S01]  /*2d10*/  IMAD R24, R5, R24, R22 ;  /* 0x0000001805187224 */ /* 0x000fe200078e0216 */
[----:B------:R-:W-:Y:S01]  /*2d20*/  IABS R5, R21 ;  /* 0x0000001500057213 */ /* 0x000fe20000000000 */
[----:B------:R-:W-:Y:S01]  /*2d30*/  IMAD.HI.U32 R2, R3, R11, R2 ;  /* 0x0000000b03027227 */ /* 0x000fe200078e0002 */
[----:B----4-:R-:W-:Y:S02]  /*2d40*/  IABS R23, R8 ;  /* 0x0000000800177213 */ /* 0x010fe40000000000 */
[----:B------:R-:W-:-:S02]  /*2d50*/  IABS R3, R24 ;  /* 0x0000001800037213 */ /* 0x000fc40000000000 */
[----:B------:R-:W-:Y:S02]  /*2d60*/  IADD3 R11, PT, PT, RZ, -R5, RZ ;  /* 0x80000005ff0b7210 */ /* 0x000fe40007ffe0ff */
[----:B------:R-:W0:Y:S01]  /*2d70*/  I2F.RP R5, R23 ;  /* 0x0000001700057306 */ /* 0x000e220000209400 */
[----:B------:R-:W-:-:S04]  /*2d80*/  IMAD.HI.U32 R22, R2, R3, RZ ;  /* 0x0000000302167227 */ /* 0x000fc800078e00ff */
[----:B------:R-:W-:-:S05]  /*2d90*/  IMAD R3, R22, R11, R3 ;  /* 0x0000000b16037224 */ /* 0x000fca00078e0203 */
[----:B------:R-:W-:Y:S01]  /*2da0*/  ISETP.GT.U32.AND P2, PT, R10, R3, PT ;  /* 0x000000030a00720c */ /* 0x000fe20003f44070 */
[----:B0-----:R-:W0:Y:S01]  /*2db0*/  MUFU.RCP R5, R5 ;  /* 0x0000000500057308 */ /* 0x001e220000001000 */
[----:B------:R-:W-:-:S11]  /*2dc0*/  LOP3.LUT R2, R24, R21, RZ, 0x3c, !PT ;  /* 0x0000001518027212 */ /* 0x000fd600078e3cff */
[----:B------:R-:W-:Y:S01]  /*2dd0*/  @!P2 IMAD.IADD R3, R3, 0x1, -R10 ;  /* 0x000000010303a824 */ /* 0x000fe200078e0a0a */
[----:B------:R-:W-:Y:S02]  /*2de0*/  ISETP.GE.AND P1, PT, R2, RZ, PT ;  /* 0x000000ff0200720c */ /* 0x000fe40003f26270 */
[----:B------:R-:W-:Y:S01]  /*2df0*/  @!P2 IADD3 R22, PT, PT, R22, 0x1, RZ ;  /* 0x000000011616a810 */ /* 0x000fe20007ffe0ff */
[----:B------:R-:W3:Y:S01]  /*2e00*/  LDG.E R2, desc[UR10][R12.64+0x8] ;  /* 0x0000080a0c027981 */ /* 0x000ee2000c1e1900 */
[----:B------:R-:W-:Y:S02]  /*2e10*/  ISETP.GE.U32.AND P0, PT, R3, R10, PT ;  /* 0x0000000a0300720c */ /* 0x000fe40003f06070 */
[----:B------:R-:W-:Y:S01]  /*2e20*/  ISETP.NE.AND P2, PT, R21, RZ, PT ;  /* 0x000000ff1500720c */ /* 0x000fe20003f45270 */
[----:B0-----:R-:W-:-:S04]  /*2e30*/  VIADD R10, R5, 0xffffffe ;  /* 0x0ffffffe050a7836 */ /* 0x001fc80000000000 */
[----:B------:R-:W0:Y:S06]  /*2e40*/  F2I.FTZ.U32.TRUNC.NTZ R11, R10 ;  /* 0x0000000a000b7305 */ /* 0x000e2c000021f000 */
[----:B------:R-:W-:-:S04]  /*2e50*/  @P0 VIADD R22, R22, 0x1 ;  /* 0x0000000116160836 */ /* 0x000fc80000000000 */
[----:B------:R-:W-:Y:S01]  /*2e60*/  @!P1 IMAD.MOV R22, RZ, RZ, -R22 ;  /* 0x000000ffff169224 */ /* 0x000fe200078e0a16 */
[----:B------:R-:W-:Y:S02]  /*2e70*/  @!P2 LOP3.LUT R22, RZ, R21, RZ, 0x33, !PT ;  /* 0x00000015ff16a212 */ /* 0x000fe400078e33ff */
[----:B0-----:R-:W-:-:S03]  /*2e80*/  IADD3 R26, PT, PT, RZ, -R11, RZ ;  /* 0x8000000bff1a7210 */ /* 0x001fc60007ffe0ff */
[----:B------:R-:W-:Y:S02]  /*2e90*/  IMAD.MOV R3, RZ, RZ, -R22 ;  /* 0x000000ffff037224 */ /* 0x000fe400078e0a16 */
[----:B------:R-:W-:Y:S02]  /*2ea0*/  IMAD.MOV.U32 R10, RZ, RZ, RZ ;  /* 0x000000ffff0a7224 */ /* 0x000fe400078e00ff */
[----:B------:R-:W-:Y:S02]  /*2eb0*/  IMAD R21, R21, R3, R24 ;  /* 0x0000000315157224 */ /* 0x000fe400078e0218 */
[----:B------:R-:W-:Y:S01]  /*2ec0*/  IMAD R5, R26, R23, RZ ;  /* 0x000000171a057224 */ /* 0x000fe200078e02ff */
[----:B------:R-:W-:-:S03]  /*2ed0*/  IABS R3, R8 ;  /* 0x0000000800037213 */ /* 0x000fc60000000000 */
[----:B------:R-:W-:Y:S01]  /*2ee0*/  IMAD.HI.U32 R5, R11, R5, R10 ;  /* 0x000000050b057227 */ /* 0x000fe200078e000a */
[----:B------:R-:W-:Y:S02]  /*2ef0*/  IABS R10, R21 ;  /* 0x00000015000a7213 */ /* 0x000fe40000000000 */
[----:B------:R-:W-:Y:S02]  /*2f00*/  IADD3 R3, PT, PT, RZ, -R3, RZ ;  /* 0x80000003ff037210 */ /* 0x000fe40007ffe0ff */
[----:B-----5:R-:W-:Y:S01]  /*2f10*/  IABS R26, R6 ;  /* 0x00000006001a7213 */ /* 0x020fe20000000000 */
[----:B------:R-:W-:-:S04]  /*2f20*/  IMAD.HI.U32 R5, R5, R10, RZ ;  /* 0x0000000a05057227 */ /* 0x000fc800078e00ff */
[----:B------:R-:W-:Y:S02]  /*2f30*/  IMAD R10, R5, R3, R10 ;  /* 0x00000003050a7224 */ /* 0x000fe400078e020a */
[----:B------:R-:W0:Y:S03]  /*2f40*/  I2F.RP R3, R26 ;  /* 0x0000001a00037306 */ /* 0x000e260000209400 */
[----:B------:R-:W-:Y:S01]  /*2f50*/  ISETP.GT.U32.AND P2, PT, R23, R10, PT ;  /* 0x0000000a1700720c */ /* 0x000fe20003f44070 */
[----:B-1----:R-:W-:-:S04]  /*2f60*/  IMAD.WIDE R28, R29, 0x4, R16 ;  /* 0x000000041d1c7825 */ /* 0x002fc800078e0210 */
[----:B0-----:R-:W0:Y:S08]  /*2f70*/  MUFU.RCP R3, R3 ;  /* 0x0000000300037308 */ /* 0x001e300000001000 */
[----:B------:R-:W-:Y:S02]  /*2f80*/  @!P2 IMAD.IADD R10, R10, 0x1, -R23 ;  /* 0x000000010a0aa824 */ /* 0x000fe400078e0a17 */
[----:B------:R-:W-:-:S03]  /*2f90*/  IMAD.WIDE R24, R25, 0x4, R16 ;  /* 0x0000000419187825 */ /* 0x000fc600078e0210 */
[----:B------:R-:W-:Y:S02]  /*2fa0*/  ISETP.GE.U32.AND P0, PT, R10, R23, PT ;  /* 0x000000170a00720c */ /* 0x000fe40003f06070 */
[----:B------:R1:W4:Y:S01]  /*2fb0*/  LDG.E R23, desc[UR10][R28.64] ;  /* 0x0000000a1c177981 */ /* 0x000322000c1e1900 */
[----:B0-----:R-:W-:-:S03]  /*2fc0*/  VIADD R11, R3, 0xffffffe ;  /* 0x0ffffffe030b7836 */ /* 0x001fc60000000000 */
[----:B------:R0:W5:Y:S01]  /*2fd0*/  LDG.E R3, desc[UR10][R24.64] ;  /* 0x0000000a18037981 */ /* 0x000162000c1e1900 */
[----:B------:R-:W-:Y:S02]  /*2fe0*/  LOP3.LUT R10, R21, R8, RZ, 0x3c, !PT ;  /* 0x00000008150a7212 */ /* 0x000fe400078e3cff */
[----:B------:R-:W-:Y:S02]  /*2ff0*/  @!P2 IADD3 R5, PT, PT, R5, 0x1, RZ ;  /* 0x000000010505a810 */ /* 0x000fe40007ffe0ff */
[----:B------:R-:W-:Y:S02]  /*3000*/  ISETP.GE.AND P1, PT, R10, RZ, PT ;  /* 0x000000ff0a00720c */ /* 0x000fe40003f26270 */
[----:B------:R-:W-:Y:S01]  /*3010*/  ISETP.NE.AND P2, PT, R8, RZ, PT ;  /* 0x000000ff0800720c */ /* 0x000fe20003f45270 */
[----:B------:R-:W1:Y:S01]  /*3020*/  F2I.FTZ.U32.TRUNC.NTZ R11, R11 ;  /* 0x0000000b000b7305 */ /* 0x000e62000021f000 */
[----:B------:R-:W-:-:S09]  /*3030*/  @P0 VIADD R5, R5, 0x1 ;  /* 0x0000000105050836 */ /* 0x000fd20000000000 */
[----:B------:R-:W-:Y:S02]  /*3040*/  @!P1 IMAD.MOV R5, RZ, RZ, -R5 ;  /* 0x000000ffff059224 */ /* 0x000fe400078e0a05 */
[----:B------:R-:W-:Y:S02]  /*3050*/  @!P2 LOP3.LUT R5, RZ, R8, RZ, 0x33, !PT ;  /* 0x00000008ff05a212 */ /* 0x000fe400078e33ff */
[----:B-1----:R-:W-:-:S03]  /*3060*/  IADD3 R29, PT, PT, RZ, -R11, RZ ;  /* 0x8000000bff1d7210 */ /* 0x002fc60007ffe0ff */
[----:B0-----:R-:W-:Y:S02]  /*3070*/  IMAD.MOV R25, RZ, RZ, -R5 ;  /* 0x000000ffff197224 */ /* 0x001fe400078e0a05 */
[----:B------:R-:W-:Y:S02]  /*3080*/  IMAD.MOV.U32 R10, RZ, RZ, RZ ;  /* 0x000000ffff0a7224 */ /* 0x000fe400078e00ff */
[----:B------:R-:W-:Y:S02]  /*3090*/  IMAD R25, R8, R25, R21 ;  /* 0x0000001908197224 */ /* 0x000fe400078e0215 */
[----:B------:R-:W-:-:S04]  /*30a0*/  IMAD R21, R29, R26, RZ ;  /* 0x0000001a1d157224 */ /* 0x000fc800078e02ff */
[----:B------:R-:W-:Y:S01]  /*30b0*/  IMAD.HI.U32 R8, R11, R21, R10 ;  /* 0x000000150b087227 */ /* 0x000fe200078e000a */
[----:B------:R-:W-:Y:S02]  /*30c0*/  IABS R21, R20 ;  /* 0x0000001400157213 */ /* 0x000fe40000000000 */
[----:B------:R-:W-:Y:S02]  /*30d0*/  IABS R10, R6 ;  /* 0x00000006000a7213 */ /* 0x000fe40000000000 */
[----:B------:R-:W-:Y:S01]  /*30e0*/  IABS R11, R25 ;  /* 0x00000019000b7213 */ /* 0x000fe20000000000 */
[----:B------:R-:W0:Y:S01]  /*30f0*/  I2F.RP R24, R21 ;  /* 0x0000001500187306 */ /* 0x000e220000209400 */
[----:B------:R-:W-:-:S03]  /*3100*/  IADD3 R10, PT, PT, RZ, -R10, RZ ;  /* 0x8000000aff0a7210 */ /* 0x000fc60007ffe0ff */
[----:B------:R-:W-:-:S04]  /*3110*/  IMAD.HI.U32 R8, R8, R11, RZ ;  /* 0x0000000b08087227 */ /* 0x000fc800078e00ff */
[----:B------:R-:W-:-:S05]  /*3120*/  IMAD R11, R8, R10, R11 ;  /* 0x0000000a080b7224 */ /* 0x000fca00078e020b */
[----:B------:R-:W-:Y:S01]  /*3130*/  ISETP.GT.U32.AND P2, PT, R26, R11, PT ;  /* 0x0000000b1a00720c */ /* 0x000fe20003f44070 */
[----:B0-----:R-:W0:Y:S01]  /*3140*/  MUFU.RCP R24, R24 ;  /* 0x0000001800187308 */ /* 0x001e220000001000 */
[----:B------:R-:W-:-:S11]  /*3150*/  LOP3.LUT R10, R25, R6, RZ, 0x3c, !PT ;  /* 0x00000006190a7212 */ /* 0x000fd600078e3cff */
[----:B------:R-:W-:Y:S01]  /*3160*/  @!P2 IMAD.IADD R11, R11, 0x1, -R26 ;  /* 0x000000010b0ba824 */ /* 0x000fe200078e0a1a */
[----:B------:R-:W-:-:S04]  /*3170*/  ISETP.GE.AND P1, PT, R10, RZ, PT ;  /* 0x000000ff0a00720c */ /* 0x000fc80003f26270 */
[----:B------:R-:W-:Y:S01]  /*3180*/  ISETP.GE.U32.AND P0, PT, R11, R26, PT ;  /* 0x0000001a0b00720c */ /* 0x000fe20003f06070 */
[----:B0-----:R-:W-:Y:S01]  /*3190*/  VIADD R11, R24, 0xffffffe ;  /* 0x0ffffffe180b7836 */ /* 0x001fe20000000000 */
[----:B------:R-:W-:Y:S02]  /*31a0*/  @!P2 IADD3 R8, PT, PT, R8, 0x1, RZ ;  /* 0x000000010808a810 */ /* 0x000fe40007ffe0ff */
[----:B------:R-:W-:-:S03]  /*31b0*/  ISETP.NE.AND P2, PT, R6, RZ, PT ;  /* 0x000000ff0600720c */ /* 0x000fc60003f45270 */
[----:B------:R-:W0:Y:S06]  /*31c0*/  F2I.FTZ.U32.TRUNC.NTZ R11, R11 ;  /* 0x0000000b000b7305 */ /* 0x000e2c000021f000 */
[----:B------:R-:W-:-:S04]  /*31d0*/  @P0 VIADD R8, R8, 0x1 ;  /* 0x0000000108080836 */ /* 0x000fc80000000000 */
[----:B------:R-:W-:Y:S01]  /*31e0*/  @!P1 IMAD.MOV R8, RZ, RZ, -R8 ;  /* 0x000000ffff089224 */ /* 0x000fe200078e0a08 */
[----:B------:R-:W-:Y:S02]  /*31f0*/  @!P2 LOP3.LUT R8, RZ, R6, RZ, 0x33, !PT ;  /* 0x00000006ff08a212 */ /* 0x000fe400078e33ff */
[----:B0-----:R-:W-:-:S03]  /*3200*/  IADD3 R24, PT, PT, RZ, -R11, RZ ;  /* 0x8000000bff187210 */ /* 0x001fc60007ffe0ff */
[----:B------:R-:W-:-:S04]  /*3210*/  IMAD.MOV R10, RZ, RZ, -R8 ;  /* 0x000000ffff0a7224 */ /* 0x000fc800078e0a08 */
[----:B------:R-:W-:Y:S02]  /*3220*/  IMAD R25, R6, R10, R25 ;  /* 0x0000000a06197224 */ /* 0x000fe400078e0219 */
[----:B------:R-:W-:Y:S02]  /*3230*/  IMAD R29, R24, R21, RZ ;  /* 0x00000015181d7224 */ /* 0x000fe400078e02ff */
[----:B------:R-:W-:-:S04]  /*3240*/  IMAD.MOV.U32 R10, RZ, RZ, RZ ;  /* 0x000000ffff0a7224 */ /* 0x000fc800078e00ff */
[----:B------:R-:W-:Y:S01]  /*3250*/  IMAD.HI.U32 R6, R11, R29, R10 ;  /* 0x0000001d0b067227 */ /* 0x000fe200078e000a */
[----:B------:R-:W-:Y:S02]  /*3260*/  IABS R10, R20 ;  /* 0x00000014000a7213 */ /* 0x000fe40000000000 */
[----:B------:R-:W-:Y:S02]  /*3270*/  IABS R29, R25 ;  /* 0x00000019001d7213 */ /* 0x000fe40000000000 */
[----:B------:R-:W-:-:S03]  /*3280*/  IADD3 R10, PT, PT, RZ, -R10, RZ ;  /* 0x8000000aff0a7210 */ /* 0x000fc60007ffe0ff */
[----:B------:R-:W-:-:S04]  /*3290*/  IMAD.HI.U32 R6, R6, R29, RZ ;  /* 0x0000001d06067227 */ /* 0x000fc800078e00ff */
[----:B------:R-:W-:Y:S01]  /*32a0*/  IMAD R10, R6, R10, R29 ;  /* 0x0000000a060a7224 */ /* 0x000fe200078e021d */
[----:B--2---:R-:W-:-:S04]  /*32b0*/  IABS R11, R7 ;  /* 0x00000007000b7213 */ /* 0x004fc80000000000 */
[----:B------:R-:W0:Y:S01]  /*32c0*/  I2F.RP R24, R11 ;  /* 0x0000000b00187306 */ /* 0x000e220000209400 */
[----:B------:R-:W-:-:S07]  /*32d0*/  ISETP.GT.U32.AND P2, PT, R21, R10, PT ;  /* 0x0000000a1500720c */ /* 0x000fce0003f44070 */
[----:B0-----:R-:W0:Y:S06]  /*32e0*/  MUFU.RCP R24, R24 ;  /* 0x0000001800187308 */ /* 0x001e2c0000001000 */
[----:B------:R-:W-:-:S05]  /*32f0*/  @!P2 IMAD.IADD R10, R10, 0x1, -R21 ;  /* 0x000000010a0aa824 */ /* 0x000fca00078e0a15 */
[----:B------:R-:W-:Y:S02]  /*3300*/  ISETP.GE.U32.AND P0, PT, R10, R21, PT ;  /* 0x000000150a00720c */ /* 0x000fe40003f06070 */
[----:B------:R-:W-:Y:S02]  /*3310*/  LOP3.LUT R10, R25, R20, RZ, 0x3c, !PT ;  /* 0x00000014190a7212 */ /* 0x000fe400078e3cff */
[----:B------:R-:W-:Y:S02]  /*3320*/  @!P2 IADD3 R6, PT, PT, R6, 0x1, RZ ;  /* 0x000000010606a810 */ /* 0x000fe40007ffe0ff */
[----:B------:R-:W-:Y:S02]  /*3330*/  ISETP.GE.AND P1, PT, R10, RZ, PT ;  /* 0x000000ff0a00720c */ /* 0x000fe40003f26270 */
[----:B------:R-:W-:Y:S01]  /*3340*/  ISETP.NE.AND P2, PT, R20, RZ, PT ;  /* 0x000000ff1400720c */ /* 0x000fe20003f45270 */
[----:B0-----:R-:W-:-:S06]  /*3350*/  VIADD R21, R24, 0xffffffe ;  /* 0x0ffffffe18157836 */ /* 0x001fcc0000000000 */
[----:B------:R-:W0:Y:S01]  /*3360*/  F2I.FTZ.U32.TRUNC.NTZ R21, R21 ;  /* 0x0000001500157305 */ /* 0x000e22000021f000 */
[----:B------:R-:W-:-:S04]  /*3370*/  @P0 VIADD R6, R6, 0x1 ;  /* 0x0000000106060836 */ /* 0x000fc80000000000 */
[----:B------:R-:W-:Y:S01]  /*3380*/  @!P1 IMAD.MOV R6, RZ, RZ, -R6 ;  /* 0x000000ffff069224 */ /* 0x000fe200078e0a06 */
[----:B------:R-:W-:-:S05]  /*3390*/  @!P2 LOP3.LUT R6, RZ, R20, RZ, 0x33, !PT ;  /* 0x00000014ff06a212 */ /* 0x000fca00078e33ff */
[----:B------:R-:W-:Y:S01]  /*33a0*/  IMAD.MOV R10, RZ, RZ, -R6 ;  /* 0x000000ffff0a7224 */ /* 0x000fe200078e0a06 */
[----:B0-----:R-:W-:-:S03]  /*33b0*/  IADD3 R24, PT, PT, RZ, -R21, RZ ;  /* 0x80000015ff187210 */ /* 0x001fc60007ffe0ff */
[----:B------:R-:W-:Y:S02]  /*33c0*/  IMAD R10, R20, R10, R25 ;  /* 0x0000000a140a7224 */ /* 0x000fe400078e0219 */
[----:B------:R-:W-:Y:S02]  /*33d0*/  IMAD.MOV.U32 R20, RZ, RZ, RZ ;  /* 0x000000ffff147224 */ /* 0x000fe400078e00ff */
[----:B------:R-:W-:Y:S01]  /*33e0*/  IMAD R25, R24, R11, RZ ;  /* 0x0000000b18197224 */ /* 0x000fe200078e02ff */
[----:B------:R-:W-:-:S03]  /*33f0*/  IABS R24, R7 ;  /* 0x0000000700187213 */ /* 0x000fc60000000000 */
[----:B------:R-:W-:Y:S01]  /*3400*/  IMAD.HI.U32 R20, R21, R25, R20 ;  /* 0x0000001915147227 */ /* 0x000fe200078e0014 */
[----:B------:R-:W-:Y:S01]  /*3410*/  IABS R21, R10 ;  /* 0x0000000a00157213 */ /* 0x000fe20000000000 */
[----:B------:R-:W2:Y:S01]  /*3420*/  LDG.E R25, desc[UR10][R12.64+0xc] ;  /* 0x00000c0a0c197981 */ /* 0x000ea2000c1e1900 */
[----:B------:R-:W-:-:S03]  /*3430*/  IADD3 R24, PT, PT, RZ, -R24, RZ ;  /* 0x80000018ff187210 */ /* 0x000fc60007ffe0ff */
[----:B------:R-:W-:-:S04]  /*3440*/  IMAD.HI.U32 R26, R20, R21, RZ ;  /* 0x00000015141a7227 */ /* 0x000fc800078e00ff */
[----:B------:R-:W-:-:S05]  /*3450*/  IMAD R20, R26, R24, R21 ;  /* 0x000000181a147224 */ /* 0x000fca00078e0215 */
[----:B------:R-:W-:Y:S02]  /*3460*/  ISETP.GT.U32.AND P2, PT, R11, R20, PT ;  /* 0x000000140b00720c */ /* 0x000fe40003f44070 */
[----:B---3--:R-:W-:-:S04]  /*3470*/  IABS R24, R2 ;  /* 0x0000000200187213 */ /* 0x008fc80000000000 */
[----:B------:R-:W0:Y:S07]  /*3480*/  I2F.RP R28, R24 ;  /* 0x00000018001c7306 */ /* 0x000e2e0000209400 */
[----:B------:R-:W-:-:S05]  /*3490*/  @!P2 IMAD.IADD R20, R20, 0x1, -R11 ;  /* 0x000000011414a824 */ /* 0x000fca00078e0a0b */
[----:B------:R-:W-:Y:S01]  /*34a0*/  ISETP.GE.U32.AND P0, PT, R20, R11, PT ;  /* 0x0000000b1400720c */ /* 0x000fe20003f06070 */
[----:B------:R-:W-:Y:S01]  /*34b0*/  IMAD.WIDE R20, R27, 0x4, R16 ;  /* 0x000000041b147825 */ /* 0x000fe200078e0210 */
[----:B0-----:R-:W0:Y:S05]  /*34c0*/  MUFU.RCP R28, R28 ;  /* 0x0000001c001c7308 */ /* 0x001e2a0000001000 */
[----:B------:R-:W3:Y:S01]  /*34d0*/  LDG.E R20, desc[UR10][R20.64] ;  /* 0x0000000a14147981 */ /* 0x000ee2000c1e1900 */
[----:B------:R-:W-:Y:S02]  /*34e0*/  LOP3.LUT R11, R10, R7, RZ, 0x3c, !PT ;  /* 0x000000070a0b7212 */ /* 0x000fe400078e3cff */
[----:B------:R-:W-:-:S02]  /*34f0*/  @!P2 IADD3 R26, PT, PT, R26, 0x1, RZ ;  /* 0x000000011a1aa810 */ /* 0x000fc40007ffe0ff */
[----:B------:R-:W-:Y:S02]  /*3500*/  ISETP.GE.AND P1, PT, R11, RZ, PT ;  /* 0x000000ff0b00720c */ /* 0x000fe40003f26270 */
[----:B------:R-:W-:Y:S01]  /*3510*/  ISETP.NE.AND P2, PT, R7, RZ, PT ;  /* 0x000000ff0700720c */ /* 0x000fe20003f45270 */
[----:B0-----:R-:W-:Y:S01]  /*3520*/  VIADD R29, R28, 0xffffffe ;  /* 0x0ffffffe1c1d7836 */ /* 0x001fe20000000000 */
[----:B------:R-:W3:Y:S03]  /*3530*/  LDG.E R21, desc[UR10][R18.64+0x4] ;  /* 0x0000040a12157981 */ /* 0x000ee6000c1e1900 */
[----:B------:R-:W0:Y:S01]  /*3540*/  F2I.FTZ.U32.TRUNC.NTZ R11, R29 ;  /* 0x0000001d000b7305 */ /* 0x000e22000021f000 */
[----:B------:R-:W-:-:S05]  /*3550*/  @P0 VIADD R26, R26, 0x1 ;  /* 0x000000011a1a0836 */ /* 0x000fca0000000000 */
[----:B------:R-:W-:Y:S02]  /*3560*/  @!P1 IMAD.MOV R26, RZ, RZ, -R26 ;  /* 0x000000ffff1a9224 */ /* 0x000fe400078e0a1a */
[----:B------:R-:W-:Y:S01]  /*3570*/  @!P2 LOP3.LUT R26, RZ, R7, RZ, 0x33, !PT ;  /* 0x00000007ff1aa212 */ /* 0x000fe200078e33ff */
[----:B----4-:R-:W-:Y:S01]  /*3580*/  IMAD R23, R9, R23, R4 ;  /* 0x0000001709177224 */ /* 0x010fe200078e0204 */
[----:B0-----:R-:W-:-:S03]  /*3590*/  IADD3 R9, PT, PT, RZ, -R11, RZ ;  /* 0x8000000bff097210 */ /* 0x001fc60007ffe0ff */
[----:B------:R-:W-:-:S04]  /*35a0*/  IMAD.MOV R4, RZ, RZ, -R26 ;  /* 0x000000ffff047224 */ /* 0x000fc800078e0a1a */
[----:B------:R-:W-:Y:S02]  /*35b0*/  IMAD R7, R7, R4, R10 ;  /* 0x0000000407077224 */ /* 0x000fe400078e020a */
[----:B------:R-:W-:Y:S02]  /*35c0*/  IMAD R9, R9, R24, RZ ;  /* 0x0000001809097224 */ /* 0x000fe400078e02ff */
[----:B-----5:R-:W-:Y:S02]  /*35d0*/  IMAD R27, R22, R3, R23 ;  /* 0x00000003161b7224 */ /* 0x020fe400078e0217 */
[----:B------:R-:W4:Y:S01]  /*35e0*/  LDG.E R3, desc[UR10][R18.64+-0x4] ;  /* 0xfffffc0a12037981 */ /* 0x000f22000c1e1900 */
[----:B------:R-:W-:Y:S01]  /*35f0*/  IMAD.MOV.U32 R10, RZ, RZ, RZ ;  /* 0x000000ffff0a7224 */ /* 0x000fe200078e00ff */
[----:B------:R-:W-:Y:S02]  /*3600*/  IABS R29, R7 ;  /* 0x00000007001d7213 */ /* 0x000fe40000000000 */
[----:B------:R-:W5:Y:S01]  /*3610*/  LDG.E R23, desc[UR10][R18.64] ;  /* 0x0000000a12177981 */ /* 0x000f62000c1e1900 */
[----:B------:R-:W-:Y:S01]  /*3620*/  IMAD.HI.U32 R4, R11, R9, R10 ;  /* 0x000000090b047227 */ /* 0x000fe200078e000a */
[----:B------:R-:W-:-:S02]  /*3630*/  IABS R9, R2 ;  /* 0x0000000200097213 */ /* 0x000fc40000000000 */
[----:B------:R-:W5:Y:S02]  /*3640*/  LDG.E R11, desc[UR10][R18.64+0x8] ;  /* 0x0000080a120b7981 */ /* 0x000f64000c1e1900 */
[----:B------:R-:W-:Y:S01]  /*3650*/  IADD3 R9, PT, PT, RZ, -R9, RZ ;  /* 0x80000009ff097210 */ /* 0x000fe20007ffe0ff */
[----:B------:R-:W-:-:S04]  /*3660*/  IMAD.HI.U32 R4, R4, R29, RZ ;  /* 0x0000001d04047227 */ /* 0x000fc800078e00ff */
[----:B------:R-:W-:Y:S02]  /*3670*/  IMAD R29, R4, R9, R29 ;  /* 0x00000009041d7224 */ /* 0x000fe400078e021d */
[----:B------:R-:W5:Y:S03]  /*3680*/  LDG.E R9, desc[UR10][R18.64+0xc] ;  /* 0x00000c0a12097981 */ /* 0x000f66000c1e1900 */
[----:B------:R-:W-:-:S13]  /*3690*/  ISETP.GT.U32.AND P2, PT, R24, R29, PT ;  /* 0x0000001d1800720c */ /* 0x000fda0003f44070 */
[----:B------:R-:W-:-:S05]  /*36a0*/  @!P2 IMAD.IADD R29, R29, 0x1, -R24 ;  /* 0x000000011d1da824 */ /* 0x000fca00078e0a18 */
[----:B------:R-:W-:Y:S02]  /*36b0*/  ISETP.GE.U32.AND P0, PT, R29, R24, PT ;  /* 0x000000181d00720c */ /* 0x000fe40003f06070 */
[----:B------:R-:W-:Y:S02]  /*36c0*/  @!P2 IADD3 R4, PT, PT, R4, 0x1, RZ ;  /* 0x000000010404a810 */ /* 0x000fe40007ffe0ff */
[----:B------:R-:W-:-:S09]  /*36d0*/  ISETP.NE.AND P2, PT, R2, RZ, PT ;  /* 0x000000ff0200720c */ /* 0x000fd20003f45270 */
[----:B------:R-:W-:Y:S01]  /*36e0*/  @P0 VIADD R4, R4, 0x1 ;  /* 0x0000000104040836 */ /* 0x000fe20000000000 */
[----:B--2---:R-:W-:-:S04]  /*36f0*/  IABS R10, R25 ;  /* 0x00000019000a7213 */ /* 0x004fc80000000000 */
[----:B------:R-:W0:Y:S08]  /*3700*/  I2F.RP R22, R10 ;  /* 0x0000000a00167306 */ /* 0x000e300000209400 */
[----:B0-----:R-:W0:Y:S02]  /*3710*/  MUFU.RCP R22, R22 ;  /* 0x0000001600167308 */ /* 0x001e240000001000 */
[----:B0-----:R-:W-:-:S02]  /*3720*/  VIADD R24, R22, 0xffffffe ;  /* 0x0ffffffe16187836 */ /* 0x001fc40000000000 */
[----:B---3--:R-:W-:Y:S01]  /*3730*/  IMAD R27, R5, R20, R27 ;  /* 0x00000014051b7224 */ /* 0x008fe200078e021b */
[----:B------:R-:W-:-:S04]  /*3740*/  LOP3.LUT R5, R7, R2, RZ, 0x3c, !PT ;  /* 0x0000000207057212 */ /* 0x000fc800078e3cff */
[----:B------:R-:W-:Y:S02]  /*3750*/  ISETP.GE.AND P1, PT, R5, RZ, PT ;  /* 0x000000ff0500720c */ /* 0x000fe40003f26270 */
[----:B------:R-:W0:Y:S01]  /*3760*/  F2I.FTZ.U32.TRUNC.NTZ R5, R24 ;  /* 0x0000001800057305 */ /* 0x000e22000021f000 */
[----:B------:R-:W-:-:S10]  /*3770*/  IMAD.MOV.U32 R20, RZ, RZ, R4 ;  /* 0x000000ffff147224 */ /* 0x000fd400078e0004 */
[----:B------:R-:W-:Y:S02]  /*3780*/  @!P1 IADD3 R20, PT, PT, -R20, RZ, RZ ;  /* 0x000000ff14149210 */ /* 0x000fe40007ffe1ff */
[----:B------:R-:W-:Y:S01]  /*3790*/  @!P2 LOP3.LUT R20, RZ, R2, RZ, 0x33, !PT ;  /* 0x00000002ff14a212 */ /* 0x000fe200078e33ff */
[----:B0-----:R-:W-:-:S04]  /*37a0*/  IMAD.MOV R29, RZ, RZ, -R5 ;  /* 0x000000ffff1d7224 */ /* 0x001fc800078e0a05 */
[----:B------:R-:W-:Y:S01]  /*37b0*/  IMAD.MOV R22, RZ, RZ, -R20 ;  /* 0x000000ffff167224 */ /* 0x000fe200078e0a14 */
[----:B------:R-:W-:-:S03]  /*37c0*/  MOV R4, RZ ;  /* 0x000000ff00047202 */ /* 0x000fc60000000f00 */
[----:B------:R-:W-:Y:S02]  /*37d0*/  IMAD R22, R2, R22, R7 ;  /* 0x0000001602167224 */ /* 0x000fe400078e0207 */
[----:B------:R-:W-:-:S04]  /*37e0*/  IMAD R7, R29, R10, RZ ;  /* 0x0000000a1d077224 */ /* 0x000fc800078e02ff */
[----:B------:R-:W-:-:S04]  /*37f0*/  IMAD.HI.U32 R7, R5, R7, R4 ;  /* 0x0000000705077227 */ /* 0x000fc800078e0004 */
[----:B------:R-:W-:-:S06]  /*3800*/  IMAD.WIDE R28, R21, 0x4, R16 ;  /* 0x00000004151c7825 */ /* 0x000fcc00078e0210 */
[----:B------:R-:W2:Y:S01]  /*3810*/  LDG.E R29, desc[UR10][R28.64] ;  /* 0x0000000a1c1d7981 */ /* 0x000ea2000c1e1900 */
[----:B----4-:R-:W-:-:S04]  /*3820*/  IMAD.WIDE R2, R3, 0x4, R16 ;  /* 0x0000000403027825 */ /* 0x010fc800078e0210 */
[--C-:B-----5:R-:W-:Y:S01]  /*3830*/  IMAD.WIDE R4, R23, 0x4, R16.reuse ;  /* 0x0000000417047825 */ /* 0x120fe200078e0210 */
[----:B------:R0:W3:Y:S04]  /*3840*/  LDG.E R24, desc[UR10][R2.64] ;  /* 0x0000000a02187981 */ /* 0x0000e8000c1e1900 */
[----:B------:R1:W4:Y:S01]  /*3850*/  LDG.E R23, desc[UR10][R4.64] ;  /* 0x0000000a04177981 */ /* 0x000322000c1e1900 */
[----:B0-----:R-:W-:-:S04]  /*3860*/  IMAD.WIDE R2, R11, 0x4, R16 ;  /* 0x000000040b027825 */ /* 0x001fc800078e0210 */
[----:B-1----:R-:W-:Y:S01]  /*3870*/  IMAD.WIDE R4, R9, 0x4, R16 ;  /* 0x0000000409047825 */ /* 0x002fe200078e0210 */
[----:B------:R0:W5:Y:S04]  /*3880*/  LDG.E R11, desc[UR10][R2.64] ;  /* 0x0000000a020b7981 */ /* 0x000168000c1e1900 */
[----:B------:R5:W5:Y:S01]  /*3890*/  LDG.E R9, desc[UR10][R4.64] ;  /* 0x0000000a04097981 */ /* 0x000b62000c1e1900 */
[----:B------:R-:W-:Y:S02]  /*38a0*/  IABS R28, R25 ;  /* 0x00000019001c7213 */ /* 0x000fe40000000000 */
[----:B------:R-:W-:-:S03]  /*38b0*/  IABS R21, R22 ;  /* 0x0000001600157213 */ /* 0x000fc60000000000 */
[----:B0-----:R-:W-:Y:S02]  /*38c0*/  IMAD.MOV R2, RZ, RZ, -R28 ;  /* 0x000000ffff027224 */ /* 0x001fe400078e0a1c */
[----:B------:R-:W-:-:S04]  /*38d0*/  IMAD.HI.U32 R7, R7, R21, RZ ;  /* 0x0000001507077227 */ /* 0x000fc800078e00ff */
[----:B------:R-:W-:-:S05]  /*38e0*/  IMAD R21, R7, R2, R21 ;  /* 0x0000000207157224 */ /* 0x000fca00078e0215 */
[----:B------:R-:W-:Y:S02]  /*38f0*/  ISETP.GT.U32.AND P2, PT, R10, R21, PT ;  /* 0x000000150a00720c */ /* 0x000fe40003f44070 */
[----:B------:R-:W-:-:S11]  /*3900*/  LOP3.LUT R2, R22, R25, RZ, 0x3c, !PT ;  /* 0x0000001916027212 */ /* 0x000fd600078e3cff */
[----:B------:R-:W-:Y:S01]  /*3910*/  @!P2 IMAD.IADD R21, R21, 0x1, -R10 ;  /* 0x000000011515a824 */ /* 0x000fe200078e0a0a */
[----:B------:R-:W-:-:S04]  /*3920*/  ISETP.GE.AND P1, PT, R2, RZ, PT ;  /* 0x000000ff0200720c */ /* 0x000fc80003f26270 */
[----:B------:R-:W-:Y:S02]  /*3930*/  ISETP.GE.U32.AND P0, PT, R21, R10, PT ;  /* 0x0000000a1500720c */ /* 0x000fe40003f06070 */
[----:B------:R-:W-:Y:S02]  /*3940*/  @!P2 IADD3 R7, PT, PT, R7, 0x1, RZ ;  /* 0x000000010707a810 */ /* 0x000fe40007ffe0ff */
[----:B------:R-:W-:Y:S01]  /*3950*/  ISETP.NE.AND P2, PT, R25, RZ, PT ;  /* 0x000000ff1900720c */ /* 0x000fe20003f45270 */
[----:B------:R-:W-:-:S04]  /*3960*/  UIADD3 UR7, UPT, UPT, UR7, 0x8, URZ ;  /* 0x0000000807077890 */ /* 0x000fc8000fffe0ff */
[----:B------:R-:W-:-:S04]  /*3970*/  UISETP.NE.AND UP1, UPT, UR7, URZ, UPT ;  /* 0x000000ff0700728c */ /* 0x000fc8000bf25270 */
[----:B------:R-:W-:-:S04]  /*3980*/  @P0 VIADD R7, R7, 0x1 ;  /* 0x0000000107070836 */ /* 0x000fc80000000000 */
[----:B------:R-:W-:Y:S01]  /*3990*/  @!P1 IMAD.MOV R7, RZ, RZ, -R7 ;  /* 0x000000ffff079224 */ /* 0x000fe200078e0a07 */
[----:B------:R-:W-:Y:S02]  /*39a0*/  @!P2 LOP3.LUT R7, RZ, R25, RZ, 0x33, !PT ;  /* 0x00000019ff07a212 */ /* 0x000fe400078e33ff */
[----:B------:R-:W-:Y:S02]  /*39b0*/  IADD3 R12, P0, PT, R12, 0x20, RZ ;  /* 0x000000200c0c7810 */ /* 0x000fe40007f1e0ff */
[----:B------:R-:W-:Y:S02]  /*39c0*/  IADD3 R18, P1, PT, R18, 0x20, RZ ;  /* 0x0000002012127810 */ /* 0x000fe40007f3e0ff */
[----:B------:R-:W-:Y:S01]  /*39d0*/  IADD3 R2, PT, PT, -R7, RZ, RZ ;  /* 0x000000ff07027210 */ /* 0x000fe20007ffe1ff */
[----:B------:R-:W-:Y:S02]  /*39e0*/  IMAD.X R13, RZ, RZ, R13, P0 ;  /* 0x000000ffff0d7224 */ /* 0x000fe400000e060d */
[----:B------:R-:W-:-:S02]  /*39f0*/  IMAD.X R19, RZ, RZ, R19, P1 ;  /* 0x000000ffff137224 */ /* 0x000fc400008e0613 */
[----:B------:R-:W-:Y:S02]  /*3a00*/  IMAD R22, R25, R2, R22 ;  /* 0x0000000219167224 */ /* 0x000fe400078e0216 */
[----:B---3--:R-:W-:-:S04]  /*3a10*/  IMAD R24, R8, R24, R27 ;  /* 0x0000001808187224 */ /* 0x008fc800078e021b */
[----:B----4-:R-:W-:-:S04]  /*3a20*/  IMAD R23, R6, R23, R24 ;  /* 0x0000001706177224 */ /* 0x010fc800078e0218 */
[----:B--2---:R-:W-:-:S04]  /*3a30*/  IMAD R23, R26, R29, R23 ;  /* 0x0000001d1a177224 */ /* 0x004fc800078e0217 */
[----:B-----5:R-:W-:-:S04]  /*3a40*/  IMAD R4, R20, R11, R23 ;  /* 0x0000000b14047224 */ /* 0x020fc800078e0217 */
[----:B------:R-:W-:Y:S01]  /*3a50*/  IMAD R4, R7, R9, R4 ;  /* 0x0000000907047224 */ /* 0x000fe200078e0204 */
[----:B------:R-:W-:Y:S06]  /*3a60*/  BRA.U UP1, `(.L_x_145) ;  /* 0xffffffed01fc7547 */ /* 0x000fec000b83ffff */
.L_x_144:
[----:B------:R-:W-:Y:S05]  /*3a70*/  BRA.U !UP0, `(.L_x_146) ;  /* 0x0000001108007547 */ /* 0x000fea000b800000 */
[----:B------:R-:W0:Y:S01]  /*3a80*/  LDCU UR4, c[0x0][0x3b0] ;  /* 0x00007600ff0477ac */ /* 0x000e220008000800 */
[----:B------:R-:W-:Y:S02]  /*3a90*/  UISETP.GE.U32.AND UP0, UPT, UR12, 0x4, UPT ;  /* 0x000000040c00788c */ /* 0x000fe4000bf06070 */
[----:B0-----:R-:W-:-:S04]  /*3aa0*/  ULOP3.LUT UR5, UR4, 0x3, URZ, 0xc0, !UPT ;  /* 0x0000000304057892 */ /* 0x001fc8000f8ec0ff */
[----:B------:R-:W-:-:S03]  /*3ab0*/  UISETP.NE.AND UP1, UPT, UR5, URZ, UPT ;  /* 0x000000ff0500728c */ /* 0x000fc6000bf25270 */
[----:B------:R-:W-:Y:S08]  /*3ac0*/  BRA.U !UP0, `(.L_x_147) ;  /* 0x00000009082c7547 */ /* 0x000ff0000b800000 */
[----:B------:R-:W0:Y:S08]  /*3ad0*/  LDC.64 R24, c[0x0][0x3a0] ;  /* 0x0000e800ff187b82 */ /* 0x000e300000000a00 */
[----:B------:R-:W1:Y:S08]  /*3ae0*/  LDC.64 R2, c[0x0][0x390] ;  /* 0x0000e400ff027b82 */ /* 0x000e700000000a00 */
[----:B------:R-:W2:Y:S01]  /*3af0*/  LDC.64 R6, c[0x0][0x3a8] ;  /* 0x0000ea00ff067b82 */ /* 0x000ea20000000a00 */
[----:B0-----:R-:W-:-:S05]  /*3b00*/  IMAD.WIDE.U32 R24, R0, 0x4, R24 ;  /* 0x0000000400187825 */ /* 0x001fca00078e0018 */
[----:B------:R-:W3:Y:S01]  /*3b10*/  LDG.E R19, desc[UR10][R24.64] ;  /* 0x0000000a18137981 */ /* 0x000ee2000c1e1900 */
[----:B-1----:R-:W-:-:S03]  /*3b20*/  IMAD.WIDE.U32 R2, R0, 0x4, R2 ;  /* 0x0000000400027825 */ /* 0x002fc600078e0002 */
[----:B------:R-:W4:Y:S04]  /*3b30*/  LDG.E R9, desc[UR10][R24.64+0x4] ;  /* 0x0000040a18097981 */ /* 0x000f28000c1e1900 */
[----:B------:R-:W2:Y:S04]  /*3b40*/  LDG.E R17, desc[UR10][R2.64] ;  /* 0x0000000a02117981 */ /* 0x000ea8000c1e1900 */
[----:B------:R-:W5:Y:S04]  /*3b50*/  LDG.E R11, desc[UR10][R2.64+0x4] ;  /* 0x0000040a020b7981 */ /* 0x000f68000c1e1900 */
[----:B------:R-:W4:Y:S04]  /*3b60*/  LDG.E R13, desc[UR10][R2.64+0x8] ;  /* 0x0000080a020d7981 */ /* 0x000f28000c1e1900 */
[----:B------:R0:W4:Y:S04]  /*3b70*/  LDG.E R21, desc[UR10][R2.64+0xc] ;  /* 0x00000c0a02157981 */ /* 0x000128000c1e1900 */
[----:B------:R-:W4:Y:S04]  /*3b80*/  LDG.E R8, desc[UR10][R24.64+0x8] ;  /* 0x0000080a18087981 */ /* 0x000f28000c1e1900 */
[----:B------:R-:W4:Y:S01]  /*3b90*/  LDG.E R5, desc[UR10][R24.64+0xc] ;  /* 0x00000c0a18057981 */ /* 0x000f22000c1e1900 */
[----:B0-----:R-:W-:Y:S01]  /*3ba0*/  IMAD.MOV.U32 R2, RZ, RZ, RZ ;  /* 0x000000ffff027224 */ /* 0x001fe200078e00ff */
[----:B---3--:R-:W-:-:S04]  /*3bb0*/  IABS R18, R19 ;  /* 0x0000001300127213 */ /* 0x008fc80000000000 */
[----:B------:R-:W0:Y:S01]  /*3bc0*/  I2F.RP R20, R18 ;  /* 0x0000001200147306 */ /* 0x000e220000209400 */
[----:B--2---:R-:W-:-:S04]  /*3bd0*/  IMAD.WIDE R16, R17, 0x4, R6 ;  /* 0x0000000411107825 */ /* 0x004fc800078e0206 */
[--C-:B-----5:R-:W-:Y:S02]  /*3be0*/  IMAD.WIDE R10, R11, 0x4, R6.reuse ;  /* 0x000000040b0a7825 */ /* 0x120fe400078e0206 */
[----:B------:R-:W2:Y:S02]  /*3bf0*/  LDG.E R17, desc[UR10][R16.64] ;  /* 0x0000000a10117981 */ /* 0x000ea4000c1e1900 */
[--C-:B----4-:R-:W-:Y:S02]  /*3c00*/  IMAD.WIDE R12, R13, 0x4, R6.reuse ;  /* 0x000000040d0c7825 */ /* 0x110fe400078e0206 */
[----:B------:R1:W3:Y:S01]  /*3c10*/  LDG.E R10, desc[UR10][R10.64] ;  /* 0x0000000a0a0a7981 */ /* 0x0002e2000c1e1900 */
[----:B0-----:R-:W0:Y:S01]  /*3c20*/  MUFU.RCP R20, R20 ;  /* 0x0000001400147308 */ /* 0x001e220000001000 */
[----:B------:R-:W-:Y:S02]  /*3c30*/  IMAD.WIDE R6, R21, 0x4, R6 ;  /* 0x0000000415067825 */ /* 0x000fe400078e0206 */
[----:B------:R-:W4:Y:S04]  /*3c40*/  LDG.E R12, desc[UR10][R12.64] ;  /* 0x0000000a0c0c7981 */ /* 0x000f28000c1e1900 */
[----:B------:R5:W4:Y:S01]  /*3c50*/  LDG.E R6, desc[UR10][R6.64] ;  /* 0x0000000a06067981 */ /* 0x000b22000c1e1900 */
[----:B0-----:R-:W-:-:S04]  /*3c60*/  IADD3 R23, PT, PT, R20, 0xffffffe, RZ ;  /* 0x0ffffffe14177810 */ /* 0x001fc80007ffe0ff */
[----:B------:R-:W0:Y:S01]  /*3c70*/  F2I.FTZ.U32.TRUNC.NTZ R3, R23 ;  /* 0x0000001700037305 */ /* 0x000e22000021f000 */
[----:B------:R-:W-:Y:S01]  /*3c80*/  IABS R20, R22 ;  /* 0x0000001600147213 */ /* 0x000fe20000000000 */
[----:B0-----:R-:W-:-:S04]  /*3c90*/  IMAD.MOV R21, RZ, RZ, -R3 ;  /* 0x000000ffff157224 */ /* 0x001fc800078e0a03 */
[----:B------:R-:W-:Y:S01]  /*3ca0*/  IMAD R21, R21, R18, RZ ;  /* 0x0000001215157224 */ /* 0x000fe200078e02ff */
[----:B------:R-:W-:-:S03]  /*3cb0*/  IABS R23, R19 ;  /* 0x0000001300177213 */ /* 0x000fc60000000000 */
[----:B------:R-:W-:Y:S01]  /*3cc0*/  IMAD.HI.U32 R2, R3, R21, R2 ;  /* 0x0000001503027227 */ /* 0x000fe200078e0002 */
[----:B------:R-:W-:Y:S02]  /*3cd0*/  MOV R3, R20 ;  /* 0x0000001400037202 */ /* 0x000fe40000000f00 */
[----:B-1----:R-:W-:Y:S01]  /*3ce0*/  IABS R11, R9 ;  /* 0x00000009000b7213 */ /* 0x002fe20000000000 */
[----:B------:R-:W-:Y:S02]  /*3cf0*/  IMAD.MOV R16, RZ, RZ, -R23 ;  /* 0x000000ffff107224 */ /* 0x000fe400078e0a17 */
[----:B-----5:R-:W-:Y:S01]  /*3d00*/  IMAD.HI.U32 R7, R2, R3, RZ ;  /* 0x0000000302077227 */ /* 0x020fe200078e00ff */
[----:B------:R-:W0:Y:S03]  /*3d10*/  I2F.RP R13, R11 ;  /* 0x0000000b000d7306 */ /* 0x000e260000209400 */
[----:B------:R-:W-:-:S05]  /*3d20*/  IMAD R3, R7, R16, R3 ;  /* 0x0000001007037224 */ /* 0x000fca00078e0203 */
[----:B------:R-:W-:Y:S01]  /*3d30*/  ISETP.GT.U32.AND P2, PT, R18, R3, PT ;  /* 0x000000031200720c */ /* 0x000fe20003f44070 */
[----:B0-----:R-:W0:-:S12]  /*3d40*/  MUFU.RCP R13, R13 ;  /* 0x0000000d000d7308 */ /* 0x001e180000001000 */
[----:B------:R-:W-:Y:S01]  /*3d50*/  @!P2 IMAD.IADD R3, R3, 0x1, -R18 ;  /* 0x000000010303a824 */ /* 0x000fe200078e0a12 */
[----:B------:R-:W-:-:S04]  /*3d60*/  LOP3.LUT R2, R22, R19, RZ, 0x3c, !PT ;  /* 0x0000001316027212 */ /* 0x000fc800078e3cff */
[----:B------:R-:W-:Y:S01]  /*3d70*/  ISETP.GE.U32.AND P0, PT, R3, R18, PT ;  /* 0x000000120300720c */ /* 0x000fe20003f06070 */
[----:B------:R-:W-:Y:S01]  /*3d80*/  @!P2 VIADD R7, R7, 0x1 ;  /* 0x000000010707a836 */ /* 0x000fe20000000000 */
[----:B------:R-:W-:Y:S02]  /*3d90*/  ISETP.GE.AND P1, PT, R2, RZ, PT ;  /* 0x000000ff0200720c */ /* 0x000fe40003f26270 */
[----:B------:R-:W-:Y:S02]  /*3da0*/  ISETP.NE.AND P2, PT, R19, RZ, PT ;  /* 0x000000ff1300720c */ /* 0x000fe40003f45270 */
[----:B0-----:R-:W-:-:S04]  /*3db0*/  IADD3 R2, PT, PT, R13, 0xffffffe, RZ ;  /* 0x0ffffffe0d027810 */ /* 0x001fc80007ffe0ff */
[----:B------:R0:W1:Y:S03]  /*3dc0*/  F2I.FTZ.U32.TRUNC.NTZ R3, R2 ;  /* 0x0000000200037305 */ /* 0x000066000021f000 */
[----:B------:R-:W-:-:S05]  /*3dd0*/  @P0 VIADD R7, R7, 0x1 ;  /* 0x0000000107070836 */ /* 0x000fca0000000000 */
[----:B------:R-:W-:Y:S02]  /*3de0*/  @!P1 IADD3 R7, PT, PT, -R7, RZ, RZ ;  /* 0x000000ff07079210 */ /* 0x000fe40007ffe1ff */
[----:B------:R-:W-:Y:S01]  /*3df0*/  @!P2 LOP3.LUT R7, RZ, R19, RZ, 0x33, !PT ;  /* 0x00000013ff07a212 */ /* 0x000fe200078e33ff */
[----:B0-----:R-:W-:-:S04]  /*3e00*/  HFMA2 R2, -RZ, RZ, 0, 0 ;  /* 0x00000000ff027431 */ /* 0x001fc800000001ff */
[----:B------:R-:W-:Y:S02]  /*3e10*/  IMAD.MOV R13, RZ, RZ, -R7 ;  /* 0x000000ffff0d7224 */ /* 0x000fe400078e0a07 */
[----:B-1----:R-:W-:Y:S02]  /*3e20*/  IMAD.MOV R16, RZ, RZ, -R3 ;  /* 0x000000ffff107224 */ /* 0x002fe400078e0a03 */
[----:B------:R-:W-:Y:S01]  /*3e30*/  IMAD R22, R19, R13, R22 ;  /* 0x0000000d13167224 */ /* 0x000fe200078e0216 */
[----:B------:R-:W-:Y:S01]  /*3e40*/  IABS R18, R9 ;  /* 0x0000000900127213 */ /* 0x000fe20000000000 */
[----:B------:R-:W-:-:S03]  /*3e50*/  IMAD R13, R16, R11, RZ ;  /* 0x0000000b100d7224 */ /* 0x000fc600078e02ff */
[----:B------:R-:W-:Y:S01]  /*3e60*/  IABS R16, R22 ;  /* 0x0000001600107213 */ /* 0x000fe20000000000 */
[----:B------:R-:W-:-:S04]  /*3e70*/  IMAD.HI.U32 R2, R3, R13, R2 ;  /* 0x0000000d03027227 */ /* 0x000fc800078e0002 */
[----:B------:R-:W-:Y:S02]  /*3e80*/  IMAD.MOV R18, RZ, RZ, -R18 ;  /* 0x000000ffff127224 */ /* 0x000fe400078e0a12 */
[----:B------:R-:W-:Y:S01]  /*3e90*/  IMAD.MOV.U32 R3, RZ, RZ, R16 ;  /* 0x000000ffff037224 */ /* 0x000fe200078e0010 */
[----:B------:R-:W-:Y:S02]  /*3ea0*/  IABS R13, R8 ;  /* 0x00000008000d7213 */ /* 0x000fe40000000000 */
[----:B------:R-:W-:Y:S01]  /*3eb0*/  MOV R16, R18 ;  /* 0x0000001200107202 */ /* 0x000fe20000000f00 */
[----:B------:R-:W-:Y:S01]  /*3ec0*/  IMAD.HI.U32 R2, R2, R3, RZ ;  /* 0x0000000302027227 */ /* 0x000fe200078e00ff */
[----:B------:R-:W0:Y:S03]  /*3ed0*/  I2F.RP R18, R13 ;  /* 0x0000000d00127306 */ /* 0x000e260000209400 */
[----:B------:R-:W-:-:S05]  /*3ee0*/  IMAD R16, R2, R16, R3 ;  /* 0x0000001002107224 */ /* 0x000fca00078e0203 */
[----:B------:R-:W-:Y:S01]  /*3ef0*/  ISETP.GT.U32.AND P2, PT, R11, R16, PT ;  /* 0x000000100b00720c */ /* 0x000fe20003f44070 */
[----:B0-----:R-:W0:-:S12]  /*3f00*/  MUFU.RCP R18, R18 ;  /* 0x0000001200127308 */ /* 0x001e180000001000 */
[----:B------:R-:W-:Y:S01]  /*3f10*/  @!P2 IMAD.IADD R16, R16, 0x1, -R11 ;  /* 0x000000011010a824 */ /* 0x000fe200078e0a0b */
[----:B------:R-:W-:-:S04]  /*3f20*/  LOP3.LUT R3, R22, R9, RZ, 0x3c, !PT ;  /* 0x0000000916037212 */ /* 0x000fc800078e3cff */
[----:B------:R-:W-:Y:S02]  /*3f30*/  ISETP.GE.U32.AND P0, PT, R16, R11, PT ;  /* 0x0000000b1000720c */ /* 0x000fe40003f06070 */
[----:B------:R-:W-:Y:S02]  /*3f40*/  ISETP.GE.AND P1, PT, R3, RZ, PT ;  /* 0x000000ff0300720c */ /* 0x000fe40003f26270 */
[----:B------:R-:W-:Y:S01]  /*3f50*/  @!P2 IADD3 R2, PT, PT, R2, 0x1, RZ ;  /* 0x000000010202a810 */ /* 0x000fe20007ffe0ff */
[----:B0-----:R-:W-:Y:S01]  /*3f60*/  VIADD R3, R18, 0xffffffe ;  /* 0x0ffffffe12037836 */ /* 0x001fe20000000000 */
[----:B------:R-:W-:-:S05]  /*3f70*/  ISETP.NE.AND P2, PT, R9, RZ, PT ;  /* 0x000000ff0900720c */ /* 0x000fca0003f45270 */
[----:B------:R-:W0:Y:S02]  /*3f80*/  F2I.FTZ.U32.TRUNC.NTZ R3, R3 ;  /* 0x0000000300037305 */ /* 0x000e24000021f000 */
[----:B------:R-:W-:-:S04]  /*3f90*/  @P0 VIADD R2, R2, 0x1 ;  /* 0x0000000102020836 */ /* 0x000fc80000000000 */
[----:B------:R-:W-:-:S05]  /*3fa0*/  IMAD.MOV.U32 R11, RZ, RZ, R2 ;  /* 0x000000ffff0b7224 */ /* 0x000fca00078e0002 */
[----:B------:R-:W-:Y:S02]  /*3fb0*/  @!P1 IADD3 R11, PT, PT, -R11, RZ, RZ ;  /* 0x000000ff0b0b9210 */ /* 0x000fe40007ffe1ff */
[----:B------:R-:W-:Y:S01]  /*3fc0*/  @!P2 LOP3.LUT R11, RZ, R9, RZ, 0x33, !PT ;  /* 0x00000009ff0ba212 */ /* 0x000fe200078e33ff */
[----:B0-----:R-:W-:-:S04]  /*3fd0*/  IMAD.MOV R2, RZ, RZ, -R3 ;  /* 0x000000ffff027224 */ /* 0x001fc800078e0a03 */
[----:B------:R-:W-:-:S04]  /*3fe0*/  IMAD.MOV R19, RZ, RZ, -R11 ;  /* 0x000000ffff137224 */ /* 0x000fc800078e0a0b */
[----:B------:R-:W-:Y:S02]  /*3ff0*/  IMAD R19, R9, R19, R22 ;  /* 0x0000001309137224 */ /* 0x000fe400078e0216 */
[----:B------:R-:W-:Y:S02]  /*4000*/  IMAD R9, R2, R13, RZ ;  /* 0x0000000d02097224 */ /* 0x000fe400078e02ff */
[----:B------:R-:W-:Y:S01]  /*4010*/  HFMA2 R2, -RZ, RZ, 0, 0 ;  /* 0x00000000ff027431 */ /* 0x000fe200000001ff */
[----:B------:R-:W-:Y:S02]  /*4020*/  IABS R18, R8 ;  /* 0x0000000800127213 */ /* 0x000fe40000000000 */
[----:B------:R-:W-:-:S03]  /*4030*/  IABS R16, R19 ;  /* 0x0000001300107213 */ /* 0x000fc60000000000 */
[----:B------:R-:W-:Y:S02]  /*4040*/  IMAD.MOV R18, RZ, RZ, -R18 ;  /* 0x000000ffff127224 */ /* 0x000fe400078e0a12 */
[----:B------:R-:W-:-:S04]  /*4050*/  IMAD.HI.U32 R2, R3, R9, R2 ;  /* 0x0000000903027227 */ /* 0x000fc800078e0002 */
[----:B------:R-:W-:Y:S01]  /*4060*/  IMAD.MOV.U32 R3, RZ, RZ, R16 ;  /* 0x000000ffff037224 */ /* 0x000fe200078e0010 */
[----:B------:R-:W-:-:S03]  /*4070*/  MOV R16, R18 ;  /* 0x0000001200107202 */ /* 0x000fc60000000f00 */
[----:B------:R-:W-:Y:S01]  /*4080*/  IMAD.HI.U32 R2, R2, R3, RZ ;  /* 0x0000000302027227 */ /* 0x000fe200078e00ff */
[----:B------:R-:W-:-:S03]  /*4090*/  IABS R9, R5 ;  /* 0x0000000500097213 */ /* 0x000fc60000000000 */
[----:B------:R-:W-:Y:S01]  /*40a0*/  IMAD R16, R2, R16, R3 ;  /* 0x0000001002107224 */ /* 0x000fe200078e0203 */
[----:B------:R-:W0:Y:S04]  /*40b0*/  I2F.RP R18, R9 ;  /* 0x0000000900127306 */ /* 0x000e280000209400 */
[----:B------:R-:W-:Y:S02]  /*40c0*/  ISETP.GT.U32.AND P2, PT, R13, R16, PT ;  /* 0x000000100d00720c */ /* 0x000fe40003f44070 */
[----:B------:R-:W-:Y:S02]  /*40d0*/  LOP3.LUT R3, R19, R8, RZ, 0x3c, !PT ;  /* 0x0000000813037212 */ /* 0x000fe400078e3cff */
[----:B0-----:R-:W0:Y:S09]  /*40e0*/  MUFU.RCP R18, R18 ;  /* 0x0000001200127308 */ /* 0x001e320000001000 */
[----:B------:R-:W-:-:S05]  /*40f0*/  @!P2 IMAD.IADD R16, R16, 0x1, -R13 ;  /* 0x000000011010a824 */ /* 0x000fca00078e0a0d */
[----:B------:R-:W-:Y:S02]  /*4100*/  ISETP.GE.U32.AND P0, PT, R16, R13, PT ;  /* 0x0000000d1000720c */ /* 0x000fe40003f06070 */
[----:B------:R-:W-:Y:S02]  /*4110*/  @!P2 IADD3 R2, PT, PT, R2, 0x1, RZ ;  /* 0x000000010202a810 */ /* 0x000fe40007ffe0ff */
[----:B------:R-:W-:Y:S02]  /*4120*/  ISETP.GE.AND P1, PT, R3, RZ, PT ;  /* 0x000000ff0300720c */ /* 0x000fe40003f26270 */
[----:B------:R-:W-:Y:S01]  /*4130*/  ISETP.NE.AND P2, PT, R8, RZ, PT ;  /* 0x000000ff0800720c */ /* 0x000fe20003f45270 */
[----:B0-----:R-:W-:-:S06]  /*4140*/  VIADD R3, R18, 0xffffffe ;  /* 0x0ffffffe12037836 */ /* 0x001fcc0000000000 */
[----:B------:R-:W-:-:S04]  /*4150*/  @P0 VIADD R2, R2, 0x1 ;  /* 0x0000000102020836 */ /* 0x000fc80000000000 */
[----:B------:R-:W-:Y:S01]  /*4160*/  IMAD.MOV.U32 R13, RZ, RZ, R2 ;  /* 0x000000ffff0d7224 */ /* 0x000fe200078e0002 */
[----:B------:R-:W0:Y:S04]  /*4170*/  F2I.FTZ.U32.TRUNC.NTZ R3, R3 ;  /* 0x0000000300037305 */ /* 0x000e28000021f000 */
[----:B------:R-:W-:Y:S02]  /*4180*/  @!P1 IADD3 R13, PT, PT, -R13, RZ, RZ ;  /* 0x000000ff0d0d9210 */ /* 0x000fe40007ffe1ff */
[----:B------:R-:W-:-:S05]  /*4190*/  @!P2 LOP3.LUT R13, RZ, R8, RZ, 0x33, !PT ;  /* 0x00000008ff0da212 */ /* 0x000fca00078e33ff */
[----:B------:R-:W-:-:S04]  /*41a0*/  IMAD.MOV R2, RZ, RZ, -R13 ;  /* 0x000000ffff027224 */ /* 0x000fc800078e0a0d */
[----:B------:R-:W-:Y:S02]  /*41b0*/  IMAD R8, R8, R2, R19 ;  /* 0x0000000208087224 */ /* 0x000fe400078e0213 */
[----:B------:R-:W-:Y:S02]  /*41c0*/  HFMA2 R2, -RZ, RZ, 0, 0 ;  /* 0x00000000ff027431 */ /* 0x000fe400000001ff */
[----:B0-----:R-:W-:Y:S01]  /*41d0*/  IMAD.MOV R16, RZ, RZ, -R3 ;  /* 0x000000ffff107224 */ /* 0x001fe200078e0a03 */
[----:B------:R-:W-:-:S03]  /*41e0*/  IABS R18, R5 ;  /* 0x0000000500127213 */ /* 0x000fc60000000000 */
[----:B------:R-:W-:Y:S01]  /*41f0*/  IMAD R19, R16, R9, RZ ;  /* 0x0000000910137224 */ /* 0x000fe200078e02ff */
[----:B------:R-:W-:Y:S01]  /*4200*/  IABS R16, R8 ;  /* 0x0000000800107213 */ /* 0x000fe20000000000 */
[----:B------:R-:W-:Y:S02]  /*4210*/  IMAD.MOV R18, RZ, RZ, -R18 ;  /* 0x000000ffff127224 */ /* 0x000fe400078e0a12 */
[----:B------:R-:W-:-:S04]  /*4220*/  IMAD.HI.U32 R2, R3, R19, R2 ;  /* 0x0000001303027227 */ /* 0x000fc800078e0002 */
[----:B------:R-:W-:Y:S01]  /*4230*/  IMAD.MOV.U32 R3, RZ, RZ, R16 ;  /* 0x000000ffff037224 */ /* 0x000fe200078e0010 */
[----:B------:R-:W-:-:S03]  /*4240*/  MOV R16, R18 ;  /* 0x0000001200107202 */ /* 0x000fc60000000f00 */
[----:B------:R-:W-:-:S04]  /*4250*/  IMAD.HI.U32 R2, R2, R3, RZ ;  /* 0x0000000302027227 */ /* 0x000fc800078e00ff */
[----:B------:R-:W-:-:S05]  /*4260*/  IMAD R16, R2, R16, R3 ;  /* 0x0000001002107224 */ /* 0x000fca00078e0203 */
[----:B------:R-:W-:Y:S02]  /*4270*/  ISETP.GT.U32.AND P2, PT, R9, R16, PT ;  /* 0x000000100900720c */ /* 0x000fe40003f44070 */
[----:B------:R-:W-:-:S11]  /*4280*/  LOP3.LUT R3, R8, R5, RZ, 0x3c, !PT ;  /* 0x0000000508037212 */ /* 0x000fd600078e3cff */
[----:B------:R-:W-:-:S05]  /*4290*/  @!P2 IMAD.IADD R16, R16, 0x1, -R9 ;  /* 0x000000011010a824 */ /* 0x000fca00078e0a09 */
[----:B------:R-:W-:Y:S01]  /*42a0*/  ISETP.GE.U32.AND P0, PT, R16, R9, PT ;  /* 0x000000091000720c */ /* 0x000fe20003f06070 */
[----:B------:R-:W-:Y:S01]  /*42b0*/  @!P2 VIADD R2, R2, 0x1 ;  /* 0x000000010202a836 */ /* 0x000fe20000000000 */
[----:B------:R-:W-:Y:S02]  /*42c0*/  ISETP.GE.AND P1, PT, R3, RZ, PT ;  /* 0x000000ff0300720c */ /* 0x000fe40003f26270 */
[----:B------:R-:W-:Y:S01]  /*42d0*/  ISETP.NE.AND P2, PT, R5, RZ, PT ;  /* 0x000000ff0500720c */ /* 0x000fe20003f45270 */
[----:B--2---:R-:W-:-:S08]  /*42e0*/  IMAD R17, R7, R17, R4 ;  /* 0x0000001107117224 */ /* 0x004fd000078e0204 */
[----:B------:R-:W-:Y:S01]  /*42f0*/  @P0 IADD3 R2, PT, PT, R2, 0x1, RZ ;  /* 0x0000000102020810 */ /* 0x000fe20007ffe0ff */
[----:B---3--:R-:W-:-:S04]  /*4300*/  IMAD R10, R11, R10, R17 ;  /* 0x0000000a0b0a7224 */ /* 0x008fc800078e0211 */
[----:B------:R-:W-:Y:S01]  /*4310*/  @!P1 IMAD.MOV R2, RZ, RZ, -R2 ;  /* 0x000000ffff029224 */ /* 0x000fe200078e0a02 */
[----:B------:R-:W-:Y:S01]  /*4320*/  @!P2 LOP3.LUT R2, RZ, R5, RZ, 0x33, !PT ;  /* 0x00000005ff02a212 */ /* 0x000fe200078e33ff */
[----:B----4-:R-:W-:-:S04]  /*4330*/  IMAD R13, R13, R12, R10 ;  /* 0x0000000c0d0d7224 */ /* 0x010fc800078e020a */
[----:B------:R-:W-:Y:S01]  /*4340*/  IMAD.MOV R22, RZ, RZ, -R2 ;  /* 0x000000ffff167224 */ /* 0x000fe200078e0a02 */
[----:B------:R-:W-:Y:S01]  /*4350*/  IADD3 R0, PT, PT, R0, 0x4, RZ ;  /* 0x0000000400007810 */ /* 0x000fe20007ffe0ff */
[----:B------:R-:W-:Y:S02]  /*4360*/  IMAD R4, R2, R6, R13 ;  /* 0x0000000602047224 */ /* 0x000fe400078e020d */
[----:B------:R-:W-:-:S07]  /*4370*/  IMAD R22, R5, R22, R8 ;  /* 0x0000001605167224 */ /* 0x000fce00078e0208 */
.L_x_147:
[----:B------:R-:W-:Y:S05]  /*4380*/  BRA.U !UP1, `(.L_x_146) ;  /* 0x0000000509bc7547 */ /* 0x000fea000b800000 */
[----:B------:R-:W-:Y:S02]  /*4390*/  UISETP.NE.AND UP0, UPT, UR5, 0x1, UPT ;  /* 0x000000010500788c */ /* 0x000fe4000bf05270 */
[----:B------:R-:W-:-:S04]  /*43a0*/  ULOP3.LUT UR4, UR4, 0x1, URZ, 0xc0, !UPT ;  /* 0x0000000104047892 */ /* 0x000fc8000f8ec0ff */
[----:B------:R-:W-:-:S03]  /*43b0*/  UISETP.NE.U32.AND UP1, UPT, UR4, 0x1, UPT ;  /* 0x000000010400788c */ /* 0x000fc6000bf25070 */
[----:B------:R-:W-:Y:S08]  /*43c0*/  BRA.U !UP0, `(.L_x_148) ;  /* 0x0000000508207547 */ /* 0x000ff0000b800000 */
[----:B------:R-:W0:Y:S08]  /*43d0*/  LDC.64 R8, c[0x0][0x390] ;  /* 0x0000e400ff087b82 */ /* 0x000e300000000a00 */
[----:B------:R-:W1:Y:S08]  /*43e0*/  LDC.64 R2, c[0x0][0x3a0] ;  /* 0x0000e800ff027b82 */ /* 0x000e700000000a00 */
[----:B------:R-:W2:Y:S01]  /*43f0*/  LDC.64 R6, c[0x0][0x3a8] ;  /* 0x0000ea00ff067b82 */ /* 0x000ea20000000a00 */
[----:B0-----:R-:W-:-:S05]  /*4400*/  IMAD.WIDE.U32 R8, R0, 0x4, R8 ;  /* 0x0000000400087825 */ /* 0x001fca00078e0008 */
[----:B------:R-:W2:Y:S04]  /*4410*/  LDG.E R13, desc[UR10][R8.64] ;  /* 0x0000000a080d7981 */ /* 0x000ea8000c1e1900 */
[----:B------:R-:W3:Y:S01]  /*4420*/  LDG.E R11, desc[UR10][R8.64+0x4] ;  /* 0x0000040a080b7981 */ /* 0x000ee2000c1e1900 */
[----:B-1----:R-:W-:-:S05]  /*4430*/  IMAD.WIDE.U32 R16, R0, 0x4, R2 ;  /* 0x0000000400107825 */ /* 0x002fca00078e0002 */
[----:B------:R-:W4:Y:S04]  /*4440*/  LDG.E R3, desc[UR10][R16.64] ;  /* 0x0000000a10037981 */ /* 0x000f28000c1e1900 */
[----:B------:R-:W5:Y:S01]  /*4450*/  LDG.E R2, desc[UR10][R16.64+0x4] ;  /* 0x0000040a10027981 */ /* 0x000f62000c1e1900 */
[----:B--2---:R-:W-:-:S04]  /*4460*/  IMAD.WIDE R12, R13, 0x4, R6 ;  /* 0x000000040d0c7825 */ /* 0x004fc800078e0206 */
[----:B---3--:R-:W-:Y:S01]  /*4470*/  IMAD.WIDE R6, R11, 0x4, R6 ;  /* 0x000000040b067825 */ /* 0x008fe200078e0206 */
[----:B------:R0:W2:Y:S05]  /*4480*/  LDG.E R5, desc[UR10][R12.64] ;  /* 0x0000000a0c057981 */ /* 0x0000aa000c1e1900 */
[----:B------:R1:W3:Y:S01]  /*4490*/  LDG.E R6, desc[UR10][R6.64] ;  /* 0x0000000a06067981 */ /* 0x0002e2000c1e1900 */
[----:B----4-:R-:W-:Y:S02]  /*44a0*/  IABS R10, R3 ;  /* 0x00000003000a7213 */ /* 0x010fe40000000000 */
[----:B------:R-:W-:Y:S02]  /*44b0*/  IADD3 R0, PT, PT, R0, 0x2, RZ ;  /* 0x0000000200007810 */ /* 0x000fe40007ffe0ff */
[----:B------:R-:W4:Y:S01]  /*44c0*/  I2F.RP R11, R10 ;  /* 0x0000000a000b7306 */ /* 0x000f220000209400 */
[----:B0-----:R-:W-:-:S02]  /*44d0*/  IABS R12, R22 ;  /* 0x00000016000c7213 */ /* 0x001fc40000000000 */
[----:B-1----:R-:W-:-:S05]  /*44e0*/  IABS R7, R3 ;  /* 0x0000000300077213 */ /* 0x002fca0000000000 */
[----:B----4-:R-:W0:Y:S02]  /*44f0*/  MUFU.RCP R11, R11 ;  /* 0x0000000b000b7308 */ /* 0x010e240000001000 */
[----:B0-----:R-:W-:Y:S01]  /*4500*/  VIADD R8, R11, 0xffffffe ;  /* 0x0ffffffe0b087836 */ /* 0x001fe20000000000 */
[----:B-----5:R-:W-:-:S05]  /*4510*/  IABS R11, R2 ;  /* 0x00000002000b7213 */ /* 0x020fca0000000000 */
[----:B------:R0:W1:Y:S02]  /*4520*/  F2I.FTZ.U32.TRUNC.NTZ R9, R8 ;  /* 0x0000000800097305 */ /* 0x000064000021f000 */
[----:B0-----:R-:W-:Y:S02]  /*4530*/  HFMA2 R8, -RZ, RZ, 0, 0 ;  /* 0x00000000ff087431 */ /* 0x001fe400000001ff */
[----:B-1----:R-:W-:-:S04]  /*4540*/  IMAD.MOV R17, RZ, RZ, -R9 ;  /* 0x000000ffff117224 */ /* 0x002fc800078e0a09 */
[----:B------:R-:W-:-:S04]  /*4550*/  IMAD R13, R17, R10, RZ ;  /* 0x0000000a110d7224 */ /* 0x000fc800078e02ff */
[----:B------:R-:W-:-:S04]  /*4560*/  IMAD.HI.U32 R9, R9, R13, R8 ;  /* 0x0000000d09097227 */ /* 0x000fc800078e0008 */
[----:B------:R-:W-:Y:S02]  /*4570*/  IMAD.MOV R13, RZ, RZ, -R7 ;  /* 0x000000ffff0d7224 */ /* 0x000fe400078e0a07 */
[----:B------:R-:W-:-:S04]  /*4580*/  IMAD.HI.U32 R8, R9, R12, RZ ;  /* 0x0000000c09087227 */ /* 0x000fc800078e00ff */
[----:B------:R-:W-:Y:S02]  /*4590*/  IMAD.MOV.U32 R7, RZ, RZ, R11 ;  /* 0x000000ffff077224 */ /* 0x000fe400078e000b */
[----:B------:R-:W-:Y:S01]  /*45a0*/  IMAD R9, R8, R13, R12 ;  /* 0x0000000d08097224 */ /* 0x000fe200078e020c */
[----:B------:R-:W-:Y:S01]  /*45b0*/  IABS R13, R2 ;  /* 0x00000002000d7213 */ /* 0x000fe20000000000 */
[----:B------:R-:W0:Y:S03]  /*45c0*/  I2F.RP R11, R7 ;  /* 0x00000007000b7306 */ /* 0x000e260000209400 */
[----:B------:R-:W-:Y:S02]  /*45d0*/  ISETP.GT.U32.AND P2, PT, R10, R9, PT ;  /* 0x000000090a00720c */ /* 0x000fe40003f44070 */
[----:B------:R-:W-:-:S03]  /*45e0*/  IADD3 R13, PT, PT, RZ, -R13, RZ ;  /* 0x8000000dff0d7210 */ /* 0x000fc60007ffe0ff */
[----:B0-----:R-:W0:Y:S08]  /*45f0*/  MUFU.RCP R11, R11 ;  /* 0x0000000b000b7308 */ /* 0x001e300000001000 */
[----:B------:R-:W-:Y:S01]  /*4600*/  @!P2 IADD3 R9, PT, PT, R9, -R10, RZ ;  /* 0x8000000a0909a210 */ /* 0x000fe20007ffe0ff */
[----:B------:R-:W-:Y:S01]  /*4610*/  @!P2 VIADD R8, R8, 0x1 ;  /* 0x000000010808a836 */ /* 0x000fe20000000000 */
[----:B------:R-:W-:-:S02]  /*4620*/  ISETP.NE.AND P2, PT, R3, RZ, PT ;  /* 0x000000ff0300720c */ /* 0x000fc40003f45270 */
[----:B------:R-:W-:Y:S02]  /*4630*/  ISETP.GE.U32.AND P0, PT, R9, R10, PT ;  /* 0x0000000a0900720c */ /* 0x000fe40003f06070 */
[----:B------:R-:W-:-:S04]  /*4640*/  LOP3.LUT R9, R22, R3, RZ, 0x3c, !PT ;  /* 0x0000000316097212 */ /* 0x000fc800078e3cff */
[----:B------:R-:W-:Y:S01]  /*4650*/  ISETP.GE.AND P1, PT, R9, RZ, PT ;  /* 0x000000ff0900720c */ /* 0x000fe20003f26270 */
[----:B0-----:R-:W-:-:S06]  /*4660*/  VIADD R9, R11, 0xffffffe ;  /* 0x0ffffffe0b097836 */ /* 0x001fcc0000000000 */
[----:B------:R-:W-:Y:S01]  /*4670*/  @P0 IADD3 R8, PT, PT, R8, 0x1, RZ ;  /* 0x0000000108080810 */ /* 0x000fe20007ffe0ff */
[----:B------:R-:W0:Y:S04]  /*4680*/  F2I.FTZ.U32.TRUNC.NTZ R9, R9 ;  /* 0x0000000900097305 */ /* 0x000e28000021f000 */
[----:B------:R-:W-:-:S05]  /*4690*/  IMAD.MOV.U32 R10, RZ, RZ, R8 ;  /* 0x000000ffff0a7224 */ /* 0x000fca00078e0008 */
[----:B------:R-:W-:Y:S02]  /*46a0*/  @!P1 IADD3 R10, PT, PT, -R10, RZ, RZ ;  /* 0x000000ff0a0a9210 */ /* 0x000fe40007ffe1ff */
[----:B------:R-:W-:-:S04]  /*46b0*/  @!P2 LOP3.LUT R10, RZ, R3, RZ, 0x33, !PT ;  /* 0x00000003ff0aa212 */ /* 0x000fc800078e33ff */
[----:B------:R-:W-:Y:S01]  /*46c0*/  IADD3 R8, PT, PT, -R10, RZ, RZ ;  /* 0x000000ff0a087210 */ /* 0x000fe20007ffe1ff */
[----:B0-----:R-:W-:-:S04]  /*46d0*/  IMAD.MOV R12, RZ, RZ, -R9 ;  /* 0x000000ffff0c7224 */ /* 0x001fc800078e0a09 */
[----:B------:R-:W-:Y:S02]  /*46e0*/  IMAD R11, R3, R8, R22 ;  /* 0x00000008030b7224 */ /* 0x000fe400078e0216 */
[----:B------:R-:W-:Y:S02]  /*46f0*/  IMAD R3, R12, R7, RZ ;  /* 0x000000070c037224 */ /* 0x000fe400078e02ff */
[----:B------:R-:W-:Y:S01]  /*4700*/  IMAD.MOV.U32 R8, RZ, RZ, RZ ;  /* 0x000000ffff087224 */ /* 0x000fe200078e00ff */
[----:B------:R-:W-:-:S03]  /*4710*/  IABS R12, R11 ;  /* 0x0000000b000c7213 */ /* 0x000fc60000000000 */
[----:B------:R-:W-:-:S04]  /*4720*/  IMAD.HI.U32 R8, R9, R3, R8 ;  /* 0x0000000309087227 */ /* 0x000fc800078e0008 */
[----:B------:R-:W-:Y:S01]  /*4730*/  IMAD.MOV.U32 R3, RZ, RZ, R12 ;  /* 0x000000ffff037224 */ /* 0x000fe200078e000c */
[----:B------:R-:W-:-:S03]  /*4740*/  MOV R12, R13 ;  /* 0x0000000d000c7202 */ /* 0x000fc60000000f00 */
[----:B------:R-:W-:-:S04]  /*4750*/  IMAD.HI.U32 R8, R8, R3, RZ ;  /* 0x0000000308087227 */ /* 0x000fc800078e00ff */
[----:B------:R-:W-:Y:S01]  /*4760*/  IMAD R12, R8, R12, R3 ;  /* 0x0000000c080c7224 */ /* 0x000fe200078e0203 */
[----:B------:R-:W-:-:S04]  /*4770*/  LOP3.LUT R3, R11, R2, RZ, 0x3c, !PT ;  /* 0x000000020b037212 */ /* 0x000fc800078e3cff */
[----:B------:R-:W-:Y:S02]  /*4780*/  ISETP.GT.U32.AND P2, PT, R7, R12, PT ;  /* 0x0000000c0700720c */ /* 0x000fe40003f44070 */
[----:B------:R-:W-:-:S11]  /*4790*/  ISETP.GE.AND P1, PT, R3, RZ, PT ;  /* 0x000000ff0300720c */ /* 0x000fd60003f26270 */
[----:B------:R-:W-:Y:S01]  /*47a0*/  @!P2 IMAD.IADD R12, R12, 0x1, -R7 ;  /* 0x000000010c0ca824 */ /* 0x000fe200078e0a07 */
[----:B------:R-:W-:Y:S02]  /*47b0*/  @!P2 IADD3 R8, PT, PT, R8, 0x1, RZ ;  /* 0x000000010808a810 */ /* 0x000fe40007ffe0ff */
[----:B------:R-:W-:Y:S02]  /*47c0*/  ISETP.NE.AND P2, PT, R2, RZ, PT ;  /* 0x000000ff0200720c */ /* 0x000fe40003f45270 */
[----:B------:R-:W-:-:S13]  /*47d0*/  ISETP.GE.U32.AND P0, PT, R12, R7, PT ;  /* 0x000000070c00720c */ /* 0x000fda0003f06070 */
[----:B------:R-:W-:-:S05]  /*47e0*/  @P0 VIADD R8, R8, 0x1 ;  /* 0x0000000108080836 */ /* 0x000fca0000000000 */
[----:B------:R-:W-:Y:S02]  /*47f0*/  @!P1 IADD3 R8, PT, PT, -R8, RZ, RZ ;  /* 0x000000ff08089210 */ /* 0x000fe40007ffe1ff */
[----:B------:R-:W-:-:S05]  /*4800*/  @!P2 LOP3.LUT R8, RZ, R2, RZ, 0x33, !PT ;  /* 0x00000002ff08a212 */ /* 0x000fca00078e33ff */
[----:B------:R-:W-:-:S04]  /*4810*/  IMAD.MOV R3, RZ, RZ, -R8 ;  /* 0x000000ffff037224 */ /* 0x000fc800078e0a08 */
[----:B------:R-:W-:Y:S02]  /*4820*/  IMAD R22, R2, R3, R11 ;  /* 0x0000000302167224 */ /* 0x000fe400078e020b */
[----:B--2---:R-:W-:-:S04]  /*4830*/  IMAD R5, R10, R5, R4 ;  /* 0x000000050a057224 */ /* 0x004fc800078e0204 */
[----:B---3--:R-:W-:-:S07]  /*4840*/  IMAD R4, R8, R6, R5 ;  /* 0x0000000608047224 */ /* 0x008fce00078e0205 */
.L_x_148:
[----:B------:R-:W-:Y:S05]  /*4850*/  BRA.U UP1, `(.L_x_146) ;  /* 0x0000000101887547 */ /* 0x000fea000b800000 */
[----:B------:R-:W0:Y:S08]  /*4860*/  LDC.64 R6, c[0x0][0x390] ;  /* 0x0000e400ff067b82 */ /* 0x000e300000000a00 */
[----:B------:R-:W1:Y:S08]  /*4870*/  LDC.64 R2, c[0x0][0x3a0] ;  /* 0x0000e800ff027b82 */ /* 0x000e700000000a00 */
[----:B------:R-:W2:Y:S01]  /*4880*/  LDC.64 R8, c[0x0][0x3a8] ;  /* 0x0000ea00ff087b82 */ /* 0x000ea20000000a00 */
[----:B0-----:R-:W-:-:S06]  /*4890*/  IMAD.WIDE.U32 R6, R0, 0x4, R6 ;  /* 0x0000000400067825 */ /* 0x001fcc00078e0006 */
[----:B------:R-:W2:Y:S01]  /*48a0*/  LDG.E R7, desc[UR10][R6.64] ;  /* 0x0000000a06077981 */ /* 0x000ea2000c1e1900 */
[----:B-1----:R-:W-:-:S06]  /*48b0*/  IMAD.WIDE.U32 R2, R0, 0x4, R2 ;  /* 0x0000000400027825 */ /* 0x002fcc00078e0002 */
[----:B------:R-:W3:Y:S01]  /*48c0*/  LDG.E R3, desc[UR10][R2.64] ;  /* 0x0000000a02037981 */ /* 0x000ee2000c1e1900 */
[----:B--2---:R-:W-:-:S06]  /*48d0*/  IMAD.WIDE R8, R7, 0x4, R8 ;  /* 0x0000000407087825 */ /* 0x004fcc00078e0208 */
[----:B------:R0:W2:Y:S01]  /*48e0*/  LDG.E R8, desc[UR10][R8.64] ;  /* 0x0000000a08087981 */ /* 0x0000a2000c1e1900 */
[----:B---3--:R-:W-:-:S04]  /*48f0*/  IABS R5, R3 ;  /* 0x0000000300057213 */ /* 0x008fc80000000000 */
[----:B------:R-:W1:Y:S01]  /*4900*/  I2F.RP R0, R5 ;  /* 0x0000000500007306 */ /* 0x000e620000209400 */
[----:B0-----:R-:W-:-:S07]  /*4910*/  IABS R9, R3 ;  /* 0x0000000300097213 */ /* 0x001fce0000000000 */
[----:B-1----:R-:W0:Y:S02]  /*4920*/  MUFU.RCP R0, R0 ;  /* 0x0000000000007308 */ /* 0x002e240000001000 */
[----:B0-----:R-:W-:Y:S01]  /*4930*/  VIADD R6, R0, 0xffffffe ;  /* 0x0ffffffe00067836 */ /* 0x001fe20000000000 */
[----:B------:R-:W-:-:S05]  /*4940*/  IADD3 R0, PT, PT, RZ, -R9, RZ ;  /* 0x80000009ff007210 */ /* 0x000fca0007ffe0ff */
        /* <DEDUP_REMOVED lines=11> */
[----:B------:R-:W-:Y:S01]  /*4a00*/  @!P2 IMAD.IADD R0, R0, 0x1, -R5 ;  /* 0x000000010000a824 */ /* 0x000fe200078e0a05 */
[----:B------:R-:W-:Y:S02]  /*4a10*/  @!P2 IADD3 R7, PT, PT, R7, 0x1, RZ ;  /* 0x000000010707a810 */ /* 0x000fe40007ffe0ff */
[----:B------:R-:W-:Y:S02]  /*4a20*/  ISETP.NE.AND P2, PT, R3, RZ, PT ;  /* 0x000000ff0300720c */ /* 0x000fe40003f45270 */
[----:B------:R-:W-:-:S13]  /*4a30*/  ISETP.GE.U32.AND P0, PT, R0, R5, PT ;  /* 0x000000050000720c */ /* 0x000fda0003f06070 */
[----:B------:R-:W-:-:S05]  /*4a40*/  @P0 VIADD R7, R7, 0x1 ;  /* 0x0000000107070836 */ /* 0x000fca0000000000 */
[----:B------:R-:W-:Y:S02]  /*4a50*/  @!P1 IADD3 R7, PT, PT, -R7, RZ, RZ ;  /* 0x000000ff07079210 */ /* 0x000fe40007ffe1ff */
[----:B------:R-:W-:-:S05]  /*4a60*/  @!P2 LOP3.LUT R7, RZ, R3, RZ, 0x33, !PT ;  /* 0x00000003ff07a212 */ /* 0x000fca00078e33ff */
[----:B--2---:R-:W-:-:S07]  /*4a70*/  IMAD R4, R7, R8, R4 ;  /* 0x0000000807047224 */ /* 0x004fce00078e0204 */
.L_x_146:
[----:B------:R-:W-:-:S07]  /*4a80*/  SHF.R.S32.HI R5, RZ, 0x1f, R4 ;  /* 0x0000001fff057819 */ /* 0x000fce0000011404 */
.L_x_143:
[----:B------:R-:W0:Y:S02]  /*4a90*/  LDCU.128 UR4, c[0x0][0x380] ;  /* 0x00007000ff0477ac */ /* 0x000e240008000c00 */
[----:B0-----:R-:W-:-:S04]  /*4aa0*/  LEA R2, P0, R14, UR6, 0x2 ;  /* 0x000000060e027c11 */ /* 0x001fc8000f8010ff */
[----:B------:R-:W-:-:S06]  /*4ab0*/  LEA.HI.X R3, R14, UR7, R15, 0x2, P0 ;  /* 0x000000070e037c11 */ /* 0x000fcc00080f140f */
[----:B------:R-:W2:Y:S01]  /*4ac0*/  LDG.E R3, desc[UR10][R2.64] ;  /* 0x0000000a02037981 */ /* 0x000ea2000c1e1900 */
[----:B------:R-:W-:-:S04]  /*4ad0*/  LEA R6, P0, R4, UR4, 0x2 ;  /* 0x0000000404067c11 */ /* 0x000fc8000f8010ff */
[----:B------:R-:W-:-:S05]  /*4ae0*/  LEA.HI.X R7, R4, UR5, R5, 0x2, P0 ;  /* 0x0000000504077c11 */ /* 0x000fca00080f1405 */
[----:B--2---:R-:W-:Y:S01]  /*4af0*/  STG.E desc[UR10][R6.64], R3 ;  /* 0x0000000306007986 */ /* 0x004fe2000c10190a */
[----:B------:R-:W-:Y:S05]  /*4b00*/  EXIT ;  /* 0x000000000000794d */ /* 0x000fea0003800000 */
.L_x_149:
        /* <DEDUP_REMOVED lines=15> */
.L_x_267:


//--------------------- .text._Z14matmul2DKernelPfPKfS1_iii --------------------------
	.section	.text._Z14matmul2DKernelPfPKfS1_iii,"ax",@progbits
	.align	128
        .global         _Z14matmul2DKernelPfPKfS1_iii
        .type           _Z14matmul2DKernelPfPKfS1_iii,@function
        .size           _Z14matmul2DKernelPfPKfS1_iii,(.L_x_268 - _Z14matmul2DKernelPfPKfS1_iii)
        .other          _Z14matmul2DKernelPfPKfS1_iii,@"STO_CUDA_ENTRY STV_DEFAULT"
_Z14matmul2DKernelPfPKfS1_iii:
.text._Z14matmul2DKernelPfPKfS1_iii:
[----:B------:R-:W-:Y:S01]  /*0000*/  LDC R1, c[0x0][0x37c] ;  /* 0x0000df00ff017b82 */ /* 0x000fe20000000800 */
[----:B------:R-:W0:Y:S07]  /*0010*/  S2R R5, SR_TID.X ;  /* 0x0000000000057919 */ /* 0x000e2e0000002100 */
[----:B------:R-:W1:Y:S01]  /*0020*/  LDC R16, c[0x0][0x364] ;  /* 0x0000d900ff107b82 */ /* 0x000e620000000800 */
[----:B------:R-:W2:Y:S01]  /*0030*/  LDCU UR6, c[0x0][0x398] ;  /* 0x00007300ff0677ac */ /* 0x000ea20008000800 */
[----:B------:R-:W1:Y:S06]  /*0040*/  S2R R3, SR_TID.Y ;  /* 0x0000000000037919 */ /* 0x000e6c0000002200 */
[----:B------:R-:W0:Y:S08]  /*0050*/  S2UR UR5, SR_CTAID.X ;  /* 0x00000000000579c3 */ /* 0x000e300000002500 */
[----:B------:R-:W0:Y:S08]  /*0060*/  LDC R0, c[0x0][0x360] ;  /* 0x0000d800ff007b82 */ /* 0x000e300000000800 */
[----:B------:R-:W1:Y:S08]  /*0070*/  S2UR UR4, SR_CTAID.Y ;  /* 0x00000000000479c3 */ /* 0x000e700000002600 */
[----:B------:R-:W3:Y:S01]  /*0080*/  LDC R17, c[0x0][0x3a0] ;  /* 0x0000e800ff117b82 */ /* 0x000ee20000000800 */
[----:B0-----:R-:W-:-:S02]  /*0090*/  IMAD R0, R0, UR5, R5 ;  /* 0x0000000500007c24 */ /* 0x001fc4000f8e0205 */
[----:B-1----:R-:W-:-:S03]  /*00a0*/  IMAD R16, R16, UR4, R3 ;  /* 0x0000000410107c24 */ /* 0x002fc6000f8e0203 */
[----:B---3--:R-:W-:-:S04]  /*00b0*/  ISETP.GE.AND P0, PT, R0, R17, PT ;  /* 0x000000110000720c */ /* 0x008fc80003f06270 */
[----:B--2---:R-:W-:-:S13]  /*00c0*/  ISETP.GE.OR P0, PT, R16, UR6, P0 ;  /* 0x0000000610007c0c */ /* 0x004fda0008706670 */
[----:B------:R-:W-:Y:S05]  /*00d0*/  @P0 EXIT ;  /* 0x000000000000094d */ /* 0x000fea0003800000 */
[----:B------:R-:W0:Y:S01]  /*00e0*/  LDC R19, c[0x0][0x39c] ;  /* 0x0000e700ff137b82 */ /* 0x000e220000000800 */
[----:B------:R-:W1:Y:S01]  /*00f0*/  LDCU.64 UR4, c[0x0][0x358] ;  /* 0x00006b00ff0477ac */ /* 0x000e620008000a00 */
[----:B------:R-:W-:Y:S01]  /*0100*/  HFMA2 R24, -RZ, RZ, 0, 0 ;  /* 0x00000000ff187431 */ /* 0x000fe200000001ff */
[----:B0-----:R-:W-:-:S13]  /*0110*/  ISETP.GE.AND P0, PT, R19, 0x1, PT ;  /* 0x000000011300780c */ /* 0x001fda0003f06270 */
[----:B-1----:R-:W-:Y:S05]  /*0120*/  @!P0 BRA `(.L_x_150) ;  /* 0x0000000400e08947 */ /* 0x002fea0003800000 */
[C---:B------:R-:W-:Y:S01]  /*0130*/  ISETP.GE.U32.AND P1, PT, R19.reuse, 0x8, PT ;  /* 0x000000081300780c */ /* 0x040fe20003f26070 */
[----:B------:R-:W-:Y:S01]  /*0140*/  IMAD R20, R16, R19, RZ ;  /* 0x0000001310147224 */ /* 0x000fe200078e02ff */
[----:B------:R-:W-:Y:S02]  /*0150*/  LOP3.LUT R27, R19, 0x7, RZ, 0xc0, !PT ;  /* 0x00000007131b7812 */ /* 0x000fe400078ec0ff */
[----:B------:R-:W-:Y:S02]  /*0160*/  MOV R24, RZ ;  /* 0x000000ff00187202 */ /* 0x000fe40000000f00 */
[----:B------:R-:W-:Y:S02]  /*0170*/  ISETP.NE.AND P0, PT, R27, RZ, PT ;  /* 0x000000ff1b00720c */ /* 0x000fe40003f05270 */
[----:B------:R-:W-:-:S05]  /*0180*/  MOV R21, RZ ;  /* 0x000000ff00157202 */ /* 0x000fca0000000f00 */
[----:B------:R-:W-:Y:S06]  /*0190*/  @!P1 BRA `(.L_x_151) ;  /* 0x0000000000c49947 */ /* 0x000fec0003800000 */
[----:B------:R-:W0:Y:S01]  /*01a0*/  LDC.64 R2, c[0x0][0x388] ;  /* 0x0000e200ff027b82 */ /* 0x000e220000000a00 */
[----:B------:R-:W-:Y:S02]  /*01b0*/  LOP3.LUT R21, R19, 0x7ffffff8, RZ, 0xc0, !PT ;  /* 0x7ffffff813157812 */ /* 0x000fe400078ec0ff */
[----:B------:R-:W-:Y:S02]  /*01c0*/  MOV R24, RZ ;  /* 0x000000ff00187202 */ /* 0x000fe40000000f00 */
[----:B------:R-:W-:Y:S02]  /*01d0*/  MOV R18, R0 ;  /* 0x0000000000127202 */ /* 0x000fe40000000f00 */
[----:B------:R-:W-:Y:S01]  /*01e0*/  IADD3 R22, PT, PT, -R21, RZ, RZ ;  /* 0x000000ff15167210 */ /* 0x000fe20007ffe1ff */
[----:B0-----:R-:W-:-:S03]  /*01f0*/  IMAD.WIDE.U32 R2, R20, 0x4, R2 ;  /* 0x0000000414027825 */ /* 0x001fc600078e0002 */
[----:B------:R-:W-:-:S04]  /*0200*/  IADD3 R4, P1, PT, R2, 0x10, RZ ;  /* 0x0000001002047810 */ /* 0x000fc80007f3e0ff */
[----:B------:R-:W-:-:S09]  /*0210*/  IADD3.X R5, PT, PT, RZ, R3, RZ, P1, !PT ;  /* 0x00000003ff057210 */ /* 0x000fd20000ffe4ff */
.L_x_152:
[----:B------:R-:W0:Y:S01]  /*0220*/  LDC.64 R14, c[0x0][0x390] ;  /* 0x0000e400ff0e7b82 */ /* 0x000e220000000a00 */
[----:B------:R-:W-:Y:S02]  /*0230*/  MOV R2, R4 ;  /* 0x0000000400027202 */ /* 0x000fe40000000f00 */
[----:B------:R-:W-:-:S05]  /*0240*/  MOV R3, R5 ;  /* 0x0000000500037202 */ /* 0x000fca0000000f00 */
[----:B------:R-:W2:Y:S04]  /*0250*/  LDG.E R25, desc[UR4][R2.64+-0x10] ;  /* 0xfffff00402197981 */ /* 0x000ea8000c1e1900 */
[----:B------:R-:W3:Y:S04]  /*0260*/  LDG.E R23, desc[UR4][R2.64+-0xc] ;  /* 0xfffff40402177981 */ /* 0x000ee8000c1e1900 */
[----:B------:R-:W4:Y:S04]  /*0270*/  LDG.E R29, desc[UR4][R2.64+-0x8] ;  /* 0xfffff804021d7981 */ /* 0x000f28000c1e1900 */
[----:B------:R-:W5:Y:S01]  /*0280*/  LDG.E R28, desc[UR4][R2.64+-0x4] ;  /* 0xfffffc04021c7981 */ /* 0x000f62000c1e1900 */
[----:B0-----:R-:W-:-:S05]  /*0290*/  IMAD.WIDE R14, R18, 0x4, R14 ;  /* 0x00000004120e7825 */ /* 0x001fca00078e020e */
[----:B------:R0:W2:Y:S01]  /*02a0*/  LDG.E R26, desc[UR4][R14.64] ;  /* 0x000000040e1a7981 */ /* 0x0000a2000c1e1900 */
[----:B------:R-:W-:-:S04]  /*02b0*/  IMAD.WIDE R12, R17, 0x4, R14 ;  /* 0x00000004110c7825 */ /* 0x000fc800078e020e */
[C---:B------:R-:W-:Y:S02]  /*02c0*/  IMAD.WIDE R4, R17.reuse, 0x4, R12 ;  /* 0x0000000411047825 */ /* 0x040fe400078e020c */
[----:B------:R-:W3:Y:S02]  /*02d0*/  LDG.E R12, desc[UR4][R12.64] ;  /* 0x000000040c0c7981 */ /* 0x000ee4000c1e1900 */
[C---:B------:R-:W-:Y:S02]  /*02e0*/  IMAD.WIDE R8, R17.reuse, 0x4, R4 ;  /* 0x0000000411087825 */ /* 0x040fe400078e0204 */
[----:B------:R-:W4:Y:S02]  /*02f0*/  LDG.E R4, desc[UR4][R4.64] ;  /* 0x0000000404047981 */ /* 0x000f24000c1e1900 */
[C---:B------:R-:W-:Y:S02]  /*0300*/  IMAD.WIDE R6, R17.reuse, 0x4, R8 ;  /* 0x0000000411067825 */ /* 0x040fe400078e0208 */
[----:B------:R-:W5:Y:S02]  /*0310*/  LDG.E R8, desc[UR4][R8.64] ;  /* 0x0000000408087981 */ /* 0x000f64000c1e1900 */
[----:B------:R-:W-:-:S02]  /*0320*/  IMAD.WIDE R10, R17, 0x4, R6 ;  /* 0x00000004110a7825 */ /* 0x000fc400078e0206 */
[----:B------:R-:W5:Y:S04]  /*0330*/  LDG.E R5, desc[UR4][R2.64] ;  /* 0x0000000402057981 */ /* 0x000f68000c1e1900 */
[----:B------:R-:W5:Y:S01]  /*0340*/  LDG.E R6, desc[UR4][R6.64] ;  /* 0x0000000406067981 */ /* 0x000f62000c1e1900 */
[----:B0-----:R-:W-:-:S03]  /*0350*/  IMAD.WIDE R14, R17, 0x4, R10 ;  /* 0x00000004110e7825 */ /* 0x001fc600078e020a */
[----:B------:R-:W5:Y:S04]  /*0360*/  LDG.E R10, desc[UR4][R10.64] ;  /* 0x000000040a0a7981 */ /* 0x000f68000c1e1900 */
[----:B------:R-:W5:Y:S04]  /*0370*/  LDG.E R13, desc[UR4][R14.64] ;  /* 0x000000040e0d7981 */ /* 0x000f68000c1e1900 */
[----:B------:R-:W5:Y:S04]  /*0380*/  LDG.E R7, desc[UR4][R2.64+0x4] ;  /* 0x0000040402077981 */ /* 0x000f68000c1e1900 */
[----:B------:R-:W5:Y:S01]  /*0390*/  LDG.E R9, desc[UR4][R2.64+0xc] ;  /* 0x00000c0402097981 */ /* 0x000f62000c1e1900 */
[----:B--2---:R-:W-:Y:S01]  /*03a0*/  FFMA R26, R25, R26, R24 ;  /* 0x0000001a191a7223 */ /* 0x004fe20000000018 */
[----:B------:R-:W-:-:S02]  /*03b0*/  IMAD.WIDE R24, R17, 0x4, R14 ;  /* 0x0000000411187825 */ /* 0x000fc400078e020e */
[----:B------:R-:W2:Y:S04]  /*03c0*/  LDG.E R14, desc[UR4][R2.64+0x8] ;  /* 0x00000804020e7981 */ /* 0x000ea8000c1e1900 */
[----:B------:R-:W2:Y:S01]  /*03d0*/  LDG.E R24, desc[UR4][R24.64] ;  /* 0x0000000418187981 */ /* 0x000ea2000c1e1900 */
[----:B---3--:R-:W-:Y:S01]  /*03e0*/  FFMA R12, R23, R12, R26 ;  /* 0x0000000c170c7223 */ /* 0x008fe2000000001a */
[----:B------:R-:W-:-:S03]  /*03f0*/  IADD3 R22, PT, PT, R22, 0x8, RZ ;  /* 0x0000000816167810 */ /* 0x000fc60007ffe0ff */
[----:B----4-:R-:W-:Y:S01]  /*0400*/  FFMA R29, R29, R4, R12 ;  /* 0x000000041d1d7223 */ /* 0x010fe2000000000c */
[----:B------:R-:W-:-:S03]  /*0410*/  ISETP.NE.AND P1, PT, R22, RZ, PT ;  /* 0x000000ff1600720c */ /* 0x000fc60003f25270 */
[----:B-----5:R-:W-:Y:S01]  /*0420*/  FFMA R8, R28, R8, R29 ;  /* 0x000000081c087223 */ /* 0x020fe2000000001d */
[----:B------:R-:W-:-:S03]  /*0430*/  IADD3 R4, P2, PT, R2, 0x20, RZ ;  /* 0x0000002002047810 */ /* 0x000fc60007f5e0ff */
[----:B------:R-:W-:Y:S01]  /*0440*/  FFMA R6, R5, R6, R8 ;  /* 0x0000000605067223 */ /* 0x000fe20000000008 */
[----:B------:R-:W-:Y:S02]  /*0450*/  IADD3.X R5, PT, PT, RZ, R3, RZ, P2, !PT ;  /* 0x00000003ff057210 */ /* 0x000fe400017fe4ff */
[----:B------:R-:W-:Y:S01]  /*0460*/  LEA R18, R17, R18, 0x3 ;  /* 0x0000001211127211 */ /* 0x000fe200078e18ff */
[----:B------:R-:W-:-:S04]  /*0470*/  FFMA R7, R7, R10, R6 ;  /* 0x0000000a07077223 */ /* 0x000fc80000000006 */
[----:B--2---:R-:W-:-:S04]  /*0480*/  FFMA R14, R14, R13, R7 ;  /* 0x0000000d0e0e7223 */ /* 0x004fc80000000007 */
[----:B------:R-:W-:Y:S01]  /*0490*/  FFMA R24, R9, R24, R14 ;  /* 0x0000001809187223 */ /* 0x000fe2000000000e */
[----:B------:R-:W-:Y:S06]  /*04a0*/  @P1 BRA `(.L_x_152) ;  /* 0xfffffffc005c1947 */ /* 0x000fec000383ffff */
.L_x_151:
[----:B------:R-:W-:Y:S05]  /*04b0*/  @!P0 BRA `(.L_x_150) ;  /* 0x0000000000fc8947 */ /* 0x000fea0003800000 */
[----:B------:R-:W-:Y:S02]  /*04c0*/  ISETP.GE.U32.AND P1, PT, R27, 0x4, PT ;  /* 0x000000041b00780c */ /* 0x000fe40003f26070 */
[----:B------:R-:W-:-:S04]  /*04d0*/  LOP3.LUT R14, R19, 0x3, RZ, 0xc0, !PT ;  /* 0x00000003130e7812 */ /* 0x000fc800078ec0ff */
[----:B------:R-:W-:-:S07]  /*04e0*/  ISETP.NE.AND P0, PT, R14, RZ, PT ;  /* 0x000000ff0e00720c */ /* 0x000fce0003f05270 */
[----:B------:R-:W-:Y:S06]  /*04f0*/  @!P1 BRA `(.L_x_153) ;  /* 0x00000000006c9947 */ /* 0x000fec0003800000 */
[----:B------:R-:W0:Y:S01]  /*0500*/  LDC.64 R4, c[0x0][0x390] ;  /* 0x0000e400ff047b82 */ /* 0x000e220000000a00 */
[----:B------:R-:W1:Y:S01]  /*0510*/  LDCU.64 UR6, c[0x0][0x388] ;  /* 0x00007100ff0677ac */ /* 0x000e620008000a00 */
[----:B------:R-:W-:Y:S01]  /*0520*/  IMAD R7, R21, R17, R0 ;  /* 0x0000001115077224 */ /* 0x000fe200078e0200 */
[CC--:B------:R-:W-:Y:S02]  /*0530*/  IADD3 R3, PT, PT, R20.reuse, R21.reuse, RZ ;  /* 0x0000001514037210 */ /* 0x0c0fe40007ffe0ff */
[----:B------:R-:W-:-:S03]  /*0540*/  IADD3 R8, P1, PT, R20, R21, RZ ;  /* 0x0000001514087210 */ /* 0x000fc60007f3e0ff */
[----:B------:R-:W2:Y:S01]  /*0550*/  LDC.64 R12, c[0x0][0x388] ;  /* 0x0000e200ff0c7b82 */ /* 0x000ea20000000a00 */
[----:B0-----:R-:W-:-:S04]  /*0560*/  IMAD.WIDE R4, R7, 0x4, R4 ;  /* 0x0000000407047825 */ /* 0x001fc800078e0204 */
[----:B------:R-:W-:Y:S02]  /*0570*/  IMAD.WIDE R6, R17, 0x4, R4 ;  /* 0x0000000411067825 */ /* 0x000fe400078e0204 */
[----:B------:R-:W3:Y:S02]  /*0580*/  LDG.E R4, desc[UR4][R4.64] ;  /* 0x0000000404047981 */ /* 0x000ee4000c1e1900 */
[----:B--2---:R-:W-:Y:S01]  /*0590*/  IMAD.WIDE.U32 R12, R3, 0x4, R12 ;  /* 0x00000004030c7825 */ /* 0x004fe200078e000c */
[----:B------:R-:W-:Y:S02]  /*05a0*/  IADD3.X R3, PT, PT, RZ, RZ, RZ, P1, !PT ;  /* 0x000000ffff037210 */ /* 0x000fe40000ffe4ff */
[----:B-1----:R-:W-:-:S03]  /*05b0*/  LEA R2, P1, R8, UR6, 0x2 ;  /* 0x0000000608027c11 */ /* 0x002fc6000f8210ff */
[----:B------:R-:W3:Y:S01]  /*05c0*/  LDG.E R13, desc[UR4][R12.64] ;  /* 0x000000040c0d7981 */ /* 0x000ee2000c1e1900 */
[----:B------:R-:W-:Y:S01]  /*05d0*/  LEA.HI.X R3, R8, UR7, R3, 0x2, P1 ;  /* 0x0000000708037c11 */ /* 0x000fe200088f1403 */
[C---:B------:R-:W-:Y:S02]  /*05e0*/  IMAD.WIDE R8, R17.reuse, 0x4, R6 ;  /* 0x0000000411087825 */ /* 0x040fe400078e0206 */
[----:B------:R-:W2:Y:S04]  /*05f0*/  LDG.E R6, desc[UR4][R6.64] ;  /* 0x0000000406067981 */ /* 0x000ea8000c1e1900 */
[----:B------:R-:W2:Y:S01]  /*0600*/  LDG.E R15, desc[UR4][R2.64+0x4] ;  /* 0x00000404020f7981 */ /* 0x000ea2000c1e1900 */
[----:B------:R-:W-:-:S03]  /*0610*/  IMAD.WIDE R10, R17, 0x4, R8 ;  /* 0x00000004110a7825 */ /* 0x000fc600078e0208 */
[----:B------:R-:W4:Y:S04]  /*0620*/  LDG.E R22, desc[UR4][R8.64] ;  /* 0x0000000408167981 */ /* 0x000f28000c1e1900 */
[----:B------:R-:W4:Y:S04]  /*0630*/  LDG.E R18, desc[UR4][R2.64+0x8] ;  /* 0x0000080402127981 */ /* 0x000f28000c1e1900 */
[----:B------:R-:W5:Y:S04]  /*0640*/  LDG.E R26, desc[UR4][R2.64+0xc] ;  /* 0x00000c04021a7981 */ /* 0x000f68000c1e1900 */
[----:B------:R-:W5:Y:S01]  /*0650*/  LDG.E R10, desc[UR4][R10.64] ;  /* 0x000000040a0a7981 */ /* 0x000f62000c1e1900 */
[----:B------:R-:W-:Y:S01]  /*0660*/  IADD3 R21, PT, PT, R21, 0x4, RZ ;  /* 0x0000000415157810 */ /* 0x000fe20007ffe0ff */
[----:B---3--:R-:W-:-:S04]  /*0670*/  FFMA R24, R13, R4, R24 ;  /* 0x000000040d187223 */ /* 0x008fc80000000018 */
[----:B--2---:R-:W-:-:S04]  /*0680*/  FFMA R15, R15, R6, R24 ;  /* 0x000000060f0f7223 */ /* 0x004fc80000000018 */
[----:B----4-:R-:W-:-:S04]  /*0690*/  FFMA R15, R18, R22, R15 ;  /* 0x00000016120f7223 */ /* 0x010fc8000000000f */
[----:B-----5:R-:W-:-:S07]  /*06a0*/  FFMA R24, R26, R10, R15 ;  /* 0x0000000a1a187223 */ /* 0x020fce000000000f */
.L_x_153:
[----:B------:R-:W-:Y:S05]  /*06b0*/  @!P0 BRA `(.L_x_150) ;  /* 0x00000000007c8947 */ /* 0x000fea0003800000 */
[----:B------:R-:W-:Y:S02]  /*06c0*/  ISETP.NE.AND P1, PT, R14, 0x1, PT ;  /* 0x000000010e00780c */ /* 0x000fe40003f25270 */
[----:B------:R-:W-:-:S04]  /*06d0*/  LOP3.LUT R19, R19, 0x1, RZ, 0xc0, !PT ;  /* 0x0000000113137812 */ /* 0x000fc800078ec0ff */
[----:B------:R-:W-:-:S07]  /*06e0*/  ISETP.NE.U32.AND P0, PT, R19, 0x1, PT ;  /* 0x000000011300780c */ /* 0x000fce0003f05070 */
[----:B------:R-:W0:Y:S01]  /*06f0*/  @P1 LDC.64 R10, c[0x0][0x388] ;  /* 0x0000e200ff0a1b82 */ /* 0x000e220000000a00 */
[CC--:B------:R-:W-:Y:S02]  /*0700*/  @P1 IADD3 R13, PT, PT, R20.reuse, R21.reuse, RZ ;  /* 0x00000015140d1210 */ /* 0x0c0fe40007ffe0ff */
[----:B------:R-:W-:-:S04]  /*0710*/  @P1 IADD3 R12, P2, PT, R20, R21, RZ ;  /* 0x00000015140c1210 */ /* 0x000fc80007f5e0ff */
[----:B------:R-:W-:Y:S01]  /*0720*/  @P1 IADD3.X R14, PT, PT, RZ, RZ, RZ, P2, !PT ;  /* 0x000000ffff0e1210 */ /* 0x000fe200017fe4ff */
[----:B------:R-:W1:Y:S08]  /*0730*/  @P1 LDC.64 R8, c[0x0][0x390] ;  /* 0x0000e400ff081b82 */ /* 0x000e700000000a00 */
[----:B------:R-:W2:Y:S08]  /*0740*/  @P1 LDC.64 R6, c[0x0][0x388] ;  /* 0x0000e200ff061b82 */ /* 0x000eb00000000a00 */
[----:B------:R-:W3:Y:S01]  /*0750*/  @!P0 LDC.64 R4, c[0x0][0x388] ;  /* 0x0000e200ff048b82 */ /* 0x000ee20000000a00 */
[----:B0-----:R-:W-:-:S04]  /*0760*/  @P1 IMAD.WIDE.U32 R10, R13, 0x4, R10 ;  /* 0x000000040d0a1825 */ /* 0x001fc800078e000a */
[C---:B------:R-:W-:Y:S01]  /*0770*/  @P1 IMAD R13, R21.reuse, R17, R0 ;  /* 0x00000011150d1224 */ /* 0x040fe200078e0200 */
[----:B------:R-:W-:Y:S01]  /*0780*/  @P1 IADD3 R21, PT, PT, R21, 0x2, RZ ;  /* 0x0000000215151810 */ /* 0x000fe20007ffe0ff */
[----:B------:R-:W4:Y:S01]  /*0790*/  @P1 LDG.E R11, desc[UR4][R10.64] ;  /* 0x000000040a0b1981 */ /* 0x000f22000c1e1900 */
[----:B------:R-:W0:Y:S01]  /*07a0*/  @!P0 LDC.64 R2, c[0x0][0x390] ;  /* 0x0000e400ff028b82 */ /* 0x000e220000000a00 */
[----:B-1----:R-:W-:Y:S01]  /*07b0*/  @P1 IMAD.WIDE R8, R13, 0x4, R8 ;  /* 0x000000040d081825 */ /* 0x002fe200078e0208 */
[----:B------:R-:W-:Y:S02]  /*07c0*/  @!P0 IADD3 R15, PT, PT, R20, R21, RZ ;  /* 0x00000015140f8210 */ /* 0x000fe40007ffe0ff */
[----:B--2---:R-:W-:Y:S01]  /*07d0*/  @P1 LEA R6, P2, R12, R6, 0x2 ;  /* 0x000000060c061211 */ /* 0x004fe200078410ff */
[----:B------:R-:W-:-:S03]  /*07e0*/  @!P0 IMAD R21, R21, R17, R0 ;  /* 0x0000001115158224 */ /* 0x000fc600078e0200 */
[----:B------:R-:W-:Y:S01]  /*07f0*/  @P1 LEA.HI.X R7, R12, R7, R14, 0x2, P2 ;  /* 0x000000070c071211 */ /* 0x000fe200010f140e */
[----:B------:R-:W-:Y:S01]  /*0800*/  @P1 IMAD.WIDE R12, R17, 0x4, R8 ;  /* 0x00000004110c1825 */ /* 0x000fe200078e0208 */
[----:B------:R-:W4:Y:S03]  /*0810*/  @P1 LDG.E R14, desc[UR4][R8.64] ;  /* 0x00000004080e1981 */ /* 0x000f26000c1e1900 */
[----:B---3--:R-:W-:Y:S01]  /*0820*/  @!P0 IMAD.WIDE.U32 R4, R15, 0x4, R4 ;  /* 0x000000040f048825 */ /* 0x008fe200078e0004 */
[----:B------:R-:W2:Y:S04]  /*0830*/  @P1 LDG.E R6, desc[UR4][R6.64+0x4] ;  /* 0x0000040406061981 */ /* 0x000ea8000c1e1900 */
[----:B------:R-:W2:Y:S01]  /*0840*/  @P1 LDG.E R12, desc[UR4][R12.64] ;  /* 0x000000040c0c1981 */ /* 0x000ea2000c1e1900 */
[----:B0-----:R-:W-:-:S03]  /*0850*/  @!P0 IMAD.WIDE R2, R21, 0x4, R2 ;  /* 0x0000000415028825 */ /* 0x001fc600078e0202 */
[----:B------:R-:W3:Y:S04]  /*0860*/  @!P0 LDG.E R5, desc[UR4][R4.64] ;  /* 0x0000000404058981 */ /* 0x000ee8000c1e1900 */
[----:B------:R-:W3:Y:S01]  /*0870*/  @!P0 LDG.E R2, desc[UR4][R2.64] ;  /* 0x0000000402028981 */ /* 0x000ee2000c1e1900 */
[----:B----4-:R-:W-:-:S04]  /*0880*/  @P1 FFMA R11, R11, R14, R24 ;  /* 0x0000000e0b0b1223 */ /* 0x010fc80000000018 */
[----:B--2---:R-:W-:-:S04]  /*0890*/  @P1 FFMA R24, R6, R12, R11 ;  /* 0x0000000c06181223 */ /* 0x004fc8000000000b */
[----:B---3--:R-:W-:-:S07]  /*08a0*/  @!P0 FFMA R24, R5, R2, R24 ;  /* 0x0000000205188223 */ /* 0x008fce0000000018 */
.L_x_150:
[----:B------:R-:W0:Y:S01]  /*08b0*/  LDC.64 R2, c[0x0][0x380] ;  /* 0x0000e000ff027b82 */ /* 0x000e220000000a00 */
[----:B------:R-:W-:-:S04]  /*08c0*/  IMAD R17, R16, R17, R0 ;  /* 0x0000001110117224 */ /* 0x000fc800078e0200 */
[----:B0-----:R-:W-:-:S05]  /*08d0*/  IMAD.WIDE R2, R17, 0x4, R2 ;  /* 0x0000000411027825 */ /* 0x001fca00078e0202 */
[----:B------:R-:W-:Y:S01]  /*08e0*/  STG.E desc[UR4][R2.64], R24 ;  /* 0x0000001802007986 */ /* 0x000fe2000c101904 */
[----:B------:R-:W-:Y:S05]  /*08f0*/  EXIT ;  /* 0x000000000000794d */ /* 0x000fea0003800000 */
.L_x_154:
        /* <DEDUP_REMOVED lines=16> */
.L_x_268:


//--------------------- .text._Z14matmul3DKernelPfPKfS1_iiii --------------------------
	.section	.text._Z14matmul3DKernelPfPKfS1_iiii,"ax",@progbits
	.align	128
        .global         _Z14matmul3DKernelPfPKfS1_iiii
        .type           _Z14matmul3DKernelPfPKfS1_iiii,@function
        .size           _Z14matmul3DKernelPfPKfS1_iiii,(.L_x_269 - _Z14matmul3DKernelPfPKfS1_iiii)
        .other          _Z14matmul3DKernelPfPKfS1_iiii,@"STO_CUDA_ENTRY STV_DEFAULT"
_Z14matmul3DKernelPfPKfS1_iiii:
.text._Z14matmul3DKernelPfPKfS1_iiii:
[----:B------:R-:W-:Y:S01]  /*0000*/  LDC R1, c[0x0][0x37c] ;  /* 0x0000df00ff017b82 */ /* 0x000fe20000000800 */
[----:B------:R-:W0:Y:S07]  /*0010*/  S2R R3, SR_TID.Y ;  /* 0x0000000000037919 */ /* 0x000e2e0000002200 */
[----:B------:R-:W1:Y:S01]  /*0020*/  LDC R15, c[0x0][0x368] ;  /* 0x0000da00ff0f7b82 */ /* 0x000e620000000800 */
[----:B------:R-:W2:Y:S01]  /*0030*/  LDCU.64 UR10, c[0x0][0x398] ;  /* 0x00007300ff0a77ac */ /* 0x000ea20008000a00 */
[----:B------:R-:W1:Y:S01]  /*0040*/  S2R R2, SR_TID.Z ;  /* 0x0000000000027919 */ /* 0x000e620000002300 */
[----:B------:R-:W3:Y:S05]  /*0050*/  S2R R4, SR_TID.X ;  /* 0x0000000000047919 */ /* 0x000eea0000002100 */
[----:B------:R-:W0:Y:S08]  /*0060*/  S2UR UR7, SR_CTAID.Y ;  /* 0x00000000000779c3 */ /* 0x000e300000002600 */
[----:B------:R-:W0:Y:S01]  /*0070*/  LDC R0, c[0x0][0x364] ;  /* 0x0000d900ff007b82 */ /* 0x000e220000000800 */
[----:B------:R-:W4:Y:S07]  /*0080*/  LDCU UR5, c[0x0][0x360] ;  /* 0x00006c00ff0577ac */ /* 0x000f2e0008000800 */
[----:B------:R-:W4:Y:S08]  /*0090*/  S2UR UR4, SR_CTAID.X ;  /* 0x00000000000479c3 */ /* 0x000f300000002500 */
[----:B------:R-:W1:Y:S08]  /*00a0*/  S2UR UR6, SR_CTAID.Z ;  /* 0x00000000000679c3 */ /* 0x000e700000002700 */
[----:B------:R-:W5:Y:S01]  /*00b0*/  LDC R13, c[0x0][0x3a4] ;  /* 0x0000e900ff0d7b82 */ /* 0x000f620000000800 */
[----:B0-----:R-:W-:-:S05]  /*00c0*/  IMAD R0, R0, UR7, R3 ;  /* 0x0000000700007c24 */ /* 0x001fca000f8e0203 */
[----:B--2---:R-:W-:Y:S01]  /*00d0*/  ISETP.GE.AND P0, PT, R0, UR11, PT ;  /* 0x0000000b00007c0c */ /* 0x004fe2000bf06270 */
[----:B----4-:R-:W-:-:S06]  /*00e0*/  UIMAD UR4, UR4, UR5, URZ ;  /* 0x00000005040472a4 */ /* 0x010fcc000f8e02ff */
[----:B---3--:R-:W-:Y:S01]  /*00f0*/  IADD3 R12, PT, PT, R4, UR4, RZ ;  /* 0x00000004040c7c10 */ /* 0x008fe2000fffe0ff */
[----:B-1----:R-:W-:-:S05]  /*0100*/  IMAD R15, R15, UR6, R2 ;  /* 0x000000060f0f7c24 */ /* 0x002fca000f8e0202 */
[----:B------:R-:W-:-:S04]  /*0110*/  ISETP.GE.OR P0, PT, R15, UR10, P0 ;  /* 0x0000000a0f007c0c */ /* 0x000fc80008706670 */
[----:B-----5:R-:W-:-:S13]  /*0120*/  ISETP.GE.OR P0, PT, R12, R13, P0 ;  /* 0x0000000d0c00720c */ /* 0x020fda0000706670 */
[----:B------:R-:W-:Y:S05]  /*0130*/  @P0 EXIT ;  /* 0x000000000000094d */ /* 0x000fea0003800000 */
[----:B------:R-:W0:Y:S01]  /*0140*/  LDC R14, c[0x0][0x3a0] ;  /* 0x0000e800ff0e7b82 */ /* 0x000e220000000800 */
[----:B------:R-:W1:Y:S01]  /*0150*/  LDCU.64 UR8, c[0x0][0x358] ;  /* 0x00006b00ff0877ac */ /* 0x000e620008000a00 */
[----:B------:R-:W-:Y:S01]  /*0160*/  HFMA2 R29, -RZ, RZ, 0, 0 ;  /* 0x00000000ff1d7431 */ /* 0x000fe200000001ff */
[----:B0-----:R-:W-:-:S13]  /*0170*/  ISETP.GE.AND P0, PT, R14, 0x1, PT ;  /* 0x000000010e00780c */ /* 0x001fda0003f06270 */
[----:B-1----:R-:W-:Y:S05]  /*0180*/  @!P0 BRA `(.L_x_155) ;  /* 0x0000000400d08947 */ /* 0x002fea0003800000 */
[C---:B------:R-:W-:Y:S01]  /*0190*/  ISETP.GE.U32.AND P1, PT, R14.reuse, 0x8, PT ;  /* 0x000000080e00780c */ /* 0x040fe20003f26070 */
[----:B------:R-:W-:Y:S01]  /*01a0*/  IMAD R3, R15, UR11, R0 ;  /* 0x0000000b0f037c24 */ /* 0x000fe2000f8e0200 */
[----:B------:R-:W-:Y:S02]  /*01b0*/  LOP3.LUT R21, R14, 0x7, RZ, 0xc0, !PT ;  /* 0x000000070e157812 */ /* 0x000fe400078ec0ff */
[----:B------:R-:W-:Y:S01]  /*01c0*/  MOV R29, RZ ;  /* 0x000000ff001d7202 */ /* 0x000fe20000000f00 */
[----:B------:R-:W-:Y:S01]  /*01d0*/  IMAD R18, R3, R14, RZ ;  /* 0x0000000e03127224 */ /* 0x000fe200078e02ff */
[----:B------:R-:W-:Y:S02]  /*01e0*/  ISETP.NE.AND P0, PT, R21, RZ, PT ;  /* 0x000000ff1500720c */ /* 0x000fe40003f05270 */
[----:B------:R-:W-:-:S05]  /*01f0*/  MOV R17, RZ ;  /* 0x000000ff00117202 */ /* 0x000fca0000000f00 */
[----:B------:R-:W-:Y:S06]  /*0200*/  @!P1 BRA `(.L_x_156) ;  /* 0x0000000000cc9947 */ /* 0x000fec0003800000 */
[----:B------:R-:W0:Y:S01]  /*0210*/  LDCU.64 UR6, c[0x0][0x388] ;  /* 0x00007100ff0677ac */ /* 0x000e220008000a00 */
[----:B------:R-:W-:Y:S01]  /*0220*/  IMAD R2, R13, R14, RZ ;  /* 0x0000000e0d027224 */ /* 0x000fe200078e02ff */
[----:B------:R-:W-:Y:S02]  /*0230*/  LOP3.LUT R17, R14, 0x7ffffff8, RZ, 0xc0, !PT ;  /* 0x7ffffff80e117812 */ /* 0x000fe400078ec0ff */
[----:B------:R-:W-:Y:S01]  /*0240*/  MOV R29, RZ ;  /* 0x000000ff001d7202 */ /* 0x000fe20000000f00 */
[----:B------:R-:W-:Y:S01]  /*0250*/  IMAD R2, R15, R2, R4 ;  /* 0x000000020f027224 */ /* 0x000fe200078e0204 */
[----:B------:R-:W-:Y:S02]  /*0260*/  MOV R16, R18 ;  /* 0x0000001200107202 */ /* 0x000fe40000000f00 */
[----:B------:R-:W-:Y:S02]  /*0270*/  IADD3 R19, PT, PT, -R17, RZ, RZ ;  /* 0x000000ff11137210 */ /* 0x000fe40007ffe1ff */
[----:B------:R-:W-:Y:S01]  /*0280*/  IADD3 R20, PT, PT, R2, UR4, RZ ;  /* 0x0000000402147c10 */ /* 0x000fe2000fffe0ff */
[----:B0-----:R-:W-:-:S04]  /*0290*/  UIADD3 UR5, UP0, UPT, UR6, 0x10, URZ ;  /* 0x0000001006057890 */ /* 0x001fc8000ff1e0ff */
[----:B------:R-:W-:-:S12]  /*02a0*/  UIADD3.X UR6, UPT, UPT, URZ, UR7, URZ, UP0, !UPT ;  /* 0x00000007ff067290 */ /* 0x000fd800087fe4ff */
.L_x_157:
[----:B------:R-:W0:Y:S01]  /*02b0*/  LDC.64 R10, c[0x0][0x390] ;  /* 0x0000e400ff0a7b82 */ /* 0x000e220000000a00 */
[----:B------:R-:W-:Y:S02]  /*02c0*/  MOV R2, UR5 ;  /* 0x0000000500027c02 */ /* 0x000fe40008000f00 */
[----:B------:R-:W-:-:S03]  /*02d0*/  MOV R3, UR6 ;  /* 0x0000000600037c02 */ /* 0x000fc60008000f00 */
[----:B------:R-:W-:-:S05]  /*02e0*/  IMAD.WIDE R2, R16, 0x4, R2 ;  /* 0x0000000410027825 */ /* 0x000fca00078e0202 */
[----:B------:R-:W2:Y:S04]  /*02f0*/  LDG.E R25, desc[UR8][R2.64+-0xc] ;  /* 0xfffff40802197981 */ /* 0x000ea8000c1e1900 */
[----:B------:R-:W3:Y:S01]  /*0300*/  LDG.E R27, desc[UR8][R2.64+-0x8] ;  /* 0xfffff808021b7981 */ /* 0x000ee2000c1e1900 */
[----:B0-----:R-:W-:-:S05]  /*0310*/  IMAD.WIDE R10, R20, 0x4, R10 ;  /* 0x00000004140a7825 */ /* 0x001fca00078e020a */
[----:B------:R-:W4:Y:S01]  /*0320*/  LDG.E R28, desc[UR8][R10.64] ;  /* 0x000000080a1c7981 */ /* 0x000f22000c1e1900 */
[----:B------:R-:W-:-:S05]  /*0330*/  IMAD.WIDE R22, R13, 0x4, R10 ;  /* 0x000000040d167825 */ /* 0x000fca00078e020a */
[----:B------:R-:W2:Y:S04]  /*0340*/  LDG.E R26, desc[UR8][R22.64] ;  /* 0x00000008161a7981 */ /* 0x000ea8000c1e1900 */
[----:B------:R-:W4:Y:S01]  /*0350*/  LDG.E R10, desc[UR8][R2.64+-0x10] ;  /* 0xfffff008020a7981 */ /* 0x000f22000c1e1900 */
[----:B------:R-:W-:-:S05]  /*0360*/  IMAD.WIDE R6, R13, 0x4, R22 ;  /* 0x000000040d067825 */ /* 0x000fca00078e0216 */
[----:B------:R0:W3:Y:S01]  /*0370*/  LDG.E R24, desc[UR8][R6.64] ;  /* 0x0000000806187981 */ /* 0x0000e2000c1e1900 */
[----:B------:R-:W-:-:S04]  /*0380*/  IMAD.WIDE R8, R13, 0x4, R6 ;  /* 0x000000040d087825 */ /* 0x000fc800078e0206 */
[C---:B------:R-:W-:Y:S02]  /*0390*/  IMAD.WIDE R4, R13.reuse, 0x4, R8 ;  /* 0x000000040d047825 */ /* 0x040fe400078e0208 */
[----:B------:R-:W5:Y:S04]  /*03a0*/  LDG.E R8, desc[UR8][R8.64] ;  /* 0x0000000808087981 */ /* 0x000f68000c1e1900 */
[----:B------:R-:W5:Y:S01]  /*03b0*/  LDG.E R9, desc[UR8][R2.64+0x8] ;  /* 0x0000080802097981 */ /* 0x000f62000c1e1900 */
[----:B----4-:R-:W-:Y:S01]  /*03c0*/  FFMA R28, R10, R28, R29 ;  /* 0x0000001c0a1c7223 */ /* 0x010fe2000000001d */
[----:B------:R-:W-:Y:S02]  /*03d0*/  IMAD.WIDE R10, R13, 0x4, R4 ;  /* 0x000000040d0a7825 */ /* 0x000fe400078e0204 */
[----:B------:R-:W5:Y:S02]  /*03e0*/  LDG.E R29, desc[UR8][R2.64+-0x4] ;  /* 0xfffffc08021d7981 */ /* 0x000f64000c1e1900 */
[----:B--2---:R-:W-:-:S02]  /*03f0*/  FFMA R26, R25, R26, R28 ;  /* 0x0000001a191a7223 */ /* 0x004fc4000000001c */
[----:B------:R-:W2:Y:S01]  /*0400*/  LDG.E R4, desc[UR8][R4.64] ;  /* 0x0000000804047981 */ /* 0x000ea2000c1e1900 */
[----:B------:R-:W-:-:S03]  /*0410*/  IMAD.WIDE R22, R13, 0x4, R10 ;  /* 0x000000040d167825 */ /* 0x000fc600078e020a */
[----:B------:R-:W2:Y:S04]  /*0420*/  LDG.E R25, desc[UR8][R2.64] ;  /* 0x0000000802197981 */ /* 0x000ea8000c1e1900 */
[----:B------:R-:W4:Y:S01]  /*0430*/  LDG.E R10, desc[UR8][R10.64] ;  /* 0x000000080a0a7981 */ /* 0x000f22000c1e1900 */
[----:B0-----:R-:W-:-:S03]  /*0440*/  IMAD.WIDE R6, R13, 0x4, R22 ;  /* 0x000000040d067825 */ /* 0x001fc600078e0216 */
[----:B------:R-:W4:Y:S04]  /*0450*/  LDG.E R5, desc[UR8][R2.64+0x4] ;  /* 0x0000040802057981 */ /* 0x000f28000c1e1900 */
[----:B------:R-:W4:Y:S04]  /*0460*/  LDG.E R28, desc[UR8][R22.64] ;  /* 0x00000008161c7981 */ /* 0x000f28000c1e1900 */
[----:B------:R-:W4:Y:S04]  /*0470*/  LDG.E R11, desc[UR8][R2.64+0xc] ;  /* 0x00000c08020b7981 */ /* 0x000f28000c1e1900 */
[----:B------:R-:W4:Y:S01]  /*0480*/  LDG.E R6, desc[UR8][R6.64] ;  /* 0x0000000806067981 */ /* 0x000f22000c1e1900 */
[----:B---3--:R-:W-:Y:S01]  /*0490*/  FFMA R24, R27, R24, R26 ;  /* 0x000000181b187223 */ /* 0x008fe2000000001a */
[----:B------:R-:W-:-:S04]  /*04a0*/  IADD3 R19, PT, PT, R19, 0x8, RZ ;  /* 0x0000000813137810 */ /* 0x000fc80007ffe0ff */
[----:B------:R-:W-:Y:S02]  /*04b0*/  ISETP.NE.AND P1, PT, R19, RZ, PT ;  /* 0x000000ff1300720c */ /* 0x000fe40003f25270 */
[----:B------:R-:W-:Y:S02]  /*04c0*/  LEA R20, R13, R20, 0x3 ;  /* 0x000000140d147211 */ /* 0x000fe400078e18ff */
[----:B------:R-:W-:Y:S01]  /*04d0*/  IADD3 R16, PT, PT, R16, 0x8, RZ ;  /* 0x0000000810107810 */ /* 0x000fe20007ffe0ff */
[----:B-----5:R-:W-:-:S04]  /*04e0*/  FFMA R8, R29, R8, R24 ;  /* 0x000000081d087223 */ /* 0x020fc80000000018 */
[----:B--2---:R-:W-:-:S04]  /*04f0*/  FFMA R4, R25, R4, R8 ;  /* 0x0000000419047223 */ /* 0x004fc80000000008 */
[----:B----4-:R-:W-:-:S04]  /*0500*/  FFMA R4, R5, R10, R4 ;  /* 0x0000000a05047223 */ /* 0x010fc80000000004 */
[----:B------:R-:W-:-:S04]  /*0510*/  FFMA R4, R9, R28, R4 ;  /* 0x0000001c09047223 */ /* 0x000fc80000000004 */
[----:B------:R-:W-:Y:S01]  /*0520*/  FFMA R29, R11, R6, R4 ;  /* 0x000000060b1d7223 */ /* 0x000fe20000000004 */
[----:B------:R-:W-:Y:S06]  /*0530*/  @P1 BRA `(.L_x_157) ;  /* 0xfffffffc005c1947 */ /* 0x000fec000383ffff */
.L_x_156:
[----:B------:R-:W-:Y:S05]  /*0540*/  @!P0 BRA `(.L_x_155) ;  /* 0x0000000000e08947 */ /* 0x000fea0003800000 */
[----:B------:R-:W-:Y:S02]  /*0550*/  ISETP.GE.U32.AND P0, PT, R21, 0x4, PT ;  /* 0x000000041500780c */ /* 0x000fe40003f06070 */
[----:B------:R-:W-:-:S04]  /*0560*/  LOP3.LUT R19, R14, 0x3, RZ, 0xc0, !PT ;  /* 0x000000030e137812 */ /* 0x000fc800078ec0ff */
[----:B------:R-:W-:-:S07]  /*0570*/  ISETP.NE.AND P1, PT, R19, RZ, PT ;  /* 0x000000ff1300720c */ /* 0x000fce0003f25270 */
[----:B------:R-:W-:Y:S06]  /*0580*/  @!P0 BRA `(.L_x_158) ;  /* 0x00000000005c8947 */ /* 0x000fec0003800000 */
[----:B------:R-:W0:Y:S01]  /*0590*/  LDC.64 R4, c[0x0][0x390] ;  /* 0x0000e400ff047b82 */ /* 0x000e220000000a00 */
[----:B------:R-:W-:Y:S01]  /*05a0*/  IMAD R6, R15, R14, R17 ;  /* 0x0000000e0f067224 */ /* 0x000fe200078e0211 */
[----:B------:R-:W-:-:S03]  /*05b0*/  IADD3 R7, PT, PT, R18, R17, RZ ;  /* 0x0000001112077210 */ /* 0x000fc60007ffe0ff */
[----:B------:R-:W-:-:S03]  /*05c0*/  IMAD R9, R6, R13, R12 ;  /* 0x0000000d06097224 */ /* 0x000fc600078e020c */
[----:B------:R-:W1:Y:S01]  /*05d0*/  LDC.64 R2, c[0x0][0x388] ;  /* 0x0000e200ff027b82 */ /* 0x000e620000000a00 */
[----:B0-----:R-:W-:-:S04]  /*05e0*/  IMAD.WIDE R4, R9, 0x4, R4 ;  /* 0x0000000409047825 */ /* 0x001fc800078e0204 */
[----:B-1----:R-:W-:-:S04]  /*05f0*/  IMAD.WIDE R2, R7, 0x4, R2 ;  /* 0x0000000407027825 */ /* 0x002fc800078e0202 */
[C---:B------:R-:W-:Y:S01]  /*0600*/  IMAD.WIDE R6, R13.reuse, 0x4, R4 ;  /* 0x000000040d067825 */ /* 0x040fe200078e0204 */
[----:B------:R-:W2:Y:S04]  /*0610*/  LDG.E R16, desc[UR8][R2.64] ;  /* 0x0000000802107981 */ /* 0x000ea8000c1e1900 */
[----:B------:R-:W2:Y:S01]  /*0620*/  LDG.E R4, desc[UR8][R4.64] ;  /* 0x0000000804047981 */ /* 0x000ea2000c1e1900 */
[----:B------:R-:W-:-:S03]  /*0630*/  IMAD.WIDE R8, R13, 0x4, R6 ;  /* 0x000000040d087825 */ /* 0x000fc600078e0206 */
[----:B------:R-:W3:Y:S04]  /*0640*/  LDG.E R6, desc[UR8][R6.64] ;  /* 0x0000000806067981 */ /* 0x000ee8000c1e1900 */
[----:B------:R-:W3:Y:S01]  /*0650*/  LDG.E R21, desc[UR8][R2.64+0x4] ;  /* 0x0000040802157981 */ /* 0x000ee2000c1e1900 */
[----:B------:R-:W-:-:S03]  /*0660*/  IMAD.WIDE R10, R13, 0x4, R8 ;  /* 0x000000040d0a7825 */ /* 0x000fc600078e0208 */
[----:B------:R-:W4:Y:S04]  /*0670*/  LDG.E R20, desc[UR8][R8.64] ;  /* 0x0000000808147981 */ /* 0x000f28000c1e1900 */
[----:B------:R-:W4:Y:S04]  /*0680*/  LDG.E R23, desc[UR8][R2.64+0x8] ;  /* 0x0000080802177981 */ /* 0x000f28000c1e1900 */
[----:B------:R-:W5:Y:S04]  /*0690*/  LDG.E R25, desc[UR8][R2.64+0xc] ;  /* 0x00000c0802197981 */ /* 0x000f68000c1e1900 */
[----:B------:R-:W5:Y:S01]  /*06a0*/  LDG.E R10, desc[UR8][R10.64] ;  /* 0x000000080a0a7981 */ /* 0x000f62000c1e1900 */
[----:B------:R-:W-:Y:S01]  /*06b0*/  IADD3 R17, PT, PT, R17, 0x4, RZ ;  /* 0x0000000411117810 */ /* 0x000fe20007ffe0ff */
[----:B--2---:R-:W-:-:S04]  /*06c0*/  FFMA R16, R16, R4, R29 ;  /* 0x0000000410107223 */ /* 0x004fc8000000001d */
[----:B---3--:R-:W-:-:S04]  /*06d0*/  FFMA R16, R21, R6, R16 ;  /* 0x0000000615107223 */ /* 0x008fc80000000010 */
[----:B----4-:R-:W-:-:S04]  /*06e0*/  FFMA R16, R23, R20, R16 ;  /* 0x0000001417107223 */ /* 0x010fc80000000010 */
[----:B-----5:R-:W-:-:S07]  /*06f0*/  FFMA R29, R25, R10, R16 ;  /* 0x0000000a191d7223 */ /* 0x020fce0000000010 */
.L_x_158:
[----:B------:R-:W-:Y:S05]  /*0700*/  @!P1 BRA `(.L_x_155) ;  /* 0x0000000000709947 */ /* 0x000fea0003800000 */
[----:B------:R-:W-:Y:S02]  /*0710*/  ISETP.NE.AND P0, PT, R19, 0x1, PT ;  /* 0x000000011300780c */ /* 0x000fe40003f05270 */
[----:B------:R-:W-:-:S04]  /*0720*/  LOP3.LUT R2, R14, 0x1, RZ, 0xc0, !PT ;  /* 0x000000010e027812 */ /* 0x000fc800078ec0ff */
[----:B------:R-:W-:-:S07]  /*0730*/  ISETP.NE.U32.AND P1, PT, R2, 0x1, PT ;  /* 0x000000010200780c */ /* 0x000fce0003f25070 */
[----:B------:R-:W0:Y:S01]  /*0740*/  @P0 LDC.64 R6, c[0x0][0x390] ;  /* 0x0000e400ff060b82 */ /* 0x000e220000000a00 */
[----:B------:R-:W-:Y:S01]  /*0750*/  @P0 IMAD R10, R15, R14, R17 ;  /* 0x0000000e0f0a0224 */ /* 0x000fe200078e0211 */
[----:B------:R-:W-:Y:S02]  /*0760*/  @P0 IADD3 R11, PT, PT, R18, R17, RZ ;  /* 0x00000011120b0210 */ /* 0x000fe40007ffe0ff */
[----:B------:R-:W-:Y:S01]  /*0770*/  @P0 IADD3 R17, PT, PT, R17, 0x2, RZ ;  /* 0x0000000211110810 */ /* 0x000fe20007ffe0ff */
[----:B------:R-:W-:-:S03]  /*0780*/  @P0 IMAD R19, R10, R13, R12 ;  /* 0x0000000d0a130224 */ /* 0x000fc600078e020c */
[----:B------:R-:W1:Y:S01]  /*0790*/  @P0 LDC.64 R8, c[0x0][0x388] ;  /* 0x0000e200ff080b82 */ /* 0x000e620000000a00 */
[----:B------:R-:W-:Y:S01]  /*07a0*/  @!P1 IMAD R14, R15, R14, R17 ;  /* 0x0000000e0f0e9224 */ /* 0x000fe200078e0211 */
[----:B------:R-:W-:-:S06]  /*07b0*/  @!P1 IADD3 R17, PT, PT, R18, R17, RZ ;  /* 0x0000001112119210 */ /* 0x000fcc0007ffe0ff */
[----:B------:R-:W2:Y:S08]  /*07c0*/  @!P1 LDC.64 R2, c[0x0][0x388] ;  /* 0x0000e200ff029b82 */ /* 0x000eb00000000a00 */
[----:B------:R-:W3:Y:S01]  /*07d0*/  @!P1 LDC.64 R4, c[0x0][0x390] ;  /* 0x0000e400ff049b82 */ /* 0x000ee20000000a00 */
[----:B0-----:R-:W-:-:S04]  /*07e0*/  @P0 IMAD.WIDE R6, R19, 0x4, R6 ;  /* 0x0000000413060825 */ /* 0x001fc800078e0206 */
[----:B------:R-:W-:Y:S01]  /*07f0*/  @!P1 IMAD R19, R14, R13, R12 ;  /* 0x0000000d0e139224 */ /* 0x000fe200078e020c */
[----:B------:R-:W4:Y:S01]  /*0800*/  @P0 LDG.E R16, desc[UR8][R6.64] ;  /* 0x0000000806100981 */ /* 0x000f22000c1e1900 */
[----:B-1----:R-:W-:-:S04]  /*0810*/  @P0 IMAD.WIDE R8, R11, 0x4, R8 ;  /* 0x000000040b080825 */ /* 0x002fc800078e0208 */
[----:B------:R-:W-:Y:S01]  /*0820*/  @P0 IMAD.WIDE R10, R13, 0x4, R6 ;  /* 0x000000040d0a0825 */ /* 0x000fe200078e0206 */
[----:B------:R-:W4:Y:S03]  /*0830*/  @P0 LDG.E R14, desc[UR8][R8.64] ;  /* 0x00000008080e0981 */ /* 0x000f26000c1e1900 */
[----:B--2---:R-:W-:Y:S01]  /*0840*/  @!P1 IMAD.WIDE R2, R17, 0x4, R2 ;  /* 0x0000000411029825 */ /* 0x004fe200078e0202 */
[----:B------:R-:W2:Y:S04]  /*0850*/  @P0 LDG.E R21, desc[UR8][R8.64+0x4] ;  /* 0x0000040808150981 */ /* 0x000ea8000c1e1900 */
[----:B------:R-:W2:Y:S01]  /*0860*/  @P0 LDG.E R10, desc[UR8][R10.64] ;  /* 0x000000080a0a0981 */ /* 0x000ea2000c1e1900 */
[----:B---3--:R-:W-:-:S03]  /*0870*/  @!P1 IMAD.WIDE R4, R19, 0x4, R4 ;  /* 0x0000000413049825 */ /* 0x008fc600078e0204 */
[----:B------:R-:W3:Y:S04]  /*0880*/  @!P1 LDG.E R2, desc[UR8][R2.64] ;  /* 0x0000000802029981 */ /* 0x000ee8000c1e1900 */
[----:B------:R-:W3:Y:S01]  /*0890*/  @!P1 LDG.E R4, desc[UR8][R4.64] ;  /* 0x0000000804049981 */ /* 0x000ee2000c1e1900 */
[----:B----4-:R-:W-:-:S04]  /*08a0*/  @P0 FFMA R14, R14, R16, R29 ;  /* 0x000000100e0e0223 */ /* 0x010fc8000000001d */
[----:B--2---:R-:W-:-:S04]  /*08b0*/  @P0 FFMA R29, R21, R10, R14 ;  /* 0x0000000a151d0223 */ /* 0x004fc8000000000e */
[----:B---3--:R-:W-:-:S07]  /*08c0*/  @!P1 FFMA R29, R2, R4, R29 ;  /* 0x00000004021d9223 */ /* 0x008fce000000001d */
.L_x_155:
[----:B------:R-:W0:Y:S01]  /*08d0*/  LDC.64 R2, c[0x0][0x380] ;  /* 0x0000e000ff027b82 */ /* 0x000e220000000a00 */
[----:B------:R-:W-:-:S04]  /*08e0*/  IMAD R0, R15, UR11, R0 ;  /* 0x0000000b0f007c24 */ /* 0x000fc8000f8e0200 */
[----:B------:R-:W-:-:S04]  /*08f0*/  IMAD R13, R0, R13, R12 ;  /* 0x0000000d000d7224 */ /* 0x000fc800078e020c */
[----:B0-----:R-:W-:-:S05]  /*0900*/  IMAD.WIDE R2, R13, 0x4, R2 ;  /* 0x000000040d027825 */ /* 0x001fca00078e0202 */
[----:B------:R-:W-:Y:S01]  /*0910*/  STG.E desc[UR8][R2.64], R29 ;  /* 0x0000001d02007986 */ /* 0x000fe2000c101908 */
[----:B------:R-:W-:Y:S05]  /*0920*/  EXIT ;  /* 0x000000000000794d */ /* 0x000fea0003800000 */
.L_x_159:
        /* <DEDUP_REMOVED lines=13> */
.L_x_269:


//--------------------- .text._Z15bernoulliKernelPffij --------------------------
	.section	.text._Z15bernoulliKernelPffij,"ax",@progbits
	.align	128
        .global         _Z15bernoulliKernelPffij
        .type           _Z15bernoulliKernelPffij,@function
        .size           _Z15bernoulliKernelPffij,(.L_x_270 - _Z15bernoulliKernelPffij)
        .other          _Z15bernoulliKernelPffij,@"STO_CUDA_ENTRY STV_DEFAULT"
_Z15bernoulliKernelPffij:
.text._Z15bernoulliKernelPffij:
        /* <DEDUP_REMOVED lines=9> */
[----:B------:R-:W1:Y:S01]  /*0090*/  LDC.64 R2, c[0x0][0x380] ;  /* 0x0000e000ff027b82 */ /* 0x000e620000000a00 */
[----:B------:R-:W-:Y:S01]  /*00a0*/  HFMA2 R7, -RZ, RZ, 2.88671875, 25.703125 ;  /* 0x41c64e6dff077431 */ /* 0x000fe200000001ff */
[----:B------:R-:W2:Y:S01]  /*00b0*/  LDCU UR6, c[0x0][0x388] ;  /* 0x00007100ff0677ac */ /* 0x000ea20008000800 */
[C---:B0-----:R-:W-:Y:S01]  /*00c0*/  IADD3 R0, PT, PT, R5.reuse, UR4, RZ ;  /* 0x0000000405007c10 */ /* 0x041fe2000fffe0ff */
[----:B------:R-:W0:Y:S04]  /*00d0*/  LDCU.64 UR4, c[0x0][0x358] ;  /* 0x00006b00ff0477ac */ /* 0x000e280008000a00 */
[----:B------:R-:W-:Y:S02]  /*00e0*/  IMAD R0, R0, R7, 0x3039 ;  /* 0x0000303900007424 */ /* 0x000fe400078e0207 */
[----:B-1----:R-:W-:-:S03]  /*00f0*/  IMAD.WIDE R2, R5, 0x4, R2 ;  /* 0x0000000405027825 */ /* 0x002fc600078e0202 */
[----:B------:R-:W-:-:S05]  /*0100*/  I2FP.F32.U32 R0, R0 ;  /* 0x0000000000007245 */ /* 0x000fca0000201000 */
[----:B------:R-:W-:-:S05]  /*0110*/  FMUL R0, R0, 2.3283064365386962891e-10 ;  /* 0x2f80000000007820 */ /* 0x000fca0000400000 */
[----:B--2---:R-:W-:-:S05]  /*0120*/  FSET.BF.LT.AND R5, R0, UR6, PT ;  /* 0x0000000600057c0a */ /* 0x004fca000b801000 */
[----:B0-----:R-:W-:Y:S01]  /*0130*/  STG.E desc[UR4][R2.64], R5 ;  /* 0x0000000502007986 */ /* 0x001fe2000c101904 */
[----:B------:R-:W-:Y:S05]  /*0140*/  EXIT ;  /* 0x000000000000794d */ /* 0x000fea0003800000 */
.L_x_160:
        /* <DEDUP_REMOVED lines=11> */
.L_x_270:


//--------------------- .text._Z22softmaxNormalizeKernelPfPKfiii --------------------------
	.section	.text._Z22softmaxNormalizeKernelPfPKfiii,"ax",@progbits
	.align	128
        .global         _Z22softmaxNormalizeKernelPfPKfiii
        .type           _Z22softmaxNormalizeKernelPfPKfiii,@function
        .size           _Z22softmaxNormalizeKernelPfPKfiii,(.L_x_252 - _Z22softmaxNormalizeKernelPfPKfiii)
        .other          _Z22softmaxNormalizeKernelPfPKfiii,@"STO_CUDA_ENTRY STV_DEFAULT"
_Z22softmaxNormalizeKernelPfPKfiii:
.text._Z22softmaxNormalizeKernelPfPKfiii:
[----:B------:R-:W-:Y:S01]  /*0000*/  LDC R1, c[0x0][0x37c] ;  /* 0x0000df00ff017b82 */ /* 0x000fe20000000800 */
[----:B------:R-:W0:Y:S07]  /*0010*/  S2R R0, SR_TID.X ;  /* 0x0000000000007919 */ /* 0x000e2e0000002100 */
[----:B------:R-:W0:Y:S01]  /*0020*/  S2UR UR4, SR_CTAID.X ;  /* 0x00000000000479c3 */ /* 0x000e220000002500 */
[----:B------:R-:W1:Y:S01]  /*0030*/  LDCU UR6, c[0x0][0x398] ;  /* 0x00007300ff0677ac */ /* 0x000e620008000800 */
[----:B------:R-:W2:Y:S06]  /*0040*/  LDCU UR5, c[0x0][0x390] ;  /* 0x00007200ff0577ac */ /* 0x000eac0008000800 */
[----:B------:R-:W0:Y:S01]  /*0050*/  LDC R7, c[0x0][0x360] ;  /* 0x0000d800ff077b82 */ /* 0x000e220000000800 */
[----:B-1----:R-:W-:Y:S01]  /*0060*/  MOV R6, UR6 ;  /* 0x0000000600067c02 */ /* 0x002fe20008000f00 */
[----:B0-----:R-:W-:-:S04]  /*0070*/  IMAD R7, R7, UR4, R0 ;  /* 0x0000000407077c24 */ /* 0x001fc8000f8e0200 */
[----:B--2---:R-:W-:-:S05]  /*0080*/  IMAD R0, R6, UR5, RZ ;  /* 0x0000000506007c24 */ /* 0x004fca000f8e02ff */
[----:B------:R-:W-:-:S13]  /*0090*/  ISETP.GE.AND P0, PT, R7, R0, PT ;  /* 0x000000000700720c */ /* 0x000fda0003f06270 */
[----:B------:R-:W-:Y:S05]  /*00a0*/  @P0 EXIT ;  /* 0x000000000000094d */ /* 0x000fea0003800000 */
[----:B------:R-:W-:Y:S01]  /*00b0*/  IABS R5, R6 ;  /* 0x0000000600057213 */ /* 0x000fe20000000000 */
[----:B------:R-:W0:Y:S03]  /*00c0*/  LDC R10, c[0x0][0x394] ;  /* 0x0000e500ff0a7b82 */ /* 0x000e260000000800 */
[----:B------:R-:W1:Y:S08]  /*00d0*/  I2F.RP R0, R5 ;  /* 0x0000000500007306 */ /* 0x000e700000209400 */
[----:B-1----:R-:W1:Y:S01]  /*00e0*/  MUFU.RCP R0, R0 ;  /* 0x0000000000007308 */ /* 0x002e620000001000 */
[----:B0-----:R-:W-:-:S02]  /*00f0*/  ISETP.GE.AND P3, PT, R10, 0x1, PT ;  /* 0x000000010a00780c */ /* 0x001fc40003f66270 */
[----:B-1----:R-:W-:-:S05]  /*0100*/  IADD3 R2, PT, PT, R0, 0xffffffe, RZ ;  /* 0x0ffffffe00027810 */ /* 0x002fca0007ffe0ff */
[----:B------:R0:W1:Y:S02]  /*0110*/  F2I.FTZ.U32.TRUNC.NTZ R3, R2 ;  /* 0x0000000200037305 */ /* 0x000064000021f000 */
[----:B0-----:R-:W-:Y:S01]  /*0120*/  HFMA2 R2, -RZ, RZ, 0, 0 ;  /* 0x00000000ff027431 */ /* 0x001fe200000001ff */
[----:B-1----:R-:W-:-:S05]  /*0130*/  IADD3 R4, PT, PT, RZ, -R3, RZ ;  /* 0x80000003ff047210 */ /* 0x002fca0007ffe0ff */
[----:B------:R-:W-:Y:S01]  /*0140*/  IMAD R9, R4, R5, RZ ;  /* 0x0000000504097224 */ /* 0x000fe200078e02ff */
[----:B------:R-:W-:-:S03]  /*0150*/  IABS R4, R7 ;  /* 0x0000000700047213 */ /* 0x000fc60000000000 */
[----:B------:R-:W-:Y:S01]  /*0160*/  IMAD.HI.U32 R3, R3, R9, R2 ;  /* 0x0000000903037227 */ /* 0x000fe200078e0002 */
[----:B------:R-:W-:-:S04]  /*0170*/  LOP3.LUT R2, R7, R6, RZ, 0x3c, !PT ;  /* 0x0000000607027212 */ /* 0x000fc800078e3cff */
[----:B------:R-:W-:Y:S01]  /*0180*/  ISETP.GE.AND P0, PT, R2, RZ, PT ;  /* 0x000000ff0200720c */ /* 0x000fe20003f06270 */
[----:B------:R-:W-:-:S05]  /*0190*/  IMAD.HI.U32 R11, R3, R4, RZ ;  /* 0x00000004030b7227 */ /* 0x000fca00078e00ff */
[----:B------:R-:W-:-:S05]  /*01a0*/  IADD3 R0, PT, PT, -R11, RZ, RZ ;  /* 0x000000ff0b007210 */ /* 0x000fca0007ffe1ff */
[----:B------:R-:W-:-:S05]  /*01b0*/  IMAD R0, R5, R0, R4 ;  /* 0x0000000005007224 */ /* 0x000fca00078e0204 */
[----:B------:R-:W-:-:S13]  /*01c0*/  ISETP.GT.U32.AND P2, PT, R5, R0, PT ;  /* 0x000000000500720c */ /* 0x000fda0003f44070 */
[----:B------:R-:W-:-:S04]  /*01d0*/  @!P2 IADD3 R0, PT, PT, R0, -R5, RZ ;  /* 0x800000050000a210 */ /* 0x000fc80007ffe0ff */
[----:B------:R-:W-:Y:S01]  /*01e0*/  ISETP.GE.U32.AND P1, PT, R0, R5, PT ;  /* 0x000000050000720c */ /* 0x000fe20003f26070 */
[----:B------:R-:W-:-:S12]  /*01f0*/  @!P3 EXIT ;  /* 0x000000000000b94d */ /* 0x000fd80003800000 */
[----:B------:R-:W-:Y:S01]  /*0200*/  @!P2 IADD3 R11, PT, PT, R11, 0x1, RZ ;  /* 0x000000010b0ba810 */ /* 0x000fe20007ffe0ff */
[----:B------:R-:W0:Y:S01]  /*0210*/  LDC.64 R14, c[0x0][0x388] ;  /* 0x0000e200ff0e7b82 */ /* 0x000e220000000a00 */
[----:B------:R-:W-:Y:S01]  /*0220*/  ISETP.NE.AND P2, PT, R6, RZ, PT ;  /* 0x000000ff0600720c */ /* 0x000fe20003f45270 */
[----:B------:R-:W1:Y:S01]  /*0230*/  LDCU.64 UR6, c[0x0][0x358] ;  /* 0x00006b00ff0677ac */ /* 0x000e620008000a00 */
[----:B------:R-:W-:Y:S02]  /*0240*/  @P1 IADD3 R11, PT, PT, R11, 0x1, RZ ;  /* 0x000000010b0b1810 */ /* 0x000fe40007ffe0ff */
[C---:B------:R-:W-:Y:S02]  /*0250*/  LOP3.LUT R9, R10.reuse, 0x7, RZ, 0xc0, !PT ;  /* 0x000000070a097812 */ /* 0x040fe400078ec0ff */
[----:B------:R-:W-:Y:S01]  /*0260*/  MOV R8, RZ ;  /* 0x000000ff00087202 */ /* 0x000fe20000000f00 */
[----:B------:R-:W-:Y:S01]  /*0270*/  @!P0 IMAD.MOV R11, RZ, RZ, -R11 ;  /* 0x000000ffff0b8224 */ /* 0x000fe200078e0a0b */
[----:B------:R-:W-:-:S05]  /*0280*/  ISETP.GE.U32.AND P0, PT, R10, 0x8, PT ;  /* 0x000000080a00780c */ /* 0x000fca0003f06070 */
[----:B------:R-:W-:-:S05]  /*0290*/  @!P2 LOP3.LUT R11, RZ, R6, RZ, 0x33, !PT ;  /* 0x00000006ff0ba212 */ /* 0x000fca00078e33ff */
[----:B------:R-:W-:Y:S02]  /*02a0*/  IMAD R0, R11, R6, RZ ;  /* 0x000000060b007224 */ /* 0x000fe400078e02ff */
[----:B0-----:R-:W-:-:S03]  /*02b0*/  IMAD.WIDE R14, R7, 0x4, R14 ;  /* 0x00000004070e7825 */ /* 0x001fc600078e020e */
[----:B------:R-:W-:Y:S01]  /*02c0*/  IADD3 R7, PT, PT, R7, -R0, RZ ;  /* 0x8000000007077210 */ /* 0x000fe20007ffe0ff */
[----:B-1----:R-:W-:Y:S06]  /*02d0*/  @!P0 BRA `(.L_x_161) ;  /* 0x0000000800448947 */ /* 0x002fec0003800000 */
[----:B------:R-:W0:Y:S01]  /*02e0*/  LDC R6, c[0x0][0x398] ;  /* 0x0000e600ff067b82 */ /* 0x000e220000000800 */
[----:B------:R-:W-:Y:S01]  /*02f0*/  LOP3.LUT R8, R10, 0x7ffffff8, RZ, 0xc0, !PT ;  /* 0x7ffffff80a087812 */ /* 0x000fe200078ec0ff */
[----:B------:R-:W-:-:S03]  /*0300*/  IMAD R5, R0, R10, R7 ;  /* 0x0000000a00057224 */ /* 0x000fc600078e0207 */
[----:B------:R-:W-:-:S03]  /*0310*/  IADD3 R4, PT, PT, -R8, RZ, RZ ;  /* 0x000000ff08047210 */ /* 0x000fc60007ffe1ff */
[----:B------:R-:W1:Y:S04]  /*0320*/  LDC.64 R12, c[0x0][0x380] ;  /* 0x0000e000ff0c7b82 */ /* 0x000e680000000a00 */
.L_x_178:
[----:B--2---:R-:W2:Y:S01]  /*0330*/  LDG.E R0, desc[UR6][R14.64] ;  /* 0x000000060e007981 */ /* 0x004ea2000c1e1900 */
[----:B-1----:R-:W-:-:S05]  /*0340*/  IMAD.WIDE R16, R5, 0x4, R12 ;  /* 0x0000000405107825 */ /* 0x002fca00078e020c */
[----:B------:R-:W3:Y:S01]  /*0350*/  LDG.E R3, desc[UR6][R16.64] ;  /* 0x0000000610037981 */ /* 0x000ee2000c1e1900 */
[----:B------:R-:W-:Y:S01]  /*0360*/  IADD3 R4, PT, PT, R4, 0x8, RZ ;  /* 0x0000000804047810 */ /* 0x000fe20007ffe0ff */
[----:B------:R-:W-:Y:S03]  /*0370*/  BSSY.RECONVERGENT B2, `(.L_x_162) ;  /* 0x000000d000027945 */ /* 0x000fe60003800200 */
[----:B------:R-:W-:Y:S01]  /*0380*/  ISETP.NE.AND P2, PT, R4, RZ, PT ;  /* 0x000000ff0400720c */ /* 0x000fe20003f45270 */
[----:B--2---:R-:W1:Y:S08]  /*0390*/  MUFU.RCP R19, R0 ;  /* 0x0000000000137308 */ /* 0x004e700000001000 */
[----:B---3--:R-:W2:Y:S01]  /*03a0*/  FCHK P0, R3, R0 ;  /* 0x0000000003007302 */ /* 0x008ea20000000000 */
[----:B-1----:R-:W-:-:S04]  /*03b0*/  FFMA R2, -R0, R19, 1 ;  /* 0x3f80000000027423 */ /* 0x002fc80000000113 */
[----:B------:R-:W-:-:S04]  /*03c0*/  FFMA R2, R19, R2, R19 ;  /* 0x0000000213027223 */ /* 0x000fc80000000013 */
[----:B------:R-:W-:-:S04]  /*03d0*/  FFMA R19, R3, R2, RZ ;  /* 0x0000000203137223 */ /* 0x000fc800000000ff */
[----:B------:R-:W-:-:S04]  /*03e0*/  FFMA R10, -R0, R19, R3 ;  /* 0x00000013000a7223 */ /* 0x000fc80000000103 */
[----:B------:R-:W-:Y:S01]  /*03f0*/  FFMA R21, R2, R10, R19 ;  /* 0x0000000a02157223 */ /* 0x000fe20000000013 */
[----:B--2---:R-:W-:Y:S06]  /*0400*/  @!P0 BRA `(.L_x_163) ;  /* 0x00000000000c8947 */ /* 0x004fec0003800000 */
[----:B------:R-:W-:-:S07]  /*0410*/  MOV R10, 0x430 ;  /* 0x00000430000a7802 */ /* 0x000fce0000000f00 */
[----:B0-----:R-:W-:Y:S05]  /*0420*/  CALL.REL.NOINC `($__internal_4_$__cuda_sm3x_div_rn_noftz_f32_slowpath) ;  /* 0x0000001000547944 */ /* 0x001fea0003c00000 */
[----:B------:R-:W-:-:S07]  /*0430*/  MOV R21, R0 ;  /* 0x0000000000157202 */ /* 0x000fce0000000f00 */
.L_x_163:
[----:B------:R-:W-:Y:S05]  /*0440*/  BSYNC.RECONVERGENT B2 ;  /* 0x0000000000027941 */ /* 0x000fea0003800200 */
.L_x_162:
[----:B------:R1:W-:Y:S04]  /*0450*/  STG.E desc[UR6][R16.64], R21 ;  /* 0x0000001510007986 */ /* 0x0003e8000c101906 */
[----:B------:R-:W2:Y:S01]  /*0460*/  LDG.E R0, desc[UR6][R14.64] ;  /* 0x000000060e007981 */ /* 0x000ea2000c1e1900 */
[----:B0-----:R-:W-:-:S05]  /*0470*/  IMAD.WIDE R18, R6, 0x4, R16 ;  /* 0x0000000406127825 */ /* 0x001fca00078e0210 */
[----:B------:R-:W3:Y:S01]  /*0480*/  LDG.E R3, desc[UR6][R18.64] ;  /* 0x0000000612037981 */ /* 0x000ee2000c1e1900 */
[----:B------:R-:W-:Y:S01]  /*0490*/  BSSY.RECONVERGENT B2, `(.L_x_164) ;  /* 0x000000c000027945 */ /* 0x000fe20003800200 */
[----:B--2---:R-:W0:Y:S08]  /*04a0*/  MUFU.RCP R23, R0 ;  /* 0x0000000000177308 */ /* 0x004e300000001000 */
[----:B---3--:R-:W2:Y:S01]  /*04b0*/  FCHK P0, R3, R0 ;  /* 0x0000000003007302 */ /* 0x008ea20000000000 */
[----:B0-----:R-:W-:-:S04]  /*04c0*/  FFMA R2, -R0, R23, 1 ;  /* 0x3f80000000027423 */ /* 0x001fc80000000117 */
[----:B------:R-:W-:-:S04]  /*04d0*/  FFMA R2, R23, R2, R23 ;  /* 0x0000000217027223 */ /* 0x000fc80000000017 */
[----:B------:R-:W-:-:S04]  /*04e0*/  FFMA R23, R3, R2, RZ ;  /* 0x0000000203177223 */ /* 0x000fc800000000ff */
[----:B------:R-:W-:-:S04]  /*04f0*/  FFMA R10, -R0, R23, R3 ;  /* 0x00000017000a7223 */ /* 0x000fc80000000103 */
[----:B------:R-:W-:Y:S01]  /*0500*/  FFMA R23, R2, R10, R23 ;  /* 0x0000000a02177223 */ /* 0x000fe20000000017 */
[----:B-12---:R-:W-:Y:S06]  /*0510*/  @!P0 BRA `(.L_x_165) ;  /* 0x00000000000c8947 */ /* 0x006fec0003800000 */
[----:B------:R-:W-:-:S07]  /*0520*/  MOV R10, 0x540 ;  /* 0x00000540000a7802 */ /* 0x000fce0000000f00 */
[----:B------:R-:W-:Y:S05]  /*0530*/  CALL.REL.NOINC `($__internal_4_$__cuda_sm3x_div_rn_noftz_f32_slowpath) ;  /* 0x0000001000107944 */ /* 0x000fea0003c00000 */
[----:B------:R-:W-:-:S07]  /*0540*/  MOV R23, R0 ;  /* 0x0000000000177202 */ /* 0x000fce0000000f00 */
.L_x_165:
[----:B------:R-:W-:Y:S05]  /*0550*/  BSYNC.RECONVERGENT B2 ;  /* 0x0000000000027941 */ /* 0x000fea0003800200 */
.L_x_164:
[----:B------:R0:W-:Y:S04]  /*0560*/  STG.E desc[UR6][R18.64], R23 ;  /* 0x0000001712007986 */ /* 0x0001e8000c101906 */
[----:B------:R-:W2:Y:S01]  /*0570*/  LDG.E R0, desc[UR6][R14.64] ;  /* 0x000000060e007981 */ /* 0x000ea2000c1e1900 */
[----:B------:R-:W-:-:S05]  /*0580*/  IMAD.WIDE R16, R6, 0x4, R18 ;  /* 0x0000000406107825 */ /* 0x000fca00078e0212 */
[----:B------:R-:W3:Y:S01]  /*0590*/  LDG.E R3, desc[UR6][R16.64] ;  /* 0x0000000610037981 */ /* 0x000ee2000c1e1900 */
[----:B------:R-:W-:Y:S01]  /*05a0*/  BSSY.RECONVERGENT B2, `(.L_x_166) ;  /* 0x000000c000027945 */ /* 0x000fe20003800200 */
[----:B--2---:R-:W1:Y:S08]  /*05b0*/  MUFU.RCP R21, R0 ;  /* 0x0000000000157308 */ /* 0x004e700000001000 */
[----:B---3--:R-:W2:Y:S01]  /*05c0*/  FCHK P0, R3, R0 ;  /* 0x0000000003007302 */ /* 0x008ea20000000000 */
[----:B-1----:R-:W-:-:S04]  /*05d0*/  FFMA R2, -R0, R21, 1 ;  /* 0x3f80000000027423 */ /* 0x002fc80000000115 */
[----:B------:R-:W-:-:S04]  /*05e0*/  FFMA R2, R21, R2, R21 ;  /* 0x0000000215027223 */ /* 0x000fc80000000015 */
[----:B------:R-:W-:-:S04]  /*05f0*/  FFMA R21, R3, R2, RZ ;  /* 0x0000000203157223 */ /* 0x000fc800000000ff */
[----:B------:R-:W-:-:S04]  /*0600*/  FFMA R10, -R0, R21, R3 ;  /* 0x00000015000a7223 */ /* 0x000fc80000000103 */
[----:B------:R-:W-:Y:S01]  /*0610*/  FFMA R21, R2, R10, R21 ;  /* 0x0000000a02157223 */ /* 0x000fe20000000015 */
[----:B0-2---:R-:W-:Y:S06]  /*0620*/  @!P0 BRA `(.L_x_167) ;  /* 0x00000000000c8947 */ /* 0x005fec0003800000 */
[----:B------:R-:W-:-:S07]  /*0630*/  MOV R10, 0x650 ;  /* 0x00000650000a7802 */ /* 0x000fce0000000f00 */
[----:B------:R-:W-:Y:S05]  /*0640*/  CALL.REL.NOINC `($__internal_4_$__cuda_sm3x_div_rn_noftz_f32_slowpath) ;  /* 0x0000000c00cc7944 */ /* 0x000fea0003c00000 */
[----:B------:R-:W-:-:S07]  /*0650*/  MOV R21, R0 ;  /* 0x0000000000157202 */ /* 0x000fce0000000f00 */
.L_x_167:
[----:B------:R-:W-:Y:S05]  /*0660*/  BSYNC.RECONVERGENT B2 ;  /* 0x0000000000027941 */ /* 0x000fea0003800200 */
.L_x_166:
        /* <DEDUP_REMOVED lines=15> */
[----:B------:R-:W-:-:S07]  /*0760*/  IMAD.MOV.U32 R23, RZ, RZ, R0 ;  /* 0x000000ffff177224 */ /* 0x000fce00078e0000 */
.L_x_169:
[----:B------:R-:W-:Y:S05]  /*0770*/  BSYNC.RECONVERGENT B2 ;  /* 0x0000000000027941 */ /* 0x000fea0003800200 */
.L_x_168:
        /* <DEDUP_REMOVED lines=16> */
.L_x_171:
[----:B------:R-:W-:Y:S05]  /*0880*/  BSYNC.RECONVERGENT B2 ;  /* 0x0000000000027941 */ /* 0x000fea0003800200 */
.L_x_170:
        /* <DEDUP_REMOVED lines=16> */
.L_x_173:
[----:B------:R-:W-:Y:S05]  /*0990*/  BSYNC.RECONVERGENT B2 ;  /* 0x0000000000027941 */ /* 0x000fea0003800200 */
.L_x_172:
        /* <DEDUP_REMOVED lines=16> */
.L_x_175:
[----:B------:R-:W-:Y:S05]  /*0aa0*/  BSYNC.RECONVERGENT B2 ;  /* 0x0000000000027941 */ /* 0x000fea0003800200 */
.L_x_174:
        /* <DEDUP_REMOVED lines=16> */
.L_x_177:
[----:B------:R-:W-:Y:S05]  /*0bb0*/  BSYNC.RECONVERGENT B2 ;  /* 0x0000000000027941 */ /* 0x000fea0003800200 */
.L_x_176:
[----:B------:R2:W-:Y:S01]  /*0bc0*/  STG.E desc[UR6][R18.64], R23 ;  /* 0x0000001712007986 */ /* 0x0005e2000c101906 */
[----:B------:R-:W-:Y:S01]  /*0bd0*/  LEA R5, R6, R5, 0x3 ;  /* 0x0000000506057211 */ /* 0x000fe200078e18ff */
[----:B------:R-:W-:Y:S06]  /*0be0*/  @P2 BRA `(.L_x_178) ;  /* 0xfffffff400d02947 */ /* 0x000fec000383ffff */
.L_x_161:
[----:B------:R-:W-:-:S13]  /*0bf0*/  ISETP.NE.AND P0, PT, R9, RZ, PT ;  /* 0x000000ff0900720c */ /* 0x000fda0003f05270 */
[----:B------:R-:W-:Y:S05]  /*0c00*/  @!P0 EXIT ;  /* 0x000000000000894d */ /* 0x000fea0003800000 */
[----:B------:R-:W0:Y:S01]  /*0c10*/  LDCU UR5, c[0x0][0x394] ;  /* 0x00007280ff0577ac */ /* 0x000e220008000800 */
[----:B------:R-:W-:Y:S01]  /*0c20*/  ISETP.GE.U32.AND P0, PT, R9, 0x4, PT ;  /* 0x000000040900780c */ /* 0x000fe20003f06070 */
[----:B0-----:R-:W-:-:S12]  /*0c30*/  ULOP3.LUT UR4, UR5, 0x3, URZ, 0xc0, !UPT ;  /* 0x0000000305047892 */ /* 0x001fd8000f8ec0ff */
[----:B------:R-:W-:Y:S05]  /*0c40*/  @!P0 BRA `(.L_x_179) ;  /* 0x0000000400308947 */ /* 0x000fea0003800000 */
[----:B------:R-:W0:Y:S01]  /*0c50*/  LDC.64 R12, c[0x0][0x380] ;  /* 0x0000e000ff0c7b82 */ /* 0x000e220000000a00 */
[----:B------:R-:W3:Y:S01]  /*0c60*/  LDG.E R2, desc[UR6][R14.64] ;  /* 0x000000060e027981 */ /* 0x000ee2000c1e1900 */
[----:B------:R-:W-:-:S04]  /*0c70*/  IMAD R0, R11, UR5, R8 ;  /* 0x000000050b007c24 */ /* 0x000fc8000f8e0208 */
[----:B------:R-:W-:-:S04]  /*0c80*/  IMAD R3, R0, R6, R7 ;  /* 0x0000000600037224 */ /* 0x000fc800078e0207 */
[----:B0-----:R-:W-:-:S05]  /*0c90*/  IMAD.WIDE R12, R3, 0x4, R12 ;  /* 0x00000004030c7825 */ /* 0x001fca00078e020c */
[----:B------:R-:W4:Y:S01]  /*0ca0*/  LDG.E R3, desc[UR6][R12.64] ;  /* 0x000000060c037981 */ /* 0x000f22000c1e1900 */
[----:B------:R-:W-:Y:S01]  /*0cb0*/  BSSY.RECONVERGENT B2, `(.L_x_180) ;  /* 0x000000c000027945 */ /* 0x000fe20003800200 */
[----:B---3--:R-:W0:Y:S02]  /*0cc0*/  MUFU.RCP R5, R2 ;  /* 0x0000000200057308 */ /* 0x008e240000001000 */
[----:B0-----:R-:W-:-:S04]  /*0cd0*/  FFMA R0, -R2, R5, 1 ;  /* 0x3f80000002007423 */ /* 0x001fc80000000105 */
[----:B------:R-:W-:Y:S02]  /*0ce0*/  FFMA R0, R5, R0, R5 ;  /* 0x0000000005007223 */ /* 0x000fe40000000005 */
[----:B----4-:R-:W0:Y:S02]  /*0cf0*/  FCHK P0, R3, R2 ;  /* 0x0000000203007302 */ /* 0x010e240000000000 */
[----:B------:R-:W-:-:S04]  /*0d00*/  FFMA R5, R3, R0, RZ ;  /* 0x0000000003057223 */ /* 0x000fc800000000ff */
[----:B------:R-:W-:-:S04]  /*0d10*/  FFMA R4, -R2, R5, R3 ;  /* 0x0000000502047223 */ /* 0x000fc80000000103 */
[----:B------:R-:W-:Y:S01]  /*0d20*/  FFMA R0, R0, R4, R5 ;  /* 0x0000000400007223 */ /* 0x000fe20000000005 */
[----:B0-----:R-:W-:Y:S06]  /*0d30*/  @!P0 BRA `(.L_x_181) ;  /* 0x00000000000c8947 */ /* 0x001fec0003800000 */
[----:B------:R-:W-:Y:S02]  /*0d40*/  MOV R0, R2 ;  /* 0x0000000200007202 */ /* 0x000fe40000000f00 */
[----:B------:R-:W-:-:S07]  /*0d50*/  MOV R10, 0xd70 ;  /* 0x00000d70000a7802 */ /* 0x000fce0000000f00 */
[----:B--2---:R-:W-:Y:S05]  /*0d60*/  CALL.REL.NOINC `($__internal_4_$__cuda_sm3x_div_rn_noftz_f32_slowpath) ;  /* 0x0000000800047944 */ /* 0x004fea0003c00000 */
.L_x_181:
[----:B------:R-:W-:Y:S05]  /*0d70*/  BSYNC.RECONVERGENT B2 ;  /* 0x0000000000027941 */ /* 0x000fea0003800200 */
.L_x_180:
[----:B------:R-:W0:Y:S01]  /*0d80*/  LDC R5, c[0x0][0x398] ;  /* 0x0000e600ff057b82 */ /* 0x000e220000000800 */
[----:B------:R1:W-:Y:S04]  /*0d90*/  STG.E desc[UR6][R12.64], R0 ;  /* 0x000000000c007986 */ /* 0x0003e8000c101906 */
[----:B------:R-:W3:Y:S01]  /*0da0*/  LDG.E R2, desc[UR6][R14.64] ;  /* 0x000000060e027981 */ /* 0x000ee2000c1e1900 */
        /* <DEDUP_REMOVED lines=10> */
[----:B01----:R-:W-:Y:S06]  /*0e50*/  @!P0 BRA `(.L_x_183) ;  /* 0x0000000000108947 */ /* 0x003fec0003800000 */
[----:B------:R-:W-:Y:S02]  /*0e60*/  MOV R0, R2 ;  /* 0x0000000200007202 */ /* 0x000fe40000000f00 */
[----:B------:R-:W-:-:S07]  /*0e70*/  MOV R10, 0xe90 ;  /* 0x00000e90000a7802 */ /* 0x000fce0000000f00 */
[----:B--2---:R-:W-:Y:S05]  /*0e80*/  CALL.REL.NOINC `($__internal_4_$__cuda_sm3x_div_rn_noftz_f32_slowpath) ;  /* 0x0000000400bc7944 */ /* 0x004fea0003c00000 */
[----:B------:R-:W-:-:S07]  /*0e90*/  IMAD.MOV.U32 R9, RZ, RZ, R0 ;  /* 0x000000ffff097224 */ /* 0x000fce00078e0000 */
.L_x_183:
[----:B------:R-:W-:Y:S05]  /*0ea0*/  BSYNC.RECONVERGENT B2 ;  /* 0x0000000000027941 */ /* 0x000fea0003800200 */
.L_x_182:
        /* <DEDUP_REMOVED lines=14> */
[----:B------:R-:W-:-:S07]  /*0f90*/  MOV R10, 0xfb0 ;  /* 0x00000fb0000a7802 */ /* 0x000fce0000000f00 */
[----:B--2---:R-:W-:Y:S05]  /*0fa0*/  CALL.REL.NOINC `($__internal_4_$__cuda_sm3x_div_rn_noftz_f32_slowpath) ;  /* 0x0000000400747944 */ /* 0x004fea0003c00000 */
[----:B------:R-:W-:-:S07]  /*0fb0*/  MOV R17, R0 ;  /* 0x0000000000117202 */ /* 0x000fce0000000f00 */
.L_x_185:
[----:B------:R-:W-:Y:S05]  /*0fc0*/  BSYNC.RECONVERGENT B2 ;  /* 0x0000000000027941 */ /* 0x000fea0003800200 */
.L_x_184:
        /* <DEDUP_REMOVED lines=17> */
.L_x_187:
[----:B------:R-:W-:Y:S05]  /*10e0*/  BSYNC.RECONVERGENT B2 ;  /* 0x0000000000027941 */ /* 0x000fea0003800200 */
.L_x_186:
[----:B------:R0:W-:Y:S01]  /*10f0*/  STG.E desc[UR6][R4.64], R9 ;  /* 0x0000000904007986 */ /* 0x0001e2000c101906 */
[----:B------:R-:W-:-:S07]  /*1100*/  IADD3 R8, PT, PT, R8, 0x4, RZ ;  /* 0x0000000408087810 */ /* 0x000fce0007ffe0ff */
.L_x_179:
[----:B------:R-:W-:-:S13]  /*1110*/  ISETP.NE.AND P0, PT, RZ, UR4, PT ;  /* 0x00000004ff007c0c */ /* 0x000fda000bf05270 */
[----:B------:R-:W-:Y:S05]  /*1120*/  @!P0 EXIT ;  /* 0x000000000000894d */ /* 0x000fea0003800000 */
[----:B------:R-:W-:-:S09]  /*1130*/  UISETP.NE.AND UP0, UPT, UR4, 0x1, UPT ;  /* 0x000000010400788c */ /* 0x000fd2000bf05270 */
[----:B------:R-:W-:Y:S05]  /*1140*/  BRA.U !UP0, `(.L_x_188) ;  /* 0x0000000108a47547 */ /* 0x000fea000b800000 */
[----:B------:R-:W1:Y:S01]  /*1150*/  LDCU UR4, c[0x0][0x394] ;  /* 0x00007280ff0477ac */ /* 0x000e620008000800 */
[----:B0-----:R-:W0:Y:S01]  /*1160*/  LDC.64 R4, c[0x0][0x380] ;  /* 0x0000e000ff047b82 */ /* 0x001e220000000a00 */
[----:B------:R-:W3:Y:S01]  /*1170*/  LDG.E R0, desc[UR6][R14.64] ;  /* 0x000000060e007981 */ /* 0x000ee2000c1e1900 */
[----:B------:R-:W4:Y:S01]  /*1180*/  LDCU UR5, c[0x0][0x398] ;  /* 0x00007300ff0577ac */ /* 0x000f220008000800 */
[----:B-1----:R-:W-:-:S04]  /*1190*/  IMAD R2, R11, UR4, R8 ;  /* 0x000000040b027c24 */ /* 0x002fc8000f8e0208 */
[----:B----4-:R-:W-:-:S04]  /*11a0*/  IMAD R3, R2, UR5, R7 ;  /* 0x0000000502037c24 */ /* 0x010fc8000f8e0207 */
        /* <DEDUP_REMOVED lines=11> */
[----:B------:R-:W-:-:S07]  /*1260*/  MOV R10, 0x1280 ;  /* 0x00001280000a7802 */ /* 0x000fce0000000f00 */
[----:B--2---:R-:W-:Y:S05]  /*1270*/  CALL.REL.NOINC `($__internal_4_$__cuda_sm3x_div_rn_noftz_f32_slowpath) ;  /* 0x0000000000c07944 */ /* 0x004fea0003c00000 */
[----:B------:R-:W-:-:S07]  /*1280*/  MOV R9, R0 ;  /* 0x0000000000097202 */ /* 0x000fce0000000f00 */
.L_x_190:
[----:B------:R-:W-:Y:S05]  /*1290*/  BSYNC.RECONVERGENT B2 ;  /* 0x0000000000027941 */ /* 0x000fea0003800200 */
.L_x_189:
        /* <DEDUP_REMOVED lines=17> */
.L_x_192:
[----:B------:R-:W-:Y:S05]  /*13b0*/  BSYNC.RECONVERGENT B2 ;  /* 0x0000000000027941 */ /* 0x000fea0003800200 */
.L_x_191:
[----:B------:R1:W-:Y:S01]  /*13c0*/  STG.E desc[UR6][R12.64], R17 ;  /* 0x000000110c007986 */ /* 0x0003e2000c101906 */
[----:B------:R-:W-:-:S07]  /*13d0*/  IADD3 R8, PT, PT, R8, 0x2, RZ ;  /* 0x0000000208087810 */ /* 0x000fce0007ffe0ff */
.L_x_188:
[----:B------:R-:W3:Y:S02]  /*13e0*/  LDC R2, c[0x0][0x394] ;  /* 0x0000e500ff027b82 */ /* 0x000ee40000000800 */
[----:B---3--:R-:W-:-:S04]  /*13f0*/  LOP3.LUT R0, R2, 0x1, RZ, 0xc0, !PT ;  /* 0x0000000102007812 */ /* 0x008fc800078ec0ff */
[----:B------:R-:W-:-:S13]  /*1400*/  ISETP.NE.U32.AND P0, PT, R0, 0x1, PT ;  /* 0x000000010000780c */ /* 0x000fda0003f05070 */
[----:B------:R-:W-:Y:S05]  /*1410*/  @P0 EXIT ;  /* 0x000000000000094d */ /* 0x000fea0003800000 */
[----:B0-----:R-:W0:Y:S01]  /*1420*/  LDC.64 R4, c[0x0][0x380] ;  /* 0x0000e000ff047b82 */ /* 0x001e220000000a00 */
[----:B------:R-:W3:Y:S01]  /*1430*/  LDCU UR4, c[0x0][0x398] ;  /* 0x00007300ff0477ac */ /* 0x000ee20008000800 */
[----:B------:R-:W4:Y:S01]  /*1440*/  LDG.E R0, desc[UR6][R14.64] ;  /* 0x000000060e007981 */ /* 0x000f22000c1e1900 */
[----:B------:R-:W-:-:S04]  /*1450*/  IMAD R8, R11, R2, R8 ;  /* 0x000000020b087224 */ /* 0x000fc800078e0208 */
[----:B---3--:R-:W-:-:S04]  /*1460*/  IMAD R7, R8, UR4, R7 ;  /* 0x0000000408077c24 */ /* 0x008fc8000f8e0207 */
[----:B0-----:R-:W-:-:S05]  /*1470*/  IMAD.WIDE R4, R7, 0x4, R4 ;  /* 0x0000000407047825 */ /* 0x001fca00078e0204 */
[----:B------:R-:W3:Y:S01]  /*1480*/  LDG.E R3, desc[UR6][R4.64] ;  /* 0x0000000604037981 */ /* 0x000ee2000c1e1900 */
[----:B------:R-:W-:Y:S01]  /*1490*/  BSSY.RECONVERGENT B2, `(.L_x_193) ;  /* 0x000000c000027945 */ /* 0x000fe20003800200 */
[----:B----4-:R-:W0:Y:S02]  /*14a0*/  MUFU.RCP R7, R0 ;  /* 0x0000000000077308 */ /* 0x010e240000001000 */
[----:B0-----:R-:W-:-:S04]  /*14b0*/  FFMA R2, -R0, R7, 1 ;  /* 0x3f80000000027423 */ /* 0x001fc80000000107 */
[----:B------:R-:W-:Y:S02]  /*14c0*/  FFMA R2, R7, R2, R7 ;  /* 0x0000000207027223 */ /* 0x000fe40000000007 */
[----:B---3--:R-:W0:Y:S02]  /*14d0*/  FCHK P0, R3, R0 ;  /* 0x0000000003007302 */ /* 0x008e240000000000 */
[----:B------:R-:W-:-:S04]  /*14e0*/  FFMA R7, R3, R2, RZ ;  /* 0x0000000203077223 */ /* 0x000fc800000000ff */
[----:B------:R-:W-:-:S04]  /*14f0*/  FFMA R6, -R0, R7, R3 ;  /* 0x0000000700067223 */ /* 0x000fc80000000103 */
[----:B------:R-:W-:Y:S01]  /*1500*/  FFMA R7, R2, R6, R7 ;  /* 0x0000000602077223 */ /* 0x000fe20000000007 */
[----:B0-----:R-:W-:Y:S06]  /*1510*/  @!P0 BRA `(.L_x_194) ;  /* 0x00000000000c8947 */ /* 0x001fec0003800000 */
[----:B------:R-:W-:-:S07]  /*1520*/  MOV R10, 0x1540 ;  /* 0x00001540000a7802 */ /* 0x000fce0000000f00 */
[----:B-12---:R-:W-:Y:S05]  /*1530*/  CALL.REL.NOINC `($__internal_4_$__cuda_sm3x_div_rn_noftz_f32_slowpath) ;  /* 0x0000000000107944 */ /* 0x006fea0003c00000 */
[----:B------:R-:W-:-:S07]  /*1540*/  MOV R7, R0 ;  /* 0x0000000000077202 */ /* 0x000fce0000000f00 */
.L_x_194:
[----:B------:R-:W-:Y:S05]  /*1550*/  BSYNC.RECONVERGENT B2 ;  /* 0x0000000000027941 */ /* 0x000fea0003800200 */
.L_x_193:
[----:B------:R-:W-:Y:S01]  /*1560*/  STG.E desc[UR6][R4.64], R7 ;  /* 0x0000000704007986 */ /* 0x000fe2000c101906 */
[----:B------:R-:W-:Y:S05]  /*1570*/  EXIT ;  /* 0x000000000000794d */ /* 0x000fea0003800000 */
        .weak           $__internal_4_$__cuda_sm3x_div_rn_noftz_f32_slowpath
        .type           $__internal_4_$__cuda_sm3x_div_rn_noftz_f32_slowpath,@function
        .size           $__internal_4_$__cuda_sm3x_div_rn_noftz_f32_slowpath,(.L_x_252 - $__internal_4_$__cuda_sm3x_div_rn_noftz_f32_slowpath)
$__internal_4_$__cuda_sm3x_div_rn_noftz_f32_slowpath:
[----:B------:R-:W-:Y:S01]  /*1580*/  SHF.R.U32.HI R2, RZ, 0x17, R0 ;  /* 0x00000017ff027819 */ /* 0x000fe20000011600 */
[----:B------:R-:W-:Y:S01]  /*1590*/  BSSY.RECONVERGENT B0, `(.L_x_195) ;  /* 0x0000062000007945 */ /* 0x000fe20003800200 */
[----:B------:R-:W-:Y:S02]  /*15a0*/  SHF.R.U32.HI R21, RZ, 0x17, R3 ;  /* 0x00000017ff157819 */ /* 0x000fe40000011603 */
[----:B------:R-:W-:Y:S02]  /*15b0*/  LOP3.LUT R2, R2, 0xff, RZ, 0xc0, !PT ;  /* 0x000000ff02027812 */ /* 0x000fe400078ec0ff */
[----:B------:R-:W-:-:S03]  /*15c0*/  LOP3.LUT R21, R21, 0xff, RZ, 0xc0, !PT ;  /* 0x000000ff15157812 */ /* 0x000fc600078ec0ff */
[----:B------:R-:W-:Y:S01]  /*15d0*/  VIADD R22, R2, 0xffffffff ;  /* 0xffffffff02167836 */ /* 0x000fe20000000000 */
[----:B------:R-:W-:-:S04]  /*15e0*/  IADD3 R23, PT, PT, R21, -0x1, RZ ;  /* 0xffffffff15177810 */ /* 0x000fc80007ffe0ff */
[----:B------:R-:W-:-:S04]  /*15f0*/  ISETP.GT.U32.AND P0, PT, R22, 0xfd, PT ;  /* 0x000000fd1600780c */ /* 0x000fc80003f04070 */
        /* <DEDUP_REMOVED lines=22> */
[----:B------:R-:W-:Y:S01]  /*1760*/  @!P0 FFMA R3, R3, 1.84467440737095516160e+19, RZ ;  /* 0x5f80000003038823 */ /* 0x000fe200000000ff */
[----:B------:R-:W-:Y:S01]  /*1770*/  @!P0 MOV R20, 0xffffffc0 ;  /* 0xffffffc000148802 */ /* 0x000fe20000000f00 */
[----:B------:R-:W-:-:S03]  /*1780*/  @!P1 FFMA R0, R0, 1.84467440737095516160e+19, RZ ;  /* 0x5f80000000009823 */ /* 0x000fc600000000ff */
[----:B------:R-:W-:-:S07]  /*1790*/  @!P1 IADD3 R20, PT, PT, R20, 0x40, RZ ;  /* 0x0000004014149810 */ /* 0x000fce0007ffe0ff */
.L_x_196:
[----:B------:R-:W-:Y:S01]  /*17a0*/  LEA R23, R2, 0xc0800000, 0x17 ;  /* 0xc080000002177811 */ /* 0x000fe200078eb8ff */
[----:B------:R-:W-:Y:S01]  /*17b0*/  BSSY.RECONVERGENT B1, `(.L_x_201) ;  /* 0x0000036000017945 */ /* 0x000fe20003800200 */
[----:B------:R-:W-:Y:S02]  /*17c0*/  IADD3 R21, PT, PT, R21, -0x7f, RZ ;  /* 0xffffff8115157810 */ /* 0x000fe40007ffe0ff */
[----:B------:R-:W-:-:S03]  /*17d0*/  IADD3 R24, PT, PT, -R23, R0, RZ ;  /* 0x0000000017187210 */ /* 0x000fc60007ffe1ff */
[----:B------:R-:W-:Y:S01]  /*17e0*/  IMAD R0, R21, -0x800000, R3 ;  /* 0xff80000015007824 */ /* 0x000fe200078e0203 */
[----:B------:R-:W0:Y:S01]  /*17f0*/  MUFU.RCP R22, R24 ;  /* 0x0000001800167308 */ /* 0x000e220000001000 */
[----:B------:R-:W-:-:S04]  /*1800*/  FADD.FTZ R23, -R24, -RZ ;  /* 0x800000ff18177221 */ /* 0x000fc80000010100 */
[----:B0-----:R-:W-:-:S04]  /*1810*/  FFMA R25, R22, R23, 1 ;  /* 0x3f80000016197423 */ /* 0x001fc80000000017 */
[----:B------:R-:W-:-:S04]  /*1820*/  FFMA R25, R22, R25, R22 ;  /* 0x0000001916197223 */ /* 0x000fc80000000016 */
[----:B------:R-:W-:-:S04]  /*1830*/  FFMA R22, R0, R25, RZ ;  /* 0x0000001900167223 */ /* 0x000fc800000000ff */
[----:B------:R-:W-:-:S04]  /*1840*/  FFMA R3, R23, R22, R0 ;  /* 0x0000001617037223 */ /* 0x000fc80000000000 */
[----:B------:R-:W-:Y:S01]  /*1850*/  FFMA R22, R25, R3, R22 ;  /* 0x0000000319167223 */ /* 0x000fe20000000016 */
[----:B------:R-:W-:-:S03]  /*1860*/  IADD3 R3, PT, PT, R21, 0x7f, -R2 ;  /* 0x0000007f15037810 */ /* 0x000fc60007ffe802 */
[----:B------:R-:W-:Y:S02]  /*1870*/  FFMA R23, R23, R22, R0 ;  /* 0x0000001617177223 */ /* 0x000fe40000000000 */
[----:B------:R-:W-:Y:S02]  /*1880*/  IMAD.IADD R3, R3, 0x1, R20 ;  /* 0x0000000103037824 */ /* 0x000fe400078e0214 */
[----:B------:R-:W-:-:S05]  /*1890*/  FFMA R0, R25, R23, R22 ;  /* 0x0000001719007223 */ /* 0x000fca0000000016 */
[----:B------:R-:W-:-:S04]  /*18a0*/  SHF.R.U32.HI R2, RZ, 0x17, R0 ;  /* 0x00000017ff027819 */ /* 0x000fc80000011600 */
[----:B------:R-:W-:-:S04]  /*18b0*/  LOP3.LUT R2, R2, 0xff, RZ, 0xc0, !PT ;  /* 0x000000ff02027812 */ /* 0x000fc800078ec0ff */
[----:B------:R-:W-:-:S04]  /*18c0*/  IADD3 R2, PT, PT, R2, R3, RZ ;  /* 0x0000000302027210 */ /* 0x000fc80007ffe0ff */
[----:B------:R-:W-:-:S04]  /*18d0*/  IADD3 R20, PT, PT, R2, -0x1, RZ ;  /* 0xffffffff02147810 */ /* 0x000fc80007ffe0ff */
        /* <DEDUP_REMOVED lines=10> */
[CCC-:B------:R-:W-:Y:S01]  /*1980*/  FFMA.RP R20, R25.reuse, R23.reuse, R22.reuse ;  /* 0x0000001719147223 */ /* 0x1c0fe20000008016 */
[----:B------:R-:W-:Y:S01]  /*1990*/  FFMA.RM R23, R25, R23, R22 ;  /* 0x0000001719177223 */ /* 0x000fe20000004016 */
[C---:B------:R-:W-:Y:S02]  /*19a0*/  IADD3 R21, PT, PT, R2.reuse, 0x20, RZ ;  /* 0x0000002002157810 */ /* 0x040fe40007ffe0ff */
[----:B------:R-:W-:Y:S02]  /*19b0*/  LOP3.LUT R3, R3, 0x7fffff, RZ, 0xc0, !PT ;  /* 0x007fffff03037812 */ /* 0x000fe400078ec0ff */
[C---:B------:R-:W-:Y:S02]  /*19c0*/  ISETP.NE.AND P3, PT, R2.reuse, RZ, PT ;  /* 0x000000ff0200720c */ /* 0x040fe40003f65270 */
[----:B------:R-:W-:Y:S02]  /*19d0*/  LOP3.LUT R22, R3, 0x800000, RZ, 0xfc, !PT ;  /* 0x0080000003167812 */ /* 0x000fe400078efcff */
[----:B------:R-:W-:-:S02]  /*19e0*/  ISETP.NE.AND P1, PT, R2, RZ, PT ;  /* 0x000000ff0200720c */ /* 0x000fc40003f25270 */
[----:B------:R-:W-:Y:S02]  /*19f0*/  IADD3 R2, PT, PT, -R2, RZ, RZ ;  /* 0x000000ff02027210 */ /* 0x000fe40007ffe1ff */
[----:B------:R-:W-:Y:S02]  /*1a00*/  SHF.L.U32 R21, R22, R21, RZ ;  /* 0x0000001516157219 */ /* 0x000fe400000006ff */
[----:B------:R-:W-:Y:S02]  /*1a10*/  FSETP.NEU.FTZ.AND P0, PT, R20, R23, PT ;  /* 0x000000171400720b */ /* 0x000fe40003f1d000 */
[----:B------:R-:W-:Y:S02]  /*1a20*/  SEL R3, R2, RZ, P3 ;  /* 0x000000ff02037207 */ /* 0x000fe40001800000 */
[----:B------:R-:W-:Y:S02]  /*1a30*/  ISETP.NE.AND P1, PT, R21, RZ, P1 ;  /* 0x000000ff1500720c */ /* 0x000fe40000f25270 */
[----:B------:R-:W-:-:S02]  /*1a40*/  SHF.R.U32.HI R21, RZ, R3, R22 ;  /* 0x00000003ff157219 */ /* 0x000fc40000011616 */
[----:B------:R-:W-:Y:S02]  /*1a50*/  PLOP3.LUT P0, PT, P0, P1, PT, 0xf8, 0x8f ;  /* 0x00000000008f781c */ /* 0x000fe40000703f70 */
[----:B------:R-:W-:Y:S02]  /*1a60*/  SHF.R.U32.HI R3, RZ, 0x1, R21 ;  /* 0x00000001ff037819 */ /* 0x000fe40000011615 */
[----:B------:R-:W-:-:S04]  /*1a70*/  SEL R2, RZ, 0x1, !P0 ;  /* 0x00000001ff027807 */ /* 0x000fc80004000000 */
[----:B------:R-:W-:-:S04]  /*1a80*/  LOP3.LUT R2, R2, 0x1, R3, 0xf8, !PT ;  /* 0x0000000102027812 */ /* 0x000fc800078ef803 */
[----:B------:R-:W-:-:S04]  /*1a90*/  LOP3.LUT R2, R2, R21, RZ, 0xc0, !PT ;  /* 0x0000001502027212 */ /* 0x000fc800078ec0ff */
[----:B------:R-:W-:-:S04]  /*1aa0*/  IADD3 R3, PT, PT, R3, R2, RZ ;  /* 0x0000000203037210 */ /* 0x000fc80007ffe0ff */
[----:B------:R-:W-:Y:S01]  /*1ab0*/  LOP3.LUT R0, R3, R0, RZ, 0xfc, !PT ;  /* 0x0000000003007212 */ /* 0x000fe200078efcff */
[----:B------:R-:W-:Y:S06]  /*1ac0*/  BRA `(.L_x_204) ;  /* 0x0000000000107947 */ /* 0x000fec0003800000 */
.L_x_203:
[----:B------:R-:W-:-:S04]  /*1ad0*/  LOP3.LUT R0, R0, 0x80000000, RZ, 0xc0, !PT ;  /* 0x8000000000007812 */ /* 0x000fc800078ec0ff */
[----:B------:R-:W-:Y:S01]  /*1ae0*/  LOP3.LUT R0, R0, 0x7f800000, RZ, 0xfc, !PT ;  /* 0x7f80000000007812 */ /* 0x000fe200078efcff */
[----:B------:R-:W-:Y:S06]  /*1af0*/  BRA `(.L_x_204) ;  /* 0x0000000000047947 */ /* 0x000fec0003800000 */
.L_x_202:
[----:B------:R-:W-:-:S07]  /*1b00*/  LEA R0, R3, R0, 0x17 ;  /* 0x0000000003007211 */ /* 0x000fce00078eb8ff */
.L_x_204:
[----:B------:R-:W-:Y:S05]  /*1b10*/  BSYNC.RECONVERGENT B1 ;  /* 0x0000000000017941 */ /* 0x000fea0003800200 */
.L_x_201:
[----:B------:R-:W-:Y:S05]  /*1b20*/  BRA `(.L_x_205) ;  /* 0x0000000000207947 */ /* 0x000fea0003800000 */
.L_x_200:
[----:B------:R-:W-:-:S04]  /*1b30*/  LOP3.LUT R0, R0, 0x80000000, R3, 0x48, !PT ;  /* 0x8000000000007812 */ /* 0x000fc800078e4803 */
[----:B------:R-:W-:Y:S01]  /*1b40*/  LOP3.LUT R0, R0, 0x7f800000, RZ, 0xfc, !PT ;  /* 0x7f80000000007812 */ /* 0x000fe200078efcff */
[----:B------:R-:W-:Y:S06]  /*1b50*/  BRA `(.L_x_205) ;  /* 0x0000000000147947 */ /* 0x000fec0003800000 */
.L_x_199:
[----:B------:R-:W-:Y:S01]  /*1b60*/  LOP3.LUT R0, R0, 0x80000000, R3, 0x48, !PT ;  /* 0x8000000000007812 */ /* 0x000fe200078e4803 */
[----:B------:R-:W-:Y:S06]  /*1b70*/  BRA `(.L_x_205) ;  /* 0x00000000000c7947 */ /* 0x000fec0003800000 */
.L_x_198:
[----:B------:R-:W0:Y:S01]  /*1b80*/  MUFU.RSQ R0, -QNAN ;  /* 0xffc0000000007908 */ /* 0x000e220000001400 */
[----:B------:R-:W-:Y:S05]  /*1b90*/  BRA `(.L_x_205) ;  /* 0x0000000000047947 */ /* 0x000fea0003800000 */
.L_x_197:
[----:B------:R-:W-:-:S07]  /*1ba0*/  FADD.FTZ R0, R3, R0 ;  /* 0x0000000003007221 */ /* 0x000fce0000010000 */
.L_x_205:
[----:B------:R-:W-:Y:S05]  /*1bb0*/  BSYNC.RECONVERGENT B0 ;  /* 0x0000000000007941 */ /* 0x000fea0003800200 */
.L_x_195:
[----:B------:R-:W-:Y:S01]  /*1bc0*/  HFMA2 R3, -RZ, RZ, 0, 0 ;  /* 0x00000000ff037431 */ /* 0x000fe200000001ff */
[----:B------:R-:W-:-:S04]  /*1bd0*/  MOV R2, R10 ;  /* 0x0000000a00027202 */ /* 0x000fc80000000f00 */
[----:B0-----:R-:W-:Y:S05]  /*1be0*/  RET.REL.NODEC R2 `(_Z22softmaxNormalizeKernelPfPKfiii) ;  /* 0xffffffe402047950 */ /* 0x001fea0003c3ffff */
.L_x_206:
        /* <DEDUP_REMOVED lines=9> */
.L_x_252:


//--------------------- .text._Z19softmaxExpSumKernelPfS_PKfS1_iii --------------------------
	.section	.text._Z19softmaxExpSumKernelPfS_PKfS1_iii,"ax",@progbits
	.align	128
        .global         _Z19softmaxExpSumKernelPfS_PKfS1_iii
        .type           _Z19softmaxExpSumKernelPfS_PKfS1_iii,@function
        .size           _Z19softmaxExpSumKernelPfS_PKfS1_iii,(.L_x_272 - _Z19softmaxExpSumKernelPfS_PKfS1_iii)
        .other          _Z19softmaxExpSumKernelPfS_PKfS1_iii,@"STO_CUDA_ENTRY STV_DEFAULT"
_Z19softmaxExpSumKernelPfS_PKfS1_iii:
.text._Z19softmaxExpSumKernelPfS_PKfS1_iii:
        /* <DEDUP_REMOVED lines=11> */
[----:B------:R-:W0:Y:S03]  /*00b0*/  LDCU UR7, c[0x0][0x3a4] ;  /* 0x00007480ff0777ac */ /* 0x000e260008000800 */
        /* <DEDUP_REMOVED lines=13> */
[----:B------:R-:W-:Y:S01]  /*0190*/  IMAD R2, R7, R2, R6 ;  /* 0x0000000207027224 */ /* 0x000fe200078e0206 */
[----:B------:R-:W-:-:S04]  /*01a0*/  MOV R6, RZ ;  /* 0x000000ff00067202 */ /* 0x000fc80000000f00 */
        /* <DEDUP_REMOVED lines=9> */
[----:B------:R-:W-:Y:S01]  /*0240*/  @!P2 LOP3.LUT R5, RZ, R0, RZ, 0x33, !PT ;  /* 0x00000000ff05a212 */ /* 0x000fe200078e33ff */
[----:B--2---:R-:W-:Y:S06]  /*0250*/  BRA.U !UP0, `(.L_x_207) ;  /* 0x00000011085c7547 */ /* 0x004fec000b800000 */
[----:B------:R-:W0:Y:S01]  /*0260*/  LDC.64 R10, c[0x0][0x398] ;  /* 0x0000e600ff0a7b82 */ /* 0x000e220000000a00 */
[----:B------:R-:W-:Y:S01]  /*0270*/  UISETP.GE.U32.AND UP1, UPT, UR7, 0x8, UPT ;  /* 0x000000080700788c */ /* 0x000fe2000bf26070 */
[----:B------:R-:W-:Y:S01]  /*0280*/  IMAD R4, R5, R0, RZ ;  /* 0x0000000005047224 */ /* 0x000fe200078e02ff */
[----:B------:R-:W-:Y:S01]  /*0290*/  ULOP3.LUT UR4, UR7, 0x7, URZ, 0xc0, !UPT ;  /* 0x0000000707047892 */ /* 0x000fe2000f8ec0ff */
[----:B------:R-:W-:Y:S02]  /*02a0*/  MOV R6, RZ ;  /* 0x000000ff00067202 */ /* 0x000fe40000000f00 */
[----:B------:R-:W-:Y:S01]  /*02b0*/  MOV R2, RZ ;  /* 0x000000ff00027202 */ /* 0x000fe20000000f00 */
[----:B------:R-:W-:Y:S01]  /*02c0*/  UISETP.NE.AND UP0, UPT, UR4, URZ, UPT ;  /* 0x000000ff0400728c */ /* 0x000fe2000bf05270 */
[C---:B------:R-:W-:Y:S01]  /*02d0*/  IADD3 R9, PT, PT, R3.reuse, -R4, RZ ;  /* 0x8000000403097210 */ /* 0x040fe20007ffe0ff */
[----:B0-----:R-:W-:Y:S01]  /*02e0*/  IMAD.WIDE R10, R3, 0x4, R10 ;  /* 0x00000004030a7825 */ /* 0x001fe200078e020a */
[----:B------:R-:W-:Y:S08]  /*02f0*/  BRA.U !UP1, `(.L_x_208) ;  /* 0x0000000909147547 */ /* 0x000ff0000b800000 */
[----:B------:R-:W0:Y:S01]  /*0300*/  LDC.64 R12, c[0x0][0x390] ;  /* 0x0000e400ff0c7b82 */ /* 0x000e220000000a00 */
[----:B------:R-:W-:Y:S01]  /*0310*/  ULOP3.LUT UR5, UR7, 0x7ffffff8, URZ, 0xc0, !UPT ;  /* 0x7ffffff807057892 */ /* 0x000fe2000f8ec0ff */
[----:B------:R-:W-:Y:S02]  /*0320*/  HFMA2 R6, -RZ, RZ, 0, 0 ;  /* 0x00000000ff067431 */ /* 0x000fe400000001ff */
[----:B------:R-:W-:Y:S01]  /*0330*/  IMAD R7, R4, UR7, R9 ;  /* 0x0000000704077c24 */ /* 0x000fe2000f8e0209 */
[----:B------:R-:W-:Y:S02]  /*0340*/  UIADD3 UR6, UPT, UPT, -UR5, URZ, URZ ;  /* 0x000000ff05067290 */ /* 0x000fe4000fffe1ff */
[----:B------:R-:W-:Y:S01]  /*0350*/  MOV R2, UR5 ;  /* 0x0000000500027c02 */ /* 0x000fe20008000f00 */
[----:B------:R-:W1:Y:S09]  /*0360*/  LDC.64 R14, c[0x0][0x380] ;  /* 0x0000e000ff0e7b82 */ /* 0x000e720000000a00 */
.L_x_209:
[----:B0-----:R-:W-:Y:S01]  /*0370*/  IMAD.WIDE R16, R7, 0x4, R12 ;  /* 0x0000000407107825 */ /* 0x001fe200078e020c */
[----:B--2---:R-:W2:Y:S04]  /*0380*/  LDG.E R19, desc[UR8][R10.64] ;  /* 0x000000080a137981 */ /* 0x004ea8000c1e1900 */
[----:B------:R0:W2:Y:S01]  /*0390*/  LDG.E R4, desc[UR8][R16.64] ;  /* 0x0000000810047981 */ /* 0x0000a2000c1e1900 */
[----:B------:R-:W-:Y:S02]  /*03a0*/  MOV R8, 0x3bbb989d ;  /* 0x3bbb989d00087802 */ /* 0x000fe40000000f00 */
[----:B------:R-:W-:Y:S01]  /*03b0*/  MOV R22, 0x437c0000 ;  /* 0x437c000000167802 */ /* 0x000fe20000000f00 */
[----:B0-----:R-:W-:-:S04]  /*03c0*/  IMAD.WIDE R16, R0, 0x4, R16 ;  /* 0x0000000400107825 */ /* 0x001fc800078e0210 */
[----:B--2---:R-:W-:-:S04]  /*03d0*/  FADD R19, R4, -R19 ;  /* 0x8000001304137221 */ /* 0x004fc80000000000 */
[----:B------:R-:W-:-:S04]  /*03e0*/  FFMA.SAT R21, R19, R8, 0.5 ;  /* 0x3f00000013157423 */ /* 0x000fc80000002008 */
[----:B------:R-:W-:-:S04]  /*03f0*/  FFMA.RM R21, R21, R22, 12582913 ;  /* 0x4b40000115157423 */ /* 0x000fc80000004016 */
[C---:B------:R-:W-:Y:S01]  /*0400*/  FADD R4, R21.reuse, -12583039 ;  /* 0xcb40007f15047421 */ /* 0x040fe20000000000 */
[----:B------:R-:W-:-:S03]  /*0410*/  SHF.L.U32 R23, R21, 0x17, RZ ;  /* 0x0000001715177819 */ /* 0x000fc600000006ff */
[----:B------:R-:W-:-:S04]  /*0420*/  FFMA R4, R19, 1.4426950216293334961, -R4 ;  /* 0x3fb8aa3b13047823 */ /* 0x000fc80000000804 */
[----:B------:R-:W-:Y:S01]  /*0430*/  FFMA R4, R19, 1.925963033500011079e-08, R4 ;  /* 0x32a5706013047823 */ /* 0x000fe20000000004 */
[----:B-1----:R-:W-:-:S05]  /*0440*/  IMAD.WIDE R18, R7, 0x4, R14 ;  /* 0x0000000407127825 */ /* 0x002fca00078e020e */
[----:B------:R-:W0:Y:S02]  /*0450*/  MUFU.EX2 R4, R4 ;  /* 0x0000000400047308 */ /* 0x000e240000000800 */
[----:B0-----:R-:W-:-:S05]  /*0460*/  FMUL R23, R23, R4 ;  /* 0x0000000417177220 */ /* 0x001fca0000400000 */
[----:B------:R0:W-:Y:S04]  /*0470*/  STG.E desc[UR8][R18.64], R23 ;  /* 0x0000001712007986 */ /* 0x0001e8000c101908 */
[----:B------:R1:W2:Y:S04]  /*0480*/  LDG.E R20, desc[UR8][R16.64] ;  /* 0x0000000810147981 */ /* 0x0002a8000c1e1900 */
[----:B------:R-:W2:Y:S01]  /*0490*/  LDG.E R21, desc[UR8][R10.64] ;  /* 0x000000080a157981 */ /* 0x000ea2000c1e1900 */
[----:B0-----:R-:W-:-:S04]  /*04a0*/  IMAD.WIDE R18, R0, 0x4, R18 ;  /* 0x0000000400127825 */ /* 0x001fc800078e0212 */
[----:B-1----:R-:W-:-:S04]  /*04b0*/  IMAD.WIDE R16, R0, 0x4, R16 ;  /* 0x0000000400107825 */ /* 0x002fc800078e0210 */
[----:B--2---:R-:W-:-:S04]  /*04c0*/  FADD R21, R20, -R21 ;  /* 0x8000001514157221 */ /* 0x004fc80000000000 */
[----:B------:R-:W-:-:S04]  /*04d0*/  FFMA.SAT R25, R21, R8, 0.5 ;  /* 0x3f00000015197423 */ /* 0x000fc80000002008 */
[----:B------:R-:W-:-:S04]  /*04e0*/  FFMA.RM R25, R25, R22, 12582913 ;  /* 0x4b40000119197423 */ /* 0x000fc80000004016 */
[C---:B------:R-:W-:Y:S01]  /*04f0*/  FADD R4, R25.reuse, -12583039 ;  /* 0xcb40007f19047421 */ /* 0x040fe20000000000 */
[----:B------:R-:W-:-:S03]  /*0500*/  SHF.L.U32 R20, R25, 0x17, RZ ;  /* 0x0000001719147819 */ /* 0x000fc600000006ff */
[----:B------:R-:W-:-:S04]  /*0510*/  FFMA R4, R21, 1.4426950216293334961, -R4 ;  /* 0x3fb8aa3b15047823 */ /* 0x000fc80000000804 */
[----:B------:R-:W-:-:S04]  /*0520*/  FFMA R4, R21, 1.925963033500011079e-08, R4 ;  /* 0x32a5706015047823 */ /* 0x000fc80000000004 */
        /* <DEDUP_REMOVED lines=10> */
[----:B------:R-:W-:-:S04]  /*05d0*/  FADD R4, R25, -12583039 ;  /* 0xcb40007f19047421 */ /* 0x000fc80000000000 */
[----:B------:R-:W-:-:S04]  /*05e0*/  FFMA R4, R21, 1.4426950216293334961, -R4 ;  /* 0x3fb8aa3b15047823 */ /* 0x000fc80000000804 */
[----:B------:R-:W-:Y:S01]  /*05f0*/  FFMA R4, R21, 1.925963033500011079e-08, R4 ;  /* 0x32a5706015047823 */ /* 0x000fe20000000004 */
[----:B------:R-:W-:-:S05]  /*0600*/  SHF.L.U32 R21, R25, 0x17, RZ ;  /* 0x0000001719157819 */ /* 0x000fca00000006ff */
        /* <DEDUP_REMOVED lines=33> */
[----:B------:R-:W-:Y:S01]  /*0820*/  FADD R27, R23, R6 ;  /* 0x00000006171b7221 */ /* 0x000fe20000000000 */
        /* <DEDUP_REMOVED lines=8> */
[----:B------:R-:W-:-:S06]  /*08b0*/  FFMA R26, R29, 1.925963033500011079e-08, R6 ;  /* 0x32a570601d1a7823 */ /* 0x000fcc0000000006 */
        /* <DEDUP_REMOVED lines=18> */
[----:B------:R-:W2:Y:S04]  /*09e0*/  LDG.E R16, desc[UR8][R16.64] ;  /* 0x0000000810107981 */ /* 0x000ea8000c1e1900 */
[----:B------:R-:W2:Y:S01]  /*09f0*/  LDG.E R29, desc[UR8][R10.64] ;  /* 0x000000080a1d7981 */ /* 0x000ea2000c1e1900 */
[----:B------:R-:W-:Y:S01]  /*0a00*/  FADD R21, R20, R21 ;  /* 0x0000001514157221 */ /* 0x000fe20000000000 */
[----:B------:R-:W-:Y:S01]  /*0a10*/  UIADD3 UR6, UPT, UPT, UR6, 0x8, URZ ;  /* 0x0000000806067890 */ /* 0x000fe2000fffe0ff */
[C---:B------:R-:W-:Y:S01]  /*0a20*/  LEA R7, R0.reuse, R7, 0x3 ;  /* 0x0000000700077211 */ /* 0x040fe200078e18ff */
[----:B0-----:R-:W-:-:S04]  /*0a30*/  IMAD.WIDE R18, R0, 0x4, R18 ;  /* 0x0000000400127825 */ /* 0x001fc800078e0212 */
[----:B------:R-:W-:Y:S01]  /*0a40*/  FADD R4, R21, R4 ;  /* 0x0000000415047221 */ /* 0x000fe20000000000 */
[----:B------:R-:W-:-:S03]  /*0a50*/  UISETP.NE.AND UP1, UPT, UR6, URZ, UPT ;  /* 0x000000ff0600728c */ /* 0x000fc6000bf25270 */
[----:B------:R-:W-:-:S04]  /*0a60*/  FADD R4, R4, R25 ;  /* 0x0000001904047221 */ /* 0x000fc80000000000 */
[----:B------:R-:W-:-:S04]  /*0a70*/  FADD R4, R4, R23 ;  /* 0x0000001704047221 */ /* 0x000fc80000000000 */
[----:B------:R-:W-:Y:S01]  /*0a80*/  FADD R4, R4, R27 ;  /* 0x0000001b04047221 */ /* 0x000fe20000000000 */
        /* <DEDUP_REMOVED lines=8> */
[----:B0-----:R-:W-:-:S04]  /*0b10*/  FMUL R29, R8, R29 ;  /* 0x0000001d081d7220 */ /* 0x001fc80000400000 */
[----:B------:R-:W-:Y:S01]  /*0b20*/  FADD R6, R4, R29 ;  /* 0x0000001d04067221 */ /* 0x000fe20000000000 */
[----:B------:R2:W-:Y:S01]  /*0b30*/  STG.E desc[UR8][R18.64], R29 ;  /* 0x0000001d12007986 */ /* 0x0005e2000c101908 */
[----:B------:R-:W-:Y:S05]  /*0b40*/  BRA.U UP1, `(.L_x_209) ;  /* 0xfffffff901087547 */ /* 0x000fea000b83ffff */
.L_x_208:
[----:B------:R-:W-:Y:S05]  /*0b50*/  BRA.U !UP0, `(.L_x_207) ;  /* 0x00000009081c7547 */ /* 0x000fea000b800000 */
[----:B------:R-:W-:Y:S02]  /*0b60*/  UISETP.GE.U32.AND UP0, UPT, UR4, 0x4, UPT ;  /* 0x000000040400788c */ /* 0x000fe4000bf06070 */
[----:B------:R-:W-:-:S04]  /*0b70*/  ULOP3.LUT UR5, UR7, 0x3, URZ, 0xc0, !UPT ;  /* 0x0000000307057892 */ /* 0x000fc8000f8ec0ff */
[----:B------:R-:W-:-:S03]  /*0b80*/  UISETP.NE.AND UP1, UPT, UR5, URZ, UPT ;  /* 0x000000ff0500728c */ /* 0x000fc6000bf25270 */
[----:B------:R-:W-:Y:S08]  /*0b90*/  BRA.U !UP0, `(.L_x_210) ;  /* 0x00000005080c7547 */ /* 0x000ff0000b800000 */
[----:B------:R-:W0:Y:S01]  /*0ba0*/  LDC.64 R12, c[0x0][0x390] ;  /* 0x0000e400ff0c7b82 */ /* 0x000e220000000a00 */
[----:B------:R-:W-:Y:S01]  /*0bb0*/  IMAD R4, R5, UR7, R2 ;  /* 0x0000000705047c24 */ /* 0x000fe2000f8e0202 */
[----:B------:R-:W2:Y:S03]  /*0bc0*/  LDG.E R8, desc[UR8][R10.64] ;  /* 0x000000080a087981 */ /* 0x000ea6000c1e1900 */
[----:B------:R-:W-:-:S03]  /*0bd0*/  IMAD R17, R4, R0, R9 ;  /* 0x0000000004117224 */ /* 0x000fc600078e0209 */
[----:B------:R-:W1:Y:S01]  /*0be0*/  LDC.64 R14, c[0x0][0x380] ;  /* 0x0000e000ff0e7b82 */ /* 0x000e620000000a00 */
[----:B0-----:R-:W-:-:S05]  /*0bf0*/  IMAD.WIDE R12, R17, 0x4, R12 ;  /* 0x00000004110c7825 */ /* 0x001fca00078e020c */
[----:B------:R0:W2:Y:S01]  /*0c00*/  LDG.E R7, desc[UR8][R12.64] ;  /* 0x000000080c077981 */ /* 0x0000a2000c1e1900 */
[----:B------:R-:W-:Y:S01]  /*0c10*/  MOV R4, 0x3bbb989d ;  /* 0x3bbb989d00047802 */ /* 0x000fe20000000f00 */
[----:B-1----:R-:W-:-:S04]  /*0c20*/  IMAD.WIDE R14, R17, 0x4, R14 ;  /* 0x00000004110e7825 */ /* 0x002fc800078e020e */
[----:B0-----:R-:W-:-:S04]  /*0c30*/  IMAD.WIDE R12, R0, 0x4, R12 ;  /* 0x00000004000c7825 */ /* 0x001fc800078e020c */
[----:B--2---:R-:W-:Y:S01]  /*0c40*/  FADD R19, R7, -R8 ;  /* 0x8000000807137221 */ /* 0x004fe20000000000 */
[----:B------:R-:W-:-:S03]  /*0c50*/  HFMA2 R7, -RZ, RZ, 3.7421875, 0 ;  /* 0x437c0000ff077431 */ /* 0x000fc600000001ff */
[----:B------:R-:W-:-:S04]  /*0c60*/  FFMA.SAT R8, R19, R4, 0.5 ;  /* 0x3f00000013087423 */ /* 0x000fc80000002004 */
[----:B------:R-:W-:-:S04]  /*0c70*/  FFMA.RM R8, R8, R7, 12582913 ;  /* 0x4b40000108087423 */ /* 0x000fc80000004007 */
[----:B------:R-:W-:-:S04]  /*0c80*/  FADD R16, R8, -12583039 ;  /* 0xcb40007f08107421 */ /* 0x000fc80000000000 */
[----:B------:R-:W-:-:S04]  /*0c90*/  FFMA R16, R19, 1.4426950216293334961, -R16 ;  /* 0x3fb8aa3b13107823 */ /* 0x000fc80000000810 */
[----:B------:R-:W-:-:S04]  /*0ca0*/  FFMA R16, R19, 1.925963033500011079e-08, R16 ;  /* 0x32a5706013107823 */ /* 0x000fc80000000010 */
[----:B------:R-:W0:Y:S01]  /*0cb0*/  MUFU.EX2 R19, R16 ;  /* 0x0000001000137308 */ /* 0x000e220000000800 */
[----:B------:R-:W-:-:S05]  /*0cc0*/  SHF.L.U32 R8, R8, 0x17, RZ ;  /* 0x0000001708087819 */ /* 0x000fca00000006ff */
        /* <DEDUP_REMOVED lines=11> */
[----:B------:R-:W-:-:S06]  /*0d80*/  FFMA R16, R19, 1.925963033500011079e-08, R16 ;  /* 0x32a5706013107823 */ /* 0x000fcc0000000010 */
        /* <DEDUP_REMOVED lines=18> */
[----:B------:R-:W2:Y:S04]  /*0eb0*/  LDG.E R12, desc[UR8][R12.64] ;  /* 0x000000080c0c7981 */ /* 0x000ea8000c1e1900 */
[----:B------:R-:W2:Y:S01]  /*0ec0*/  LDG.E R23, desc[UR8][R10.64] ;  /* 0x000000080a177981 */ /* 0x000ea2000c1e1900 */
[----:B0-----:R-:W-:-:S04]  /*0ed0*/  IMAD.WIDE R14, R0, 0x4, R14 ;  /* 0x00000004000e7825 */ /* 0x001fc800078e020e */
[----:B------:R-:W-:-:S04]  /*0ee0*/  FADD R6, R6, R17 ;  /* 0x0000001106067221 */ /* 0x000fc80000000000 */
[----:B------:R-:W-:-:S04]  /*0ef0*/  FADD R6, R6, R19 ;  /* 0x0000001306067221 */ /* 0x000fc80000000000 */
[----:B------:R-:W-:Y:S01]  /*0f00*/  FADD R6, R6, R21 ;  /* 0x0000001506067221 */ /* 0x000fe20000000000 */
[----:B------:R-:W-:Y:S01]  /*0f10*/  IADD3 R2, PT, PT, R2, 0x4, RZ ;  /* 0x0000000402027810 */ /* 0x000fe20007ffe0ff */
[----:B--2---:R-:W-:-:S04]  /*0f20*/  FADD R23, R12, -R23 ;  /* 0x800000170c177221 */ /* 0x004fc80000000000 */
        /* <DEDUP_REMOVED lines=8> */
[----:B------:R0:W-:Y:S01]  /*0fb0*/  STG.E desc[UR8][R14.64], R7 ;  /* 0x000000070e007986 */ /* 0x0001e2000c101908 */
[----:B------:R-:W-:-:S07]  /*0fc0*/  FADD R6, R6, R7 ;  /* 0x0000000706067221 */ /* 0x000fce0000000000 */
.L_x_210:
[----:B------:R-:W-:Y:S05]  /*0fd0*/  BRA.U !UP1, `(.L_x_207) ;  /* 0x0000000109fc7547 */ /* 0x000fea000b800000 */
[----:B------:R-:W-:Y:S02]  /*0fe0*/  UISETP.NE.AND UP0, UPT, UR5, 0x1, UPT ;  /* 0x000000010500788c */ /* 0x000fe4000bf05270 */
[----:B------:R-:W-:-:S04]  /*0ff0*/  ULOP3.LUT UR4, UR7, 0x1, URZ, 0xc0, !UPT ;  /* 0x0000000107047892 */ /* 0x000fc8000f8ec0ff */
[----:B------:R-:W-:-:S03]  /*1000*/  UISETP.NE.U32.AND UP1, UPT, UR4, 0x1, UPT ;  /* 0x000000010400788c */ /* 0x000fc6000bf25070 */
[----:B------:R-:W-:Y:S08]  /*1010*/  BRA.U !UP0, `(.L_x_211) ;  /* 0x0000000108947547 */ /* 0x000ff0000b800000 */
[----:B------:R-:W1:Y:S01]  /*1020*/  LDC.64 R12, c[0x0][0x390] ;  /* 0x0000e400ff0c7b82 */ /* 0x000e620000000a00 */
[----:B------:R-:W-:Y:S01]  /*1030*/  IMAD R4, R5, UR7, R2 ;  /* 0x0000000705047c24 */ /* 0x000fe2000f8e0202 */
[----:B------:R-:W3:Y:S03]  /*1040*/  LDG.E R8, desc[UR8][R10.64] ;  /* 0x000000080a087981 */ /* 0x000ee6000c1e1900 */
[----:B--2---:R-:W-:-:S03]  /*1050*/  IMAD R19, R4, R0, R9 ;  /* 0x0000000004137224 */ /* 0x004fc600078e0209 */
[----:B0-----:R-:W0:Y:S01]  /*1060*/  LDC.64 R14, c[0x0][0x380] ;  /* 0x0000e000ff0e7b82 */ /* 0x001e220000000a00 */
[----:B-1----:R-:W-:-:S05]  /*1070*/  IMAD.WIDE R12, R19, 0x4, R12 ;  /* 0x00000004130c7825 */ /* 0x002fca00078e020c */
[----:B------:R1:W3:Y:S01]  /*1080*/  LDG.E R7, desc[UR8][R12.64] ;  /* 0x000000080c077981 */ /* 0x0002e2000c1e1900 */
[----:B------:R-:W-:Y:S01]  /*1090*/  MOV R4, 0x3bbb989d ;  /* 0x3bbb989d00047802 */ /* 0x000fe20000000f00 */
[----:B0-----:R-:W-:-:S04]  /*10a0*/  IMAD.WIDE R14, R19, 0x4, R14 ;  /* 0x00000004130e7825 */ /* 0x001fc800078e020e */
[----:B-1----:R-:W-:-:S04]  /*10b0*/  IMAD.WIDE R12, R0, 0x4, R12 ;  /* 0x00000004000c7825 */ /* 0x002fc800078e020c */
[----:B---3--:R-:W-:Y:S01]  /*10c0*/  FADD R17, R7, -R8 ;  /* 0x8000000807117221 */ /* 0x008fe20000000000 */
[----:B------:R-:W-:-:S03]  /*10d0*/  HFMA2 R7, -RZ, RZ, 3.7421875, 0 ;  /* 0x437c0000ff077431 */ /* 0x000fc600000001ff */
        /* <DEDUP_REMOVED lines=25> */
.L_x_211:
[----:B------:R-:W-:Y:S05]  /*1270*/  BRA.U UP1, `(.L_x_207) ;  /* 0x0000000101547547 */ /* 0x000fea000b800000 */
[----:B------:R-:W3:Y:S01]  /*1280*/  LDC.64 R12, c[0x0][0x390] ;  /* 0x0000e400ff0c7b82 */ /* 0x000ee20000000a00 */
[----:B------:R-:W-:Y:S01]  /*1290*/  IMAD R2, R5, UR7, R2 ;  /* 0x0000000705027c24 */ /* 0x000fe2000f8e0202 */
[----:B------:R-:W4:Y:S03]  /*12a0*/  LDG.E R11, desc[UR8][R10.64] ;  /* 0x000000080a0b7981 */ /* 0x000f26000c1e1900 */
[----:B01----:R-:W-:-:S04]  /*12b0*/  IMAD R7, R2, R0, R9 ;  /* 0x0000000002077224 */ /* 0x003fc800078e0209 */
[----:B---3--:R-:W-:-:S06]  /*12c0*/  IMAD.WIDE R4, R7, 0x4, R12 ;  /* 0x0000000407047825 */ /* 0x008fcc00078e020c */
[----:B------:R-:W4:Y:S01]  /*12d0*/  LDG.E R4, desc[UR8][R4.64] ;  /* 0x0000000804047981 */ /* 0x000f22000c1e1900 */
[----:B------:R-:W-:Y:S01]  /*12e0*/  HFMA2 R13, -RZ, RZ, 3.7421875, 0 ;  /* 0x437c0000ff0d7431 */ /* 0x000fe200000001ff */
[----:B------:R-:W-:Y:S01]  /*12f0*/  MOV R9, 0x3bbb989d ;  /* 0x3bbb989d00097802 */ /* 0x000fe20000000f00 */
[----:B----4-:R-:W-:-:S04]  /*1300*/  FADD R0, R4, -R11 ;  /* 0x8000000b04007221 */ /* 0x010fc80000000000 */
[----:B------:R-:W-:Y:S02]  /*1310*/  FFMA.SAT R2, R0, R9, 0.5 ;  /* 0x3f00000000027423 */ /* 0x000fe40000002009 */
[----:B------:R-:W0:Y:S02]  /*1320*/  LDC.64 R8, c[0x0][0x380] ;  /* 0x0000e000ff087b82 */ /* 0x000e240000000a00 */
[----:B------:R-:W-:-:S04]  /*1330*/  FFMA.RM R2, R2, R13, 12582913 ;  /* 0x4b40000102027423 */ /* 0x000fc8000000400d */
[----:B------:R-:W-:-:S04]  /*1340*/  FADD R13, R2, -12583039 ;  /* 0xcb40007f020d7421 */ /* 0x000fc80000000000 */
[----:B------:R-:W-:-:S04]  /*1350*/  FFMA R13, R0, 1.4426950216293334961, -R13 ;  /* 0x3fb8aa3b000d7823 */ /* 0x000fc8000000080d */
[----:B------:R-:W-:-:S06]  /*1360*/  FFMA R13, R0, 1.925963033500011079e-08, R13 ;  /* 0x32a57060000d7823 */ /* 0x000fcc000000000d */
[----:B------:R-:W1:Y:S01]  /*1370*/  MUFU.EX2 R13, R13 ;  /* 0x0000000d000d7308 */ /* 0x000e620000000800 */
[----:B------:R-:W-:Y:S01]  /*1380*/  SHF.L.U32 R2, R2, 0x17, RZ ;  /* 0x0000001702027819 */ /* 0x000fe200000006ff */
[----:B0-----:R-:W-:-:S04]  /*1390*/  IMAD.WIDE R4, R7, 0x4, R8 ;  /* 0x0000000407047825 */ /* 0x001fc800078e0208 */
[----:B-1----:R-:W-:-:S05]  /*13a0*/  FMUL R7, R2, R13 ;  /* 0x0000000d02077220 */ /* 0x002fca0000400000 */
[----:B------:R3:W-:Y:S01]  /*13b0*/  STG.E desc[UR8][R4.64], R7 ;  /* 0x0000000704007986 */ /* 0x0007e2000c101908 */
[----:B------:R-:W-:-:S07]  /*13c0*/  FADD R6, R6, R7 ;  /* 0x0000000706067221 */ /* 0x000fce0000000000 */
.L_x_207:
[----:B---3--:R-:W3:Y:S02]  /*13d0*/  LDC.64 R4, c[0x0][0x388] ;  /* 0x0000e200ff047b82 */ /* 0x008ee40000000a00 */
[----:B---3--:R-:W-:-:S05]  /*13e0*/  IMAD.WIDE R2, R3, 0x4, R4 ;  /* 0x0000000403027825 */ /* 0x008fca00078e0204 */
[----:B------:R-:W-:Y:S01]  /*13f0*/  STG.E desc[UR8][R2.64], R6 ;  /* 0x0000000602007986 */ /* 0x000fe2000c101908 */
[----:B------:R-:W-:Y:S05]  /*1400*/  EXIT ;  /* 0x000000000000794d */ /* 0x000fea0003800000 */
.L_x_212:
        /* <DEDUP_REMOVED lines=15> */
.L_x_272:


//--------------------- .text._Z16softmaxMaxKernelPfPKfiii --------------------------
	.section	.text._Z16softmaxMaxKernelPfPKfiii,"ax",@progbits
	.align	128
        .global         _Z16softmaxMaxKernelPfPKfiii
        .type           _Z16softmaxMaxKernelPfPKfiii,@function
        .size           _Z16softmaxMaxKernelPfPKfiii,(.L_x_273 - _Z16softmaxMaxKernelPfPKfiii)
        .other          _Z16softmaxMaxKernelPfPKfiii,@"STO_CUDA_ENTRY STV_DEFAULT"
_Z16softmaxMaxKernelPfPKfiii:
.text._Z16softmaxMaxKernelPfPKfiii:
        /* <DEDUP_REMOVED lines=26> */
[----:B------:R-:W-:-:S04]  /*01a0*/  MOV R6, 0xf149f2ca ;  /* 0xf149f2ca00067802 */ /* 0x000fc80000000f00 */
        /* <DEDUP_REMOVED lines=11> */
[----:B------:R-:W-:Y:S01]  /*0260*/  UISETP.GE.U32.AND UP1, UPT, UR7, 0x10, UPT ;  /* 0x000000100700788c */ /* 0x000fe2000bf26070 */
[----:B------:R-:W-:Y:S01]  /*0270*/  IMAD R2, R5, R0, RZ ;  /* 0x0000000005027224 */ /* 0x000fe200078e02ff */
[----:B------:R-:W-:Y:S01]  /*0280*/  ULOP3.LUT UR4, UR7, 0xf, URZ, 0xc0, !UPT ;  /* 0x0000000f07047892 */ /* 0x000fe2000f8ec0ff */
[----:B------:R-:W-:Y:S02]  /*0290*/  MOV R6, 0xf149f2ca ;  /* 0xf149f2ca00067802 */ /* 0x000fe40000000f00 */
[----:B------:R-:W-:Y:S01]  /*02a0*/  MOV R4, RZ ;  /* 0x000000ff00047202 */ /* 0x000fe20000000f00 */
[----:B------:R-:W-:Y:S01]  /*02b0*/  UISETP.NE.AND UP0, UPT, UR4, URZ, UPT ;  /* 0x000000ff0400728c */ /* 0x000fe2000bf05270 */
[----:B------:R-:W-:Y:S02]  /*02c0*/  IADD3 R7, PT, PT, R3, -R2, RZ ;  /* 0x8000000203077210 */ /* 0x000fe40007ffe0ff */
[----:B------:R-:W-:Y:S08]  /*02d0*/  BRA.U !UP1, `(.L_x_214) ;  /* 0x0000000109c87547 */ /* 0x000ff0000b800000 */
[----:B------:R-:W-:Y:S01]  /*02e0*/  ULOP3.LUT UR5, UR7, 0x7ffffff0, URZ, 0xc0, !UPT ;  /* 0x7ffffff007057892 */ /* 0x000fe2000f8ec0ff */
[----:B------:R-:W-:Y:S02]  /*02f0*/  HFMA2 R6, -RZ, RZ, -10824, -13904 ;  /* 0xf149f2caff067431 */ /* 0x000fe400000001ff */
[----:B------:R-:W-:Y:S01]  /*0300*/  IMAD R9, R2, UR7, R7 ;  /* 0x0000000702097c24 */ /* 0x000fe2000f8e0207 */
[----:B------:R-:W-:Y:S02]  /*0310*/  UIADD3 UR6, UPT, UPT, -UR5, URZ, URZ ;  /* 0x000000ff05067290 */ /* 0x000fe4000fffe1ff */
[----:B------:R-:W-:-:S10]  /*0320*/  MOV R4, UR5 ;  /* 0x0000000500047c02 */ /* 0x000fd40008000f00 */
.L_x_215:
[----:B------:R-:W0:Y:S02]  /*0330*/  LDC.64 R10, c[0x0][0x388] ;  /* 0x0000e200ff0a7b82 */ /* 0x000e240000000a00 */
[----:B0-----:R-:W-:-:S04]  /*0340*/  IMAD.WIDE R10, R9, 0x4, R10 ;  /* 0x00000004090a7825 */ /* 0x001fc800078e020a */
[C---:B------:R-:W-:Y:S02]  /*0350*/  IMAD.WIDE R18, R0.reuse, 0x4, R10 ;  /* 0x0000000400127825 */ /* 0x040fe400078e020a */
[----:B------:R-:W2:Y:S02]  /*0360*/  LDG.E R11, desc[UR8][R10.64] ;  /* 0x000000080a0b7981 */ /* 0x000ea4000c1e1900 */
[C---:B------:R-:W-:Y:S02]  /*0370*/  IMAD.WIDE R26, R0.reuse, 0x4, R18 ;  /* 0x00000004001a7825 */ /* 0x040fe400078e0212 */
[----:B------:R0:W2:Y:S04]  /*0380*/  LDG.E R2, desc[UR8][R18.64] ;  /* 0x0000000812027981 */ /* 0x0000a8000c1e1900 */
[----:B------:R-:W3:Y:S01]  /*0390*/  LDG.E R8, desc[UR8][R26.64] ;  /* 0x000000081a087981 */ /* 0x000ee2000c1e1900 */
[----:B------:R-:W-:-:S05]  /*03a0*/  IMAD.WIDE R20, R0, 0x4, R26 ;  /* 0x0000000400147825 */ /* 0x000fca00078e021a */
[----:B------:R1:W3:Y:S01]  /*03b0*/  LDG.E R29, desc[UR8][R20.64] ;  /* 0x00000008141d7981 */ /* 0x0002e2000c1e1900 */
[----:B------:R-:W-:-:S05]  /*03c0*/  IMAD.WIDE R24, R0, 0x4, R20 ;  /* 0x0000000400187825 */ /* 0x000fca00078e0214 */
[----:B------:R-:W4:Y:S01]  /*03d0*/  LDG.E R28, desc[UR8][R24.64] ;  /* 0x00000008181c7981 */ /* 0x000f22000c1e1900 */
[----:B------:R-:W-:-:S05]  /*03e0*/  IMAD.WIDE R22, R0, 0x4, R24 ;  /* 0x0000000400167825 */ /* 0x000fca00078e0218 */
[----:B------:R5:W4:Y:S01]  /*03f0*/  LDG.E R10, desc[UR8][R22.64] ;  /* 0x00000008160a7981 */ /* 0x000b22000c1e1900 */
[----:B------:R-:W-:-:S04]  /*0400*/  IMAD.WIDE R12, R0, 0x4, R22 ;  /* 0x00000004000c7825 */ /* 0x000fc800078e0216 */
[C---:B------:R-:W-:Y:S02]  /*0410*/  IMAD.WIDE R14, R0.reuse, 0x4, R12 ;  /* 0x00000004000e7825 */ /* 0x040fe400078e020c */
[----:B------:R-:W4:Y:S02]  /*0420*/  LDG.E R12, desc[UR8][R12.64] ;  /* 0x000000080c0c7981 */ /* 0x000f24000c1e1900 */
[----:B------:R-:W-:-:S04]  /*0430*/  IMAD.WIDE R16, R0, 0x4, R14 ;  /* 0x0000000400107825 */ /* 0x000fc800078e020e */
[C---:B0-----:R-:W-:Y:S01]  /*0440*/  IMAD.WIDE R18, R0.reuse, 0x4, R16 ;  /* 0x0000000400127825 */ /* 0x041fe200078e0210 */
[----:B------:R0:W4:Y:S04]  /*0450*/  LDG.E R13, desc[UR8][R14.64] ;  /* 0x000000080e0d7981 */ /* 0x000128000c1e1900 */
[----:B------:R-:W4:Y:S01]  /*0460*/  LDG.E R16, desc[UR8][R16.64] ;  /* 0x0000000810107981 */ /* 0x000f22000c1e1900 */
[----:B-1----:R-:W-:-:S04]  /*0470*/  IMAD.WIDE R20, R0, 0x4, R18 ;  /* 0x0000000400147825 */ /* 0x002fc800078e0212 */
[C---:B-----5:R-:W-:Y:S02]  /*0480*/  IMAD.WIDE R22, R0.reuse, 0x4, R20 ;  /* 0x0000000400167825 */ /* 0x060fe400078e0214 */
[----:B------:R-:W5:Y:S02]  /*0490*/  LDG.E R20, desc[UR8][R20.64] ;  /* 0x0000000814147981 */ /* 0x000f64000c1e1900 */
[C---:B------:R-:W-:Y:S02]  /*04a0*/  IMAD.WIDE R24, R0.reuse, 0x4, R22 ;  /* 0x0000000400187825 */ /* 0x040fe400078e0216 */
[----:B------:R1:W5:Y:S04]  /*04b0*/  LDG.E R17, desc[UR8][R18.64] ;  /* 0x0000000812117981 */ /* 0x000368000c1e1900 */
[----:B------:R-:W5:Y:S01]  /*04c0*/  LDG.E R23, desc[UR8][R22.64] ;  /* 0x0000000816177981 */ /* 0x000f62000c1e1900 */
[----:B------:R-:W-:-:S03]  /*04d0*/  IMAD.WIDE R26, R0, 0x4, R24 ;  /* 0x00000004001a7825 */ /* 0x000fc600078e0218 */
[----:B------:R-:W5:Y:S01]  /*04e0*/  LDG.E R24, desc[UR8][R24.64] ;  /* 0x0000000818187981 */ /* 0x000f62000c1e1900 */
[----:B0-----:R-:W-:-:S03]  /*04f0*/  IMAD.WIDE R14, R0, 0x4, R26 ;  /* 0x00000004000e7825 */ /* 0x001fc600078e021a */
[----:B------:R-:W5:Y:S01]  /*0500*/  LDG.E R27, desc[UR8][R26.64] ;  /* 0x000000081a1b7981 */ /* 0x000f62000c1e1900 */
[----:B-1----:R-:W-:-:S03]  /*0510*/  IMAD.WIDE R18, R0, 0x4, R14 ;  /* 0x0000000400127825 */ /* 0x002fc600078e020e */
[----:B------:R-:W5:Y:S04]  /*0520*/  LDG.E R14, desc[UR8][R14.64] ;  /* 0x000000080e0e7981 */ /* 0x000f68000c1e1900 */
[----:B------:R-:W5:Y:S01]  /*0530*/  LDG.E R19, desc[UR8][R18.64] ;  /* 0x0000000812137981 */ /* 0x000f62000c1e1900 */
[----:B------:R-:W-:-:S04]  /*0540*/  UIADD3 UR6, UPT, UPT, UR6, 0x10, URZ ;  /* 0x0000001006067890 */ /* 0x000fc8000fffe0ff */
[----:B------:R-:W-:Y:S01]  /*0550*/  UISETP.NE.AND UP1, UPT, UR6, URZ, UPT ;  /* 0x000000ff0600728c */ /* 0x000fe2000bf25270 */
[----:B------:R-:W-:Y:S02]  /*0560*/  LEA R9, R0, R9, 0x4 ;  /* 0x0000000900097211 */ /* 0x000fe400078e20ff */
[----:B--2---:R-:W-:-:S04]  /*0570*/  FMNMX3 R2, R6, R11, R2, !PT ;  /* 0x0000000b06027276 */ /* 0x004fc80007800002 */
[----:B---3--:R-:W-:-:S04]  /*0580*/  FMNMX3 R29, R2, R8, R29, !PT ;  /* 0x00000008021d7276 */ /* 0x008fc8000780001d */
[----:B----4-:R-:W-:-:S04]  /*0590*/  FMNMX3 R10, R29, R28, R10, !PT ;  /* 0x0000001c1d0a7276 */ /* 0x010fc8000780000a */
[----:B------:R-:W-:-:S04]  /*05a0*/  FMNMX3 R10, R10, R12, R13, !PT ;  /* 0x0000000c0a0a7276 */ /* 0x000fc8000780000d */
[----:B-----5:R-:W-:-:S04]  /*05b0*/  FMNMX3 R10, R10, R16, R17, !PT ;  /* 0x000000100a0a7276 */ /* 0x020fc80007800011 */
[----:B------:R-:W-:-:S04]  /*05c0*/  FMNMX3 R10, R10, R20, R23, !PT ;  /* 0x000000140a0a7276 */ /* 0x000fc80007800017 */
[----:B------:R-:W-:-:S04]  /*05d0*/  FMNMX3 R10, R10, R24, R27, !PT ;  /* 0x000000180a0a7276 */ /* 0x000fc8000780001b */
[----:B------:R-:W-:Y:S01]  /*05e0*/  FMNMX3 R6, R10, R14, R19, !PT ;  /* 0x0000000e0a067276 */ /* 0x000fe20007800013 */
[----:B------:R-:W-:Y:S06]  /*05f0*/  BRA.U UP1, `(.L_x_215) ;  /* 0xfffffffd014c7547 */ /* 0x000fec000b83ffff */
.L_x_214:
[----:B------:R-:W-:Y:S05]  /*0600*/  BRA.U !UP0, `(.L_x_213) ;  /* 0x0000000108ec7547 */ /* 0x000fea000b800000 */
[----:B------:R-:W-:Y:S02]  /*0610*/  UISETP.GE.U32.AND UP0, UPT, UR4, 0x8, UPT ;  /* 0x000000080400788c */ /* 0x000fe4000bf06070 */
[----:B------:R-:W-:-:S04]  /*0620*/  ULOP3.LUT UR5, UR7, 0x7, URZ, 0xc0, !UPT ;  /* 0x0000000707057892 */ /* 0x000fc8000f8ec0ff */
[----:B------:R-:W-:-:S03]  /*0630*/  UISETP.NE.AND UP1, UPT, UR5, URZ, UPT ;  /* 0x000000ff0500728c */ /* 0x000fc6000bf25270 */
[----:B------:R-:W-:Y:S08]  /*0640*/  BRA.U !UP0, `(.L_x_216) ;  /* 0x0000000108607547 */ /* 0x000ff0000b800000 */
[----:B------:R-:W0:Y:S01]  /*0650*/  LDC.64 R20, c[0x0][0x388] ;  /* 0x0000e200ff147b82 */ /* 0x000e220000000a00 */
[----:B------:R-:W-:-:S04]  /*0660*/  IMAD R2, R5, UR7, R4 ;  /* 0x0000000705027c24 */ /* 0x000fc8000f8e0204 */
[----:B------:R-:W-:-:S04]  /*0670*/  IMAD R9, R2, R0, R7 ;  /* 0x0000000002097224 */ /* 0x000fc800078e0207 */
[----:B0-----:R-:W-:-:S04]  /*0680*/  IMAD.WIDE R20, R9, 0x4, R20 ;  /* 0x0000000409147825 */ /* 0x001fc800078e0214 */
[C---:B------:R-:W-:Y:S02]  /*0690*/  IMAD.WIDE R22, R0.reuse, 0x4, R20 ;  /* 0x0000000400167825 */ /* 0x040fe400078e0214 */
[----:B------:R-:W2:Y:S02]  /*06a0*/  LDG.E R21, desc[UR8][R20.64] ;  /* 0x0000000814157981 */ /* 0x000ea4000c1e1900 */
[C---:B------:R-:W-:Y:S02]  /*06b0*/  IMAD.WIDE R10, R0.reuse, 0x4, R22 ;  /* 0x00000004000a7825 */ /* 0x040fe400078e0216 */
[----:B------:R-:W2:Y:S02]  /*06c0*/  LDG.E R22, desc[UR8][R22.64] ;  /* 0x0000000816167981 */ /* 0x000ea4000c1e1900 */
[C---:B------:R-:W-:Y:S02]  /*06d0*/  IMAD.WIDE R14, R0.reuse, 0x4, R10 ;  /* 0x00000004000e7825 */ /* 0x040fe400078e020a */
[----:B------:R-:W3:Y:S02]  /*06e0*/  LDG.E R11, desc[UR8][R10.64] ;  /* 0x000000080a0b7981 */ /* 0x000ee4000c1e1900 */
[----:B------:R-:W-:-:S02]  /*06f0*/  IMAD.WIDE R12, R0, 0x4, R14 ;  /* 0x00000004000c7825 */ /* 0x000fc400078e020e */
[----:B------:R-:W3:Y:S02]  /*0700*/  LDG.E R14, desc[UR8][R14.64] ;  /* 0x000000080e0e7981 */ /* 0x000ee4000c1e1900 */
[C---:B------:R-:W-:Y:S02]  /*0710*/  IMAD.WIDE R8, R0.reuse, 0x4, R12 ;  /* 0x0000000400087825 */ /* 0x040fe400078e020c */
[----:B------:R-:W4:Y:S02]  /*0720*/  LDG.E R13, desc[UR8][R12.64] ;  /* 0x000000080c0d7981 */ /* 0x000f24000c1e1900 */
[C---:B------:R-:W-:Y:S02]  /*0730*/  IMAD.WIDE R16, R0.reuse, 0x4, R8 ;  /* 0x0000000400107825 */ /* 0x040fe400078e0208 */
[----:B------:R-:W4:Y:S02]  /*0740*/  LDG.E R8, desc[UR8][R8.64] ;  /* 0x0000000808087981 */ /* 0x000f24000c1e1900 */
[----:B------:R-:W-:-:S02]  /*0750*/  IMAD.WIDE R18, R0, 0x4, R16 ;  /* 0x0000000400127825 */ /* 0x000fc400078e0210 */
[----:B------:R-:W5:Y:S04]  /*0760*/  LDG.E R17, desc[UR8][R16.64] ;  /* 0x0000000810117981 */ /* 0x000f68000c1e1900 */
[----:B------:R-:W5:Y:S01]  /*0770*/  LDG.E R18, desc[UR8][R18.64] ;  /* 0x0000000812127981 */ /* 0x000f62000c1e1900 */
[----:B------:R-:W-:Y:S02]  /*0780*/  IADD3 R4, PT, PT, R4, 0x8, RZ ;  /* 0x0000000804047810 */ /* 0x000fe40007ffe0ff */
[----:B--2---:R-:W-:-:S04]  /*0790*/  FMNMX3 R6, R6, R21, R22, !PT ;  /* 0x0000001506067276 */ /* 0x004fc80007800016 */
[----:B---3--:R-:W-:-:S04]  /*07a0*/  FMNMX3 R6, R6, R11, R14, !PT ;  /* 0x0000000b06067276 */ /* 0x008fc8000780000e */
[----:B----4-:R-:W-:-:S04]  /*07b0*/  FMNMX3 R6, R6, R13, R8, !PT ;  /* 0x0000000d06067276 */ /* 0x010fc80007800008 */
[----:B-----5:R-:W-:-:S07]  /*07c0*/  FMNMX3 R6, R6, R17, R18, !PT ;  /* 0x0000001106067276 */ /* 0x020fce0007800012 */
.L_x_216:
        /* <DEDUP_REMOVED lines=13> */
[----:B------:R-:W-:Y:S02]  /*08a0*/  IMAD.WIDE R14, R0, 0x4, R12 ;  /* 0x00000004000e7825 */ /* 0x000fe400078e020c */
[----:B------:R-:W3:Y:S04]  /*08b0*/  LDG.E R13, desc[UR8][R12.64] ;  /* 0x000000080c0d7981 */ /* 0x000ee8000c1e1900 */
[----:B------:R-:W3:Y:S01]  /*08c0*/  LDG.E R14, desc[UR8][R14.64] ;  /* 0x000000080e0e7981 */ /* 0x000ee2000c1e1900 */
[----:B------:R-:W-:-:S02]  /*08d0*/  IADD3 R4, PT, PT, R4, 0x4, RZ ;  /* 0x0000000404047810 */ /* 0x000fc40007ffe0ff */
[----:B--2---:R-:W-:-:S04]  /*08e0*/  FMNMX3 R6, R6, R9, R10, !PT ;  /* 0x0000000906067276 */ /* 0x004fc8000780000a */
[----:B---3--:R-:W-:-:S07]  /*08f0*/  FMNMX3 R6, R6, R13, R14, !PT ;  /* 0x0000000d06067276 */ /* 0x008fce000780000e */
.L_x_217:
[----:B------:R-:W-:Y:S05]  /*0900*/  BRA.U !UP1, `(.L_x_213) ;  /* 0x00000001092c7547 */ /* 0x000fea000b800000 */
[----:B------:R-:W0:Y:S01]  /*0910*/  LDC.64 R8, c[0x0][0x388] ;  /* 0x0000e200ff087b82 */ /* 0x000e220000000a00 */
[----:B------:R-:W-:Y:S01]  /*0920*/  IMAD R4, R5, UR7, R4 ;  /* 0x0000000705047c24 */ /* 0x000fe2000f8e0204 */
[----:B------:R-:W-:-:S03]  /*0930*/  UIADD3 UR4, UPT, UPT, -UR4, URZ, URZ ;  /* 0x000000ff04047290 */ /* 0x000fc6000fffe1ff */
[----:B------:R-:W-:-:S09]  /*0940*/  IMAD R7, R4, R0, R7 ;  /* 0x0000000004077224 */ /* 0x000fd200078e0207 */
.L_x_218:
[----:B0-----:R-:W-:-:S06]  /*0950*/  IMAD.WIDE R4, R7, 0x4, R8 ;  /* 0x0000000407047825 */ /* 0x001fcc00078e0208 */
[----:B------:R-:W2:Y:S01]  /*0960*/  LDG.E R5, desc[UR8][R4.64] ;  /* 0x0000000804057981 */ /* 0x000ea2000c1e1900 */
[----:B------:R-:W-:Y:S01]  /*0970*/  UIADD3 UR4, UPT, UPT, UR4, 0x1, URZ ;  /* 0x0000000104047890 */ /* 0x000fe2000fffe0ff */
[----:B------:R-:W-:-:S03]  /*0980*/  IADD3 R7, PT, PT, R7, R0, RZ ;  /* 0x0000000007077210 */ /* 0x000fc60007ffe0ff */
[----:B------:R-:W-:Y:S01]  /*0990*/  UISETP.NE.AND UP0, UPT, UR4, URZ, UPT ;  /* 0x000000ff0400728c */ /* 0x000fe2000bf05270 */
[----:B--2---:R-:W-:-:S08]  /*09a0*/  FMNMX R6, R5, R6, !PT ;  /* 0x0000000605067209 */ /* 0x004fd00007800000 */
[----:B------:R-:W-:Y:S05]  /*09b0*/  BRA.U UP0, `(.L_x_218) ;  /* 0xfffffffd00e47547 */ /* 0x000fea000b83ffff */
.L_x_213:
[----:B------:R-:W0:Y:S02]  /*09c0*/  LDC.64 R4, c[0x0][0x380] ;  /* 0x0000e000ff047b82 */ /* 0x000e240000000a00 */
[----:B0-----:R-:W-:-:S05]  /*09d0*/  IMAD.WIDE R2, R3, 0x4, R4 ;  /* 0x0000000403027825 */ /* 0x001fca00078e0204 */
[----:B------:R-:W-:Y:S01]  /*09e0*/  STG.E desc[UR8][R2.64], R6 ;  /* 0x0000000602007986 */ /* 0x000fe2000c101908 */
[----:B------:R-:W-:Y:S05]  /*09f0*/  EXIT ;  /* 0x000000000000794d */ /* 0x000fea0003800000 */
.L_x_219:
        /* <DEDUP_REMOVED lines=16> */
.L_x_273:


//--------------------- .text._Z20reluDerivativeKernelPfPKfi --------------------------
	.section	.text._Z20reluDerivativeKernelPfPKfi,"ax",@progbits
	.align	128
        .global         _Z20reluDerivativeKernelPfPKfi
        .type           _Z20reluDerivativeKernelPfPKfi,@function
        .size           _Z20reluDerivativeKernelPfPKfi,(.L_x_274 - _Z20reluDerivativeKernelPfPKfi)
        .other          _Z20reluDerivativeKernelPfPKfi,@"STO_CUDA_ENTRY STV_DEFAULT"
_Z20reluDerivativeKernelPfPKfi:
.text._Z20reluDerivativeKernelPfPKfi:
        /* <DEDUP_REMOVED lines=10> */
[----:B------:R-:W2:Y:S01]  /*00a0*/  LDC.64 R4, c[0x0][0x380] ;  /* 0x0000e000ff047b82 */ /* 0x000ea20000000a00 */
[----:B0-----:R-:W-:-:S06]  /*00b0*/  IMAD.WIDE R2, R7, 0x4, R2 ;  /* 0x0000000407027825 */ /* 0x001fcc00078e0202 */
[----:B-1----:R-:W3:Y:S01]  /*00c0*/  LDG.E R2, desc[UR4][R2.64] ;  /* 0x0000000402027981 */ /* 0x002ee2000c1e1900 */
[----:B--2---:R-:W-:Y:S01]  /*00d0*/  IMAD.WIDE R4, R7, 0x4, R4 ;  /* 0x0000000407047825 */ /* 0x004fe200078e0204 */
[----:B---3--:R-:W-:-:S05]  /*00e0*/  FSET.BF.GT.AND R7, R2, RZ, PT ;  /* 0x000000ff0207720a */ /* 0x008fca0003804000 */
[----:B------:R-:W-:Y:S01]  /*00f0*/  STG.E desc[UR4][R4.64], R7 ;  /* 0x0000000704007986 */ /* 0x000fe2000c101904 */
[----:B------:R-:W-:Y:S05]  /*0100*/  EXIT ;  /* 0x000000000000794d */ /* 0x000fea0003800000 */
.L_x_220:
        /* <DEDUP_REMOVED lines=15> */
.L_x_274:


//--------------------- .text._Z10reluKernelPfPKfi --------------------------
	.section	.text._Z10reluKernelPfPKfi,"ax",@progbits
	.align	128
        .global         _Z10reluKernelPfPKfi
        .type           _Z10reluKernelPfPKfi,@function
        .size           _Z10reluKernelPfPKfi,(.L_x_275 - _Z10reluKernelPfPKfi)
        .other          _Z10reluKernelPfPKfi,@"STO_CUDA_ENTRY STV_DEFAULT"
_Z10reluKernelPfPKfi:
.text._Z10reluKernelPfPKfi:
        /* <DEDUP_REMOVED lines=14> */
[----:B---3--:R-:W-:-:S05]  /*00e0*/  FMNMX R7, RZ, R2, !PT ;  /* 0x00000002ff077209 */ /* 0x008fca0007800000 */
[----:B------:R-:W-:Y:S01]  /*00f0*/  STG.E desc[UR4][R4.64], R7 ;  /* 0x0000000704007986 */ /* 0x000fe2000c101904 */
[----:B------:R-:W-:Y:S05]  /*0100*/  EXIT ;  /* 0x000000000000794d */ /* 0x000fea0003800000 */
.L_x_221:
        /* <DEDUP_REMOVED lines=15> */
.L_x_275:


//--------------------- .text._Z9mulKernelPfPKfS1_PiS2_S2_S2_ii --------------------------
	.section	.text._Z9mulKernelPfPKfS1_PiS2_S2_S2_ii,"ax",@progbits
	.align	128
        .global         _Z9mulKernelPfPKfS1_PiS2_S2_S2_ii
        .type           _Z9mulKernelPfPKfS1_PiS2_S2_S2_ii,@function
        .size           _Z9mulKernelPfPKfS1_PiS2_S2_S2_ii,(.L_x_276 - _Z9mulKernelPfPKfS1_PiS2_S2_S2_ii)
        .other          _Z9mulKernelPfPKfS1_PiS2_S2_S2_ii,@"STO_CUDA_ENTRY STV_DEFAULT"
_Z9mulKernelPfPKfS1_PiS2_S2_S2_ii:
.text._Z9mulKernelPfPKfS1_PiS2_S2_S2_ii:
        /* <DEDUP_REMOVED lines=9> */
[----:B------:R-:W-:Y:S02]  /*0090*/  CS2R R2, SRZ ;  /* 0x0000000000027805 */ /* 0x000fe4000001ff00 */
[----:B------:R-:W-:Y:S01]  /*00a0*/  CS2R R18, SRZ ;  /* 0x0000000000127805 */ /* 0x000fe2000001ff00 */
[----:B------:R-:W1:Y:S01]  /*00b0*/  LDCU.64 UR18, c[0x0][0x358] ;  /* 0x00006b00ff1277ac */ /* 0x000e620008000a00 */
[----:B0-----:R-:W-:-:S09]  /*00c0*/  UISETP.GE.AND UP0, UPT, UR4, 0x1, UPT ;  /* 0x000000010400788c */ /* 0x001fd2000bf06270 */
[----:B-1----:R-:W-:Y:S05]  /*00d0*/  BRA.U !UP0, `(.L_x_222) ;  /* 0x0000002108f87547 */ /* 0x002fea000b800000 */
[----:B------:R-:W-:Y:S01]  /*00e0*/  UISETP.GE.U32.AND UP1, UPT, UR4, 0x8, UPT ;  /* 0x000000080400788c */ /* 0x000fe2000bf26070 */
[----:B------:R-:W-:Y:S01]  /*00f0*/  HFMA2 R25, -RZ, RZ, 0, 0 ;  /* 0x00000000ff197431 */ /* 0x000fe200000001ff */
[----:B------:R-:W-:Y:S01]  /*0100*/  ULOP3.LUT UR16, UR4, 0x7, URZ, 0xc0, !UPT ;  /* 0x0000000704107892 */ /* 0x000fe2000f8ec0ff */
[----:B------:R-:W-:Y:S02]  /*0110*/  IMAD.MOV.U32 R10, RZ, RZ, RZ ;  /* 0x000000ffff0a7224 */ /* 0x000fe400078e00ff */
[----:B------:R-:W-:Y:S01]  /*0120*/  IMAD.MOV.U32 R17, RZ, RZ, R0 ;  /* 0x000000ffff117224 */ /* 0x000fe200078e0000 */
[----:B------:R-:W-:Y:S01]  /*0130*/  UISETP.NE.AND UP0, UPT, UR16, URZ, UPT ;  /* 0x000000ff1000728c */ /* 0x000fe2000bf05270 */
[----:B------:R-:W-:Y:S02]  /*0140*/  IMAD.MOV.U32 R18, RZ, RZ, RZ ;  /* 0x000000ffff127224 */ /* 0x000fe400078e00ff */
[----:B------:R-:W-:Y:S08]  /*0150*/  BRA.U !UP1, `(.L_x_223) ;  /* 0x0000001109a47547 */ /* 0x000ff0000b800000 */
[----:B------:R-:W0:Y:S01]  /*0160*/  LDCU.128 UR12, c[0x0][0x3a0] ;  /* 0x00007400ff0c77ac */ /* 0x000e220008000c00 */
[----:B------:R-:W-:Y:S02]  /*0170*/  IMAD.MOV.U32 R18, RZ, RZ, RZ ;  /* 0x000000ffff127224 */ /* 0x000fe400078e00ff */
[----:B------:R-:W-:Y:S01]  /*0180*/  IMAD.MOV.U32 R17, RZ, RZ, R0 ;  /* 0x000000ffff117224 */ /* 0x000fe200078e0000 */
[----:B------:R-:W1:Y:S01]  /*0190*/  LDCU.64 UR10, c[0x0][0x3b0] ;  /* 0x00007600ff0a77ac */ /* 0x000e620008000a00 */
[----:B------:R-:W-:Y:S01]  /*01a0*/  IMAD.MOV.U32 R25, RZ, RZ, RZ ;  /* 0x000000ffff197224 */ /* 0x000fe200078e00ff */
[----:B------:R-:W-:-:S06]  /*01b0*/  ULOP3.LUT UR4, UR4, 0x7ffffff8, URZ, 0xc0, !UPT ;  /* 0x7ffffff804047892 */ /* 0x000fcc000f8ec0ff */
[----:B------:R-:W-:Y:S01]  /*01c0*/  MOV R10, UR4 ;  /* 0x00000004000a7c02 */ /* 0x000fe20008000f00 */
[----:B0-----:R-:W-:Y:S02]  /*01d0*/  UIADD3 UR9, UP1, UPT, UR14, 0x10, URZ ;  /* 0x000000100e097890 */ /* 0x001fe4000ff3e0ff */
[----:B------:R-:W-:Y:S02]  /*01e0*/  UIADD3 UR7, UP2, UPT, UR12, 0x10, URZ ;  /* 0x000000100c077890 */ /* 0x000fe4000ff5e0ff */
[----:B-1----:R-:W-:Y:S02]  /*01f0*/  UIADD3 UR5, UP3, UPT, UR10, 0x10, URZ ;  /* 0x000000100a057890 */ /* 0x002fe4000ff7e0ff */
[----:B------:R-:W-:Y:S01]  /*0200*/  UIADD3.X UR10, UPT, UPT, URZ, UR15, URZ, UP1, !UPT ;  /* 0x0000000fff0a7290 */ /* 0x000fe20008ffe4ff */
[----:B------:R-:W-:Y:S01]  /*0210*/  IMAD.U32 R2, RZ, RZ, UR9 ;  /* 0x00000009ff027e24 */ /* 0x000fe2000f8e00ff */
[----:B------:R-:W-:Y:S01]  /*0220*/  UIADD3.X UR8, UPT, UPT, URZ, UR13, URZ, UP2, !UPT ;  /* 0x0000000dff087290 */ /* 0x000fe200097fe4ff */
[----:B------:R-:W-:Y:S01]  /*0230*/  IMAD.U32 R4, RZ, RZ, UR7 ;  /* 0x00000007ff047e24 */ /* 0x000fe2000f8e00ff */
[----:B------:R-:W-:Y:S01]  /*0240*/  UIADD3.X UR6, UPT, UPT, URZ, UR11, URZ, UP3, !UPT ;  /* 0x0000000bff067290 */ /* 0x000fe20009ffe4ff */
[----:B------:R-:W-:Y:S01]  /*0250*/  IMAD.U32 R6, RZ, RZ, UR5 ;  /* 0x00000005ff067e24 */ /* 0x000fe2000f8e00ff */
[----:B------:R-:W-:Y:S01]  /*0260*/  MOV R3, UR10 ;  /* 0x0000000a00037c02 */ /* 0x000fe20008000f00 */
[----:B------:R-:W-:Y:S01]  /*0270*/  UIADD3 UR11, UPT, UPT, -UR4, URZ, URZ ;  /* 0x000000ff040b7290 */ /* 0x000fe2000fffe1ff */
[----:B------:R-:W-:-:S02]  /*0280*/  IMAD.U32 R5, RZ, RZ, UR8 ;  /* 0x00000008ff057e24 */ /* 0x000fc4000f8e00ff */
[----:B------:R-:W-:-:S09]  /*0290*/  IMAD.U32 R7, RZ, RZ, UR6 ;  /* 0x00000006ff077e24 */ /* 0x000fd2000f8e00ff */
.L_x_224:
[----:B------:R-:W2:Y:S04]  /*02a0*/  LDG.E R22, desc[UR18][R2.64+-0x10] ;  /* 0xfffff01202167981 */ /* 0x000ea8000c1e1900 */
[----:B------:R-:W3:Y:S04]  /*02b0*/  LDG.E R21, desc[UR18][R2.64+-0xc] ;  /* 0xfffff41202157981 */ /* 0x000ee8000c1e1900 */
[----:B------:R-:W4:Y:S04]  /*02c0*/  LDG.E R13, desc[UR18][R2.64+-0x8] ;  /* 0xfffff812020d7981 */ /* 0x000f28000c1e1900 */
[----:B------:R-:W5:Y:S04]  /*02d0*/  LDG.E R12, desc[UR18][R2.64+-0x4] ;  /* 0xfffffc12020c7981 */ /* 0x000f68000c1e1900 */
[----:B------:R-:W5:Y:S04]  /*02e0*/  LDG.E R11, desc[UR18][R2.64] ;  /* 0x00000012020b7981 */ /* 0x000f68000c1e1900 */
[----:B------:R-:W5:Y:S04]  /*02f0*/  LDG.E R9, desc[UR18][R4.64+-0x10] ;  /* 0xfffff01204097981 */ /* 0x000f68000c1e1900 */
[----:B------:R-:W5:Y:S01]  /*0300*/  LDG.E R19, desc[UR18][R6.64+-0x10] ;  /* 0xfffff01206137981 */ /* 0x000f62000c1e1900 */
[----:B--2---:R-:W-:-:S04]  /*0310*/  IABS R16, R22 ;  /* 0x0000001600107213 */ /* 0x004fc80000000000 */
[----:B------:R-:W0:Y:S08]  /*0320*/  I2F.RP R23, R16 ;  /* 0x0000001000177306 */ /* 0x000e300000209400 */
[----:B0-----:R-:W0:Y:S01]  /*0330*/  MUFU.RCP R23, R23 ;  /* 0x0000001700177308 */ /* 0x001e220000001000 */
[----:B---3--:R-:W-:-:S07]  /*0340*/  IABS R8, R21 ;  /* 0x0000001500087213 */ /* 0x008fce0000000000 */
[----:B------:R-:W1:Y:S01]  /*0350*/  I2F.RP R20, R8 ;  /* 0x0000000800147306 */ /* 0x000e620000209400 */
[----:B0-----:R-:W-:-:S07]  /*0360*/  VIADD R14, R23, 0xffffffe ;  /* 0x0ffffffe170e7836 */ /* 0x001fce0000000000 */
[----:B------:R0:W2:Y:S08]  /*0370*/  F2I.FTZ.U32.TRUNC.NTZ R15, R14 ;  /* 0x0000000e000f7305 */ /* 0x0000b0000021f000 */
[----:B-1----:R-:W1:Y:S01]  /*0380*/  MUFU.RCP R20, R20 ;  /* 0x0000001400147308 */ /* 0x002e620000001000 */
[----:B0-----:R-:W-:Y:S01]  /*0390*/  IMAD.MOV.U32 R14, RZ, RZ, RZ ;  /* 0x000000ffff0e7224 */ /* 0x001fe200078e00ff */
[----:B--2---:R-:W-:-:S05]  /*03a0*/  IADD3 R27, PT, PT, RZ, -R15, RZ ;  /* 0x8000000fff1b7210 */ /* 0x004fca0007ffe0ff */
[----:B------:R-:W-:-:S04]  /*03b0*/  IMAD R27, R27, R16, RZ ;  /* 0x000000101b1b7224 */ /* 0x000fc800078e02ff */
[----:B------:R-:W-:Y:S01]  /*03c0*/  IMAD.HI.U32 R24, R15, R27, R14 ;  /* 0x0000001b0f187227 */ /* 0x000fe200078e000e */
[----:B------:R-:W-:Y:S02]  /*03d0*/  IABS R15, R22 ;  /* 0x00000016000f7213 */ /* 0x000fe40000000000 */
[----:B------:R-:W-:-:S03]  /*03e0*/  IABS R23, R17 ;  /* 0x0000001100177213 */ /* 0x000fc60000000000 */
[----:B------:R-:W-:Y:S02]  /*03f0*/  IMAD.MOV R14, RZ, RZ, -R15 ;  /* 0x000000ffff0e7224 */ /* 0x000fe400078e0a0f */
[----:B-1----:R-:W-:Y:S02]  /*0400*/  VIADD R15, R20, 0xffffffe ;  /* 0x0ffffffe140f7836 */ /* 0x002fe40000000000 */
[----:B------:R-:W-:-:S04]  /*0410*/  IMAD.HI.U32 R20, R24, R23, RZ ;  /* 0x0000001718147227 */ /* 0x000fc800078e00ff */
[----:B------:R-:W0:Y:S01]  /*0420*/  F2I.FTZ.U32.TRUNC.NTZ R15, R15 ;  /* 0x0000000f000f7305 */ /* 0x000e22000021f000 */
[----:B------:R-:W-:-:S05]  /*0430*/  IMAD R23, R20, R14, R23 ;  /* 0x0000000e14177224 */ /* 0x000fca00078e0217 */
[----:B------:R-:W-:Y:S01]  /*0440*/  ISETP.GT.U32.AND P1, PT, R16, R23, PT ;  /* 0x000000171000720c */ /* 0x000fe20003f24070 */
[----:B------:R-:W-:Y:S01]  /*0450*/  IMAD.MOV.U32 R14, RZ, RZ, RZ ;  /* 0x000000ffff0e7224 */ /* 0x000fe200078e00ff */
[----:B0-----:R-:W-:-:S11]  /*0460*/  IADD3 R27, PT, PT, RZ, -R15, RZ ;  /* 0x8000000fff1b7210 */ /* 0x001fd60007ffe0ff */
[----:B------:R-:W-:Y:S02]  /*0470*/  @!P1 IMAD.IADD R23, R23, 0x1, -R16 ;  /* 0x0000000117179824 */ /* 0x000fe400078e0a10 */
[----:B------:R-:W-:-:S03]  /*0480*/  IMAD R27, R27, R8, RZ ;  /* 0x000000081b1b7224 */ /* 0x000fc600078e02ff */
[----:B------:R-:W-:Y:S01]  /*0490*/  ISETP.GE.U32.AND P0, PT, R23, R16, PT ;  /* 0x000000101700720c */ /* 0x000fe20003f06070 */
[----:B------:R-:W-:Y:S01]  /*04a0*/  IMAD.HI.U32 R14, R15, R27, R14 ;  /* 0x0000001b0f0e7227 */ /* 0x000fe200078e000e */
[----:B------:R-:W-:Y:S02]  /*04b0*/  LOP3.LUT R15, R17, R22, RZ, 0x3c, !PT ;  /* 0x00000016110f7212 */ /* 0x000fe400078e3cff */
[----:B----4-:R-:W-:Y:S01]  /*04c0*/  IABS R16, R13 ;  /* 0x0000000d00107213 */ /* 0x010fe20000000000 */
[----:B------:R-:W-:Y:S01]  /*04d0*/  @!P1 VIADD R20, R20, 0x1 ;  /* 0x0000000114149836 */ /* 0x000fe20000000000 */
[----:B------:R-:W-:Y:S02]  /*04e0*/  ISETP.GE.AND P2, PT, R15, RZ, PT ;  /* 0x000000ff0f00720c */ /* 0x000fe40003f46270 */
[----:B------:R-:W-:Y:S01]  /*04f0*/  ISETP.NE.AND P1, PT, R22, RZ, PT ;  /* 0x000000ff1600720c */ /* 0x000fe20003f25270 */
[----:B------:R-:W0:Y:S04]  /*0500*/  I2F.RP R23, R16 ;  /* 0x0000001000177306 */ /* 0x000e280000209400 */
[----:B------:R-:W-:-:S06]  /*0510*/  @P0 IADD3 R20, PT, PT, R20, 0x1, RZ ;  /* 0x0000000114140810 */ /* 0x000fcc0007ffe0ff */
[----:B------:R-:W-:Y:S02]  /*0520*/  @!P2 IMAD.MOV R20, RZ, RZ, -R20 ;  /* 0x000000ffff14a224 */ /* 0x000fe400078e0a14 */
[----:B------:R-:W-:Y:S01]  /*0530*/  @!P1 LOP3.LUT R20, RZ, R22, RZ, 0x33, !PT ;  /* 0x00000016ff149212 */ /* 0x000fe200078e33ff */
[----:B0-----:R-:W0:Y:S04]  /*0540*/  MUFU.RCP R23, R23 ;  /* 0x0000001700177308 */ /* 0x001e280000001000 */
[----:B------:R-:W-:-:S04]  /*0550*/  IMAD.MOV R28, RZ, RZ, -R20 ;  /* 0x000000ffff1c7224 */ /* 0x000fc800078e0a14 */
[----:B------:R-:W-:Y:S01]  /*0560*/  IMAD R28, R22, R28, R17 ;  /* 0x0000001c161c7224 */ /* 0x000fe200078e0211 */
[----:B------:R-:W-:-:S04]  /*0570*/  IABS R15, R21 ;  /* 0x00000015000f7213 */ /* 0x000fc80000000000 */
[----:B------:R-:W-:Y:S02]  /*0580*/  IABS R26, R28 ;  /* 0x0000001c001a7213 */ /* 0x000fe40000000000 */
[----:B------:R-:W-:-:S03]  /*0590*/  IADD3 R27, PT, PT, RZ, -R15, RZ ;  /* 0x8000000fff1b7210 */ /* 0x000fc60007ffe0ff */
[----:B------:R-:W-:-:S04]  /*05a0*/  IMAD.HI.U32 R17, R14, R26, RZ ;  /* 0x0000001a0e117227 */ /* 0x000fc800078e00ff */
[----:B0-----:R-:W-:Y:S02]  /*05b0*/  VIADD R24, R23, 0xffffffe ;  /* 0x0ffffffe17187836 */ /* 0x001fe40000000000 */
[----:B------:R-:W-:-:S05]  /*05c0*/  IMAD R23, R17, R27, R26 ;  /* 0x0000001b11177224 */ /* 0x000fca00078e021a */
[----:B------:R-:W-:Y:S01]  /*05d0*/  ISETP.GT.U32.AND P1, PT, R8, R23, PT ;  /* 0x000000170800720c */ /* 0x000fe20003f24070 */
[----:B------:R-:W0:-:S12]  /*05e0*/  F2I.FTZ.U32.TRUNC.NTZ R15, R24 ;  /* 0x00000018000f7305 */ /* 0x000e18000021f000 */
[----:B------:R-:W-:-:S04]  /*05f0*/  @!P1 IADD3 R23, PT, PT, R23, -R8, RZ ;  /* 0x8000000817179210 */ /* 0x000fc80007ffe0ff */
[----:B------:R-:W-:Y:S02]  /*0600*/  ISETP.GE.U32.AND P0, PT, R23, R8, PT ;  /* 0x000000081700720c */ /* 0x000fe40003f06070 */
[----:B------:R-:W-:Y:S01]  /*0610*/  LOP3.LUT R8, R28, R21, RZ, 0x3c, !PT ;  /* 0x000000151c087212 */ /* 0x000fe200078e3cff */
[----:B------:R-:W-:-:S03]  /*0620*/  @!P1 VIADD R17, R17, 0x1 ;  /* 0x0000000111119836 */ /* 0x000fc60000000000 */
[----:B------:R-:W-:Y:S01]  /*0630*/  ISETP.GE.AND P2, PT, R8, RZ, PT ;  /* 0x000000ff0800720c */ /* 0x000fe20003f46270 */
[----:B0-----:R-:W-:Y:S01]  /*0640*/  IMAD.MOV R27, RZ, RZ, -R15 ;  /* 0x000000ffff1b7224 */ /* 0x001fe200078e0a0f */
[----:B-----5:R-:W-:Y:S02]  /*0650*/  IABS R8, R12 ;  /* 0x0000000c00087213 */ /* 0x020fe40000000000 */
[----:B------:R-:W-:Y:S01]  /*0660*/  ISETP.NE.AND P1, PT, R21, RZ, PT ;  /* 0x000000ff1500720c */ /* 0x000fe20003f25270 */
[----:B------:R-:W-:Y:S01]  /*0670*/  IMAD R27, R27, R16, RZ ;  /* 0x000000101b1b7224 */ /* 0x000fe200078e02ff */
[----:B------:R-:W0:Y:S01]  /*0680*/  I2F.RP R24, R8 ;  /* 0x0000000800187306 */ /* 0x000e220000209400 */
[----:B------:R-:W-:Y:S01]  /*0690*/  IMAD.MOV.U32 R14, RZ, RZ, RZ ;  /* 0x000000ffff0e7224 */ /* 0x000fe200078e00ff */
[----:B------:R-:W-:-:S03]  /*06a0*/  @P0 IADD3 R17, PT, PT, R17, 0x1, RZ ;  /* 0x0000000111110810 */ /* 0x000fc60007ffe0ff */
[----:B------:R-:W-:-:S04]  /*06b0*/  IMAD.HI.U32 R15, R15, R27, R14 ;  /* 0x0000001b0f0f7227 */ /* 0x000fc800078e000e */
[----:B------:R-:W-:-:S04]  /*06c0*/  IMAD.MOV.U32 R14, RZ, RZ, R17 ;  /* 0x000000ffff0e7224 */ /* 0x000fc800078e0011 */
[----:B------:R-:W-:Y:S01]  /*06d0*/  @!P2 IMAD.MOV R14, RZ, RZ, -R14 ;  /* 0x000000ffff0ea224 */ /* 0x000fe200078e0a0e */
[----:B------:R-:W-:Y:S01]  /*06e0*/  @!P1 LOP3.LUT R14, RZ, R21, RZ, 0x33, !PT ;  /* 0x00000015ff0e9212 */ /* 0x000fe200078e33ff */
[----:B0-----:R-:W0:Y:S03]  /*06f0*/  MUFU.RCP R17, R24 ;  /* 0x0000001800117308 */ /* 0x001e260000001000 */
[----:B------:R-:W-:-:S05]  /*0700*/  IADD3 R23, PT, PT, -R14, RZ, RZ ;  /* 0x000000ff0e177210 */ /* 0x000fca0007ffe1ff */
[----:B------:R-:W-:Y:S01]  /*0710*/  IMAD R28, R21, R23, R28 ;  /* 0x00000017151c7224 */ /* 0x000fe200078e021c */
[----:B------:R-:W-:-:S04]  /*0720*/  IABS R23, R13 ;  /* 0x0000000d00177213 */ /* 0x000fc80000000000 */
[----:B------:R-:W-:Y:S01]  /*0730*/  IABS R26, R28 ;  /* 0x0000001c001a7213 */ /* 0x000fe20000000000 */
[----:B------:R-:W-:-:S04]  /*0740*/  IMAD.MOV R23, RZ, RZ, -R23 ;  /* 0x000000ffff177224 */ /* 0x000fc800078e0a17 */
[----:B------:R-:W-:-:S04]  /*0750*/  IMAD.HI.U32 R15, R15, R26, RZ ;  /* 0x0000001a0f0f7227 */ /* 0x000fc800078e00ff */
[----:B0-----:R-:W-:Y:S02]  /*0760*/  VIADD R17, R17, 0xffffffe ;  /* 0x0ffffffe11117836 */ /* 0x001fe40000000000 */
[----:B------:R-:W-:Y:S02]  /*0770*/  IMAD R23, R15, R23, R26 ;  /* 0x000000170f177224 */ /* 0x000fe400078e021a */
[----:B------:R-:W2:Y:S02]  /*0780*/  LDG.E R26, desc[UR18][R4.64+-0xc] ;  /* 0xfffff412041a7981 */ /* 0x000ea4000c1e1900 */
[----:B------:R-:W0:Y:S01]  /*0790*/  F2I.FTZ.U32.TRUNC.NTZ R17, R17 ;  /* 0x0000001100117305 */ /* 0x000e22000021f000 */
[----:B------:R-:W-:-:S13]  /*07a0*/  ISETP.GT.U32.AND P1, PT, R16, R23, PT ;  /* 0x000000171000720c */ /* 0x000fda0003f24070 */
[----:B------:R-:W-:Y:S01]  /*07b0*/  @!P1 IMAD.IADD R23, R23, 0x1, -R16 ;  /* 0x0000000117179824 */ /* 0x000fe200078e0a10 */
[----:B0-----:R-:W-:-:S04]  /*07c0*/  IADD3 R27, PT, PT, RZ, -R17, RZ ;  /* 0x80000011ff1b7210 */ /* 0x001fc80007ffe0ff */
[----:B------:R-:W-:Y:S01]  /*07d0*/  ISETP.GE.U32.AND P0, PT, R23, R16, PT ;  /* 0x000000101700720c */ /* 0x000fe20003f06070 */
[----:B------:R-:W-:Y:S02]  /*07e0*/  IMAD R23, R27, R8, RZ ;  /* 0x000000081b177224 */ /* 0x000fe400078e02ff */
[----:B------:R-:W-:Y:S01]  /*07f0*/  IMAD.MOV.U32 R16, RZ, RZ, RZ ;  /* 0x000000ffff107224 */ /* 0x000fe200078e00ff */
[----:B------:R-:W-:-:S03]  /*0800*/  @!P1 IADD3 R15, PT, PT, R15, 0x1, RZ ;  /* 0x000000010f0f9810 */ /* 0x000fc60007ffe0ff */
[----:B------:R-:W-:Y:S02]  /*0810*/  IMAD.HI.U32 R24, R17, R23, R16 ;  /* 0x0000001711187227 */ /* 0x000fe400078e0010 */
[----:B------:R-:W3:Y:S01]  /*0820*/  LDG.E R17, desc[UR18][R2.64+0x4] ;  /* 0x0000041202117981 */ /* 0x000ee2000c1e1900 */
[----:B------:R-:W-:Y:S01]  /*0830*/  LOP3.LUT R16, R28, R13, RZ, 0x3c, !PT ;  /* 0x0000000d1c107212 */ /* 0x000fe200078e3cff */
[----:B------:R-:W-:Y:S01]  /*0840*/  IMAD R25, R22, R20, R25 ;  /* 0x0000001416197224 */ /* 0x000fe200078e0219 */
[----:B------:R-:W-:Y:S01]  /*0850*/  IABS R22, R11 ;  /* 0x0000000b00167213 */ /* 0x000fe20000000000 */
[----:B------:R-:W-:Y:S01]  /*0860*/  @P0 VIADD R15, R15, 0x1 ;  /* 0x000000010f0f0836 */ /* 0x000fe20000000000 */
[----:B------:R-:W-:-:S03]  /*0870*/  ISETP.GE.AND P2, PT, R16, RZ, PT ;  /* 0x000000ff1000720c */ /* 0x000fc60003f46270 */
[----:B------:R-:W-:Y:S01]  /*0880*/  IMAD.MOV.U32 R16, RZ, RZ, R15 ;  /* 0x000000ffff107224 */ /* 0x000fe200078e000f */
[----:B------:R-:W-:Y:S02]  /*0890*/  MOV R15, R22 ;  /* 0x00000016000f7202 */ /* 0x000fe40000000f00 */
[----:B------:R-:W-:Y:S02]  /*08a0*/  ISETP.NE.AND P1, PT, R13, RZ, PT ;  /* 0x000000ff0d00720c */ /* 0x000fe40003f25270 */
[----:B------:R-:W0:Y:S01]  /*08b0*/  I2F.RP R27, R15 ;  /* 0x0000000f001b7306 */ /* 0x000e220000209400 */
[----:B------:R-:W-:-:S04]  /*08c0*/  ISETP.NE.AND P0, PT, R9, 0x1, PT ;  /* 0x000000010900780c */ /* 0x000fc80003f05270 */
[----:B------:R-:W-:Y:S01]  /*08d0*/  SEL R22, R20, RZ, P0 ;  /* 0x000000ff14167207 */ /* 0x000fe20000000000 */
[----:B------:R-:W-:Y:S01]  /*08e0*/  @!P2 IMAD.MOV R16, RZ, RZ, -R16 ;  /* 0x000000ffff10a224 */ /* 0x000fe200078e0a10 */
[----:B------:R-:W4:Y:S04]  /*08f0*/  LDG.E R20, desc[UR18][R6.64+-0xc] ;  /* 0xfffff41206147981 */ /* 0x000f28000c1e1900 */
[----:B------:R-:W-:Y:S01]  /*0900*/  @!P1 LOP3.LUT R16, RZ, R13, RZ, 0x33, !PT ;  /* 0x0000000dff109212 */ /* 0x000fe200078e33ff */
[----:B0-----:R-:W0:Y:S04]  /*0910*/  MUFU.RCP R9, R27 ;  /* 0x0000001b00097308 */ /* 0x001e280000001000 */
[----:B------:R-:W-:-:S04]  /*0920*/  IMAD.MOV R23, RZ, RZ, -R16 ;  /* 0x000000ffff177224 */ /* 0x000fc800078e0a10 */
[----:B------:R-:W-:Y:S02]  /*0930*/  IMAD R23, R13, R23, R28 ;  /* 0x000000170d177224 */ /* 0x000fe400078e021c */
[----:B------:R-:W-:Y:S01]  /*0940*/  IMAD R19, R22, R19, R18 ;  /* 0x0000001316137224 */ /* 0x000fe200078e0212 */
[----:B------:R-:W-:Y:S02]  /*0950*/  IABS R18, R12 ;  /* 0x0000000c00127213 */ /* 0x000fe40000000000 */
[----:B------:R-:W-:Y:S02]  /*0960*/  IABS R29, R23 ;  /* 0x00000017001d7213 */ /* 0x000fe40000000000 */
[----:B------:R-:W-:-:S03]  /*0970*/  IADD3 R22, PT, PT, RZ, -R18, RZ ;  /* 0x80000012ff167210 */ /* 0x000fc60007ffe0ff */
[----:B------:R-:W-:Y:S02]  /*0980*/  IMAD.HI.U32 R18, R24, R29, RZ ;  /* 0x0000001d18127227 */ /* 0x000fe400078e00ff */
[----:B------:R-:W5:Y:S02]  /*0990*/  LDG.E R24, desc[UR18][R4.64+-0x8] ;  /* 0xfffff81204187981 */ /* 0x000f64000c1e1900 */
[----:B0-----:R-:W-:Y:S02]  /*09a0*/  VIADD R9, R9, 0xffffffe ;  /* 0x0ffffffe09097836 */ /* 0x001fe40000000000 */
[----:B------:R-:W-:-:S04]  /*09b0*/  IMAD R27, R18, R22, R29 ;  /* 0x00000016121b7224 */ /* 0x000fc800078e021d */
[----:B------:R-:W0:Y:S01]  /*09c0*/  F2I.FTZ.U32.TRUNC.NTZ R9, R9 ;  /* 0x0000000900097305 */ /* 0x000e22000021f000 */
[----:B------:R-:W-:-:S13]  /*09d0*/  ISETP.GT.U32.AND P1, PT, R8, R27, PT ;  /* 0x0000001b0800720c */ /* 0x000fda0003f24070 */
[----:B------:R-:W-:Y:S01]  /*09e0*/  @!P1 IADD3 R27, PT, PT, R27, -R8, RZ ;  /* 0x800000081b1b9210 */ /* 0x000fe20007ffe0ff */
[----:B0-----:R-:W-:-:S03]  /*09f0*/  IMAD.MOV R22, RZ, RZ, -R9 ;  /* 0x000000ffff167224 */ /* 0x001fc600078e0a09 */
[----:B------:R-:W-:Y:S01]  /*0a00*/  ISETP.GE.U32.AND P0, PT, R27, R8, PT ;  /* 0x000000081b00720c */ /* 0x000fe20003f06070 */
[----:B------:R-:W-:Y:S02]  /*0a10*/  IMAD R27, R22, R15, RZ ;  /* 0x0000000f161b7224 */ /* 0x000fe400078e02ff */
[----:B------:R-:W5:Y:S01]  /*0a20*/  LDG.E R22, desc[UR18][R2.64+0x8] ;  /* 0x0000081202167981 */ /* 0x000f62000c1e1900 */
[----:B------:R-:W-:-:S03]  /*0a30*/  IMAD R25, R21, R14, R25 ;  /* 0x0000000e15197224 */ /* 0x000fc600078e0219 */
[----:B------:R-:W5:Y:S01]  /*0a40*/  LDG.E R21, desc[UR18][R6.64+-0x8] ;  /* 0xfffff81206157981 */ /* 0x000f62000c1e1900 */
[----:B------:R-:W-:Y:S02]  /*0a50*/  IMAD.MOV.U32 R8, RZ, RZ, RZ ;  /* 0x000000ffff087224 */ /* 0x000fe400078e00ff */
[----:B------:R-:W-:Y:S02]  /*0a60*/  @!P1 VIADD R18, R18, 0x1 ;  /* 0x0000000112129836 */ /* 0x000fe40000000000 */
[----:B------:R-:W-:Y:S01]  /*0a70*/  IMAD.HI.U32 R8, R9, R27, R8 ;  /* 0x0000001b09087227 */ /* 0x000fe200078e0008 */
[----:B------:R-:W-:Y:S02]  /*0a80*/  LOP3.LUT R9, R23, R12, RZ, 0x3c, !PT ;  /* 0x0000000c17097212 */ /* 0x000fe400078e3cff */
[----:B------:R-:W-:Y:S02]  /*0a90*/  @P0 IADD3 R18, PT, PT, R18, 0x1, RZ ;  /* 0x0000000112120810 */ /* 0x000fe40007ffe0ff */
[----:B------:R-:W-:-:S02]  /*0aa0*/  ISETP.GE.AND P2, PT, R9, RZ, PT ;  /* 0x000000ff0900720c */ /* 0x000fc40003f46270 */
[----:B------:R-:W-:-:S11]  /*0ab0*/  ISETP.NE.AND P1, PT, R12, RZ, PT ;  /* 0x000000ff0c00720c */ /* 0x000fd60003f25270 */
[----:B------:R-:W-:Y:S02]  /*0ac0*/  @!P2 IMAD.MOV R18, RZ, RZ, -R18 ;  /* 0x000000ffff12a224 */ /* 0x000fe400078e0a12 */
[----:B------:R-:W-:-:S05]  /*0ad0*/  @!P1 LOP3.LUT R18, RZ, R12, RZ, 0x33, !PT ;  /* 0x0000000cff129212 */ /* 0x000fca00078e33ff */
[----:B------:R-:W-:-:S04]  /*0ae0*/  IMAD.MOV R28, RZ, RZ, -R18 ;  /* 0x000000ffff1c7224 */ /* 0x000fc800078e0a12 */
[----:B------:R-:W-:-:S05]  /*0af0*/  IMAD R28, R12, R28, R23 ;  /* 0x0000001c0c1c7224 */ /* 0x000fca00078e0217 */
[----:B------:R-:W-:Y:S01]  /*0b00*/  IABS R23, R28 ;  /* 0x0000001c00177213 */ /* 0x000fe20000000000 */
[----:B------:R-:W-:Y:S01]  /*0b10*/  IMAD R25, R13, R16, R25 ;  /* 0x000000100d197224 */ /* 0x000fe200078e0219 */
[----:B--2---:R-:W-:-:S04]  /*0b20*/  ISETP.NE.AND P0, PT, R26, 0x1, PT ;  /* 0x000000011a00780c */ /* 0x004fc80003f05270 */
[----:B------:R-:W-:Y:S02]  /*0b30*/  SEL R14, R14, RZ, P0 ;  /* 0x000000ff0e0e7207 */ /* 0x000fe40000000000 */
[----:B---3--:R-:W-:-:S04]  /*0b40*/  IABS R26, R17 ;  /* 0x00000011001a7213 */ /* 0x008fc80000000000 */
[----:B------:R-:W0:Y:S08]  /*0b50*/  I2F.RP R9, R26 ;  /* 0x0000001a00097306 */ /* 0x000e300000209400 */
[----:B0-----:R-:W0:Y:S01]  /*0b60*/  MUFU.RCP R9, R9 ;  /* 0x0000000900097308 */ /* 0x001e220000001000 */
[----:B----4-:R-:W-:Y:S01]  /*0b70*/  IMAD R20, R14, R20, R19 ;  /* 0x000000140e147224 */ /* 0x010fe200078e0213 */
[----:B------:R-:W-:-:S04]  /*0b80*/  IABS R14, R11 ;  /* 0x0000000b000e7213 */ /* 0x000fc80000000000 */
[----:B------:R-:W-:Y:S01]  /*0b90*/  IADD3 R27, PT, PT, RZ, -R14, RZ ;  /* 0x8000000eff1b7210 */ /* 0x000fe20007ffe0ff */
[----:B------:R-:W-:-:S04]  /*0ba0*/  IMAD.HI.U32 R14, R8, R23, RZ ;  /* 0x00000017080e7227 */ /* 0x000fc800078e00ff */
[----:B------:R-:W-:Y:S02]  /*0bb0*/  IMAD R8, R14, R27, R23 ;  /* 0x0000001b0e087224 */ /* 0x000fe400078e0217 */
[----:B0-----:R-:W-:-:S03]  /*0bc0*/  VIADD R19, R9, 0xffffffe ;  /* 0x0ffffffe09137836 */ /* 0x001fc60000000000 */
[----:B------:R-:W-:Y:S01]  /*0bd0*/  ISETP.GT.U32.AND P1, PT, R15, R8, PT ;  /* 0x000000080f00720c */ /* 0x000fe20003f24070 */
[----:B------:R-:W0:-:S12]  /*0be0*/  F2I.FTZ.U32.TRUNC.NTZ R9, R19 ;  /* 0x0000001300097305 */ /* 0x000e18000021f000 */
[----:B------:R-:W-:Y:S01]  /*0bf0*/  @!P1 IADD3 R8, PT, PT, R8, -R15, RZ ;  /* 0x8000000f08089210 */ /* 0x000fe20007ffe0ff */
[----:B0-----:R-:W-:-:S03]  /*0c00*/  IMAD.MOV R23, RZ, RZ, -R9 ;  /* 0x000000ffff177224 */ /* 0x001fc600078e0a09 */
[----:B------:R-:W-:Y:S01]  /*0c10*/  ISETP.GE.U32.AND P0, PT, R8, R15, PT ;  /* 0x0000000f0800720c */ /* 0x000fe20003f06070 */
[----:B------:R-:W-:Y:S02]  /*0c20*/  IMAD.MOV.U32 R8, RZ, RZ, RZ ;  /* 0x000000ffff087224 */ /* 0x000fe400078e00ff */
[----:B------:R-:W-:-:S04]  /*0c30*/  IMAD R15, R23, R26, RZ ;  /* 0x0000001a170f7224 */ /* 0x000fc800078e02ff */
[----:B------:R-:W-:Y:S01]  /*0c40*/  IMAD.HI.U32 R8, R9, R15, R8 ;  /* 0x0000000f09087227 */ /* 0x000fe200078e0008 */
[----:B------:R-:W-:-:S03]  /*0c50*/  LOP3.LUT R9, R28, R11, RZ, 0x3c, !PT ;  /* 0x0000000b1c097212 */ /* 0x000fc600078e3cff */
[----:B------:R-:W-:Y:S01]  /*0c60*/  @!P1 VIADD R14, R14, 0x1 ;  /* 0x000000010e0e9836 */ /* 0x000fe20000000000 */
[----:B------:R-:W-:Y:S02]  /*0c70*/  ISETP.GE.AND P2, PT, R9, RZ, PT ;  /* 0x000000ff0900720c */ /* 0x000fe40003f46270 */
[----:B------:R-:W-:Y:S02]  /*0c80*/  ISETP.NE.AND P1, PT, R11, RZ, PT ;  /* 0x000000ff0b00720c */ /* 0x000fe40003f25270 */
[----:B------:R-:W-:Y:S02]  /*0c90*/  @P0 IADD3 R14, PT, PT, R14, 0x1, RZ ;  /* 0x000000010e0e0810 */ /* 0x000fe40007ffe0ff */
[----:B-----5:R-:W-:-:S04]  /*0ca0*/  IABS R15, R22 ;  /* 0x00000016000f7213 */ /* 0x020fc80000000000 */
[----:B------:R-:W0:Y:S03]  /*0cb0*/  I2F.RP R9, R15 ;  /* 0x0000000f00097306 */ /* 0x000e260000209400 */
[----:B------:R-:W-:Y:S02]  /*0cc0*/  @!P2 IMAD.MOV R14, RZ, RZ, -R14 ;  /* 0x000000ffff0ea224 */ /* 0x000fe400078e0a0e */
[----:B------:R-:W-:-:S05]  /*0cd0*/  @!P1 LOP3.LUT R14, RZ, R11, RZ, 0x33, !PT ;  /* 0x0000000bff0e9212 */ /* 0x000fca00078e33ff */
[----:B------:R-:W-:Y:S01]  /*0ce0*/  IMAD.MOV R13, RZ, RZ, -R14 ;  /* 0x000000ffff0d7224 */ /* 0x000fe200078e0a0e */
[----:B------:R-:W-:-:S03]  /*0cf0*/  ISETP.NE.AND P0, PT, R24, 0x1, PT ;  /* 0x000000011800780c */ /* 0x000fc60003f05270 */
[----:B------:R-:W-:Y:S01]  /*0d00*/  IMAD R28, R11, R13, R28 ;  /* 0x0000000d0b1c7224 */ /* 0x000fe200078e021c */
[----:B0-----:R-:W0:Y:S01]  /*0d10*/  MUFU.RCP R9, R9 ;  /* 0x0000000900097308 */ /* 0x001e220000001000 */
[----:B------:R-:W2:Y:S01]  /*0d20*/  LDG.E R13, desc[UR18][R2.64+0xc] ;  /* 0x00000c12020d7981 */ /* 0x000ea2000c1e1900 */
[----:B------:R-:W-:Y:S02]  /*0d30*/  SEL R16, R16, RZ, P0 ;  /* 0x000000ff10107207 */ /* 0x000fe40000000000 */
[----:B------:R-:W-:-:S03]  /*0d40*/  IABS R19, R28 ;  /* 0x0000001c00137213 */ /* 0x000fc60000000000 */
[----:B------:R-:W-:Y:S01]  /*0d50*/  IMAD R20, R16, R21, R20 ;  /* 0x0000001510147224 */ /* 0x000fe200078e0214 */
[----:B------:R-:W-:Y:S01]  /*0d60*/  IABS R16, R17 ;  /* 0x0000001100107213 */ /* 0x000fe20000000000 */
[----:B------:R-:W3:Y:S03]  /*0d70*/  LDG.E R21, desc[UR18][R4.64+-0x4] ;  /* 0xfffffc1204157981 */ /* 0x000ee6000c1e1900 */
[----:B------:R-:W-:Y:S01]  /*0d80*/  IADD3 R23, PT, PT, RZ, -R16, RZ ;  /* 0x80000010ff177210 */ /* 0x000fe20007ffe0ff */
[----:B------:R-:W-:-:S04]  /*0d90*/  IMAD.HI.U32 R16, R8, R19, RZ ;  /* 0x0000001308107227 */ /* 0x000fc800078e00ff */
[----:B0-----:R-:W-:Y:S02]  /*0da0*/  VIADD R24, R9, 0xffffffe ;  /* 0x0ffffffe09187836 */ /* 0x001fe40000000000 */
[----:B------:R-:W-:Y:S02]  /*0db0*/  IMAD R19, R16, R23, R19 ;  /* 0x0000001710137224 */ /* 0x000fe400078e0213 */
[----:B------:R-:W0:Y:S01]  /*0dc0*/  F2I.FTZ.U32.TRUNC.NTZ R9, R24 ;  /* 0x0000001800097305 */ /* 0x000e22000021f000 */
[----:B------:R-:W4:Y:S02]  /*0dd0*/  LDG.E R23, desc[UR18][R6.64+-0x4] ;  /* 0xfffffc1206177981 */ /* 0x000f24000c1e1900 */
[----:B------:R-:W-:Y:S01]  /*0de0*/  ISETP.GT.U32.AND P1, PT, R26, R19, PT ;  /* 0x000000131a00720c */ /* 0x000fe20003f24070 */
[----:B0-----:R-:W-:-:S12]  /*0df0*/  IMAD.MOV R8, RZ, RZ, -R9 ;  /* 0x000000ffff087224 */ /* 0x001fd800078e0a09 */
[----:B------:R-:W-:-:S04]  /*0e00*/  @!P1 IADD3 R19, PT, PT, R19, -R26, RZ ;  /* 0x8000001a13139210 */ /* 0x000fc80007ffe0ff */
[----:B------:R-:W-:Y:S01]  /*0e10*/  ISETP.GE.U32.AND P0, PT, R19, R26, PT ;  /* 0x0000001a1300720c */ /* 0x000fe20003f06070 */
[----:B------:R-:W-:Y:S02]  /*0e20*/  IMAD R19, R8, R15, RZ ;  /* 0x0000000f08137224 */ /* 0x000fe400078e02ff */
[----:B------:R-:W-:-:S04]  /*0e30*/  IMAD.MOV.U32 R8, RZ, RZ, RZ ;  /* 0x000000ffff087224 */ /* 0x000fc800078e00ff */
[----:B------:R-:W-:Y:S02]  /*0e40*/  IMAD.HI.U32 R9, R9, R19, R8 ;  /* 0x0000001309097227 */ /* 0x000fe400078e0008 */
[----:B------:R-:W5:Y:S04]  /*0e50*/  LDG.E R8, desc[UR18][R4.64] ;  /* 0x0000001204087981 */ /* 0x000f68000c1e1900 */
[----:B------:R-:W5:Y:S01]  /*0e60*/  LDG.E R19, desc[UR18][R6.64] ;  /* 0x0000001206137981 */ /* 0x000f62000c1e1900 */
[----:B------:R-:W-:Y:S01]  /*0e70*/  IMAD R25, R12, R18, R25 ;  /* 0x000000120c197224 */ /* 0x000fe200078e0219 */
[----:B------:R-:W-:Y:S01]  /*0e80*/  LOP3.LUT R12, R28, R17, RZ, 0x3c, !PT ;  /* 0x000000111c0c7212 */ /* 0x000fe200078e3cff */
[----:B------:R-:W-:-:S03]  /*0e90*/  @!P1 VIADD R16, R16, 0x1 ;  /* 0x0000000110109836 */ /* 0x000fc60000000000 */
[----:B------:R-:W-:Y:S02]  /*0ea0*/  ISETP.GE.AND P2, PT, R12, RZ, PT ;  /* 0x000000ff0c00720c */ /* 0x000fe40003f46270 */
[----:B------:R-:W-:Y:S02]  /*0eb0*/  ISETP.NE.AND P1, PT, R17, RZ, PT ;  /* 0x000000ff1100720c */ /* 0x000fe40003f25270 */
[----:B------:R-:W-:-:S09]  /*0ec0*/  @P0 IADD3 R16, PT, PT, R16, 0x1, RZ ;  /* 0x0000000110100810 */ /* 0x000fd20007ffe0ff */
[----:B------:R-:W-:Y:S02]  /*0ed0*/  @!P2 IMAD.MOV R16, RZ, RZ, -R16 ;  /* 0x000000ffff10a224 */ /* 0x000fe400078e0a10 */
[----:B------:R-:W-:Y:S01]  /*0ee0*/  @!P1 LOP3.LUT R16, RZ, R17, RZ, 0x33, !PT ;  /* 0x00000011ff109212 */ /* 0x000fe200078e33ff */
[----:B------:R-:W-:Y:S02]  /*0ef0*/  IMAD R25, R11, R14, R25 ;  /* 0x0000000e0b197224 */ /* 0x000fe400078e0219 */
[----:B------:R-:W5:Y:S01]  /*0f00*/  LDG.E R11, desc[UR18][R4.64+0x8] ;  /* 0x00000812040b7981 */ /* 0x000f62000c1e1900 */
[----:B--2---:R-:W-:-:S04]  /*0f10*/  IABS R12, R13 ;  /* 0x0000000d000c7213 */ /* 0x004fc80000000000 */
[----:B------:R-:W0:Y:S01]  /*0f20*/  I2F.RP R26, R12 ;  /* 0x0000000c001a7306 */ /* 0x000e220000209400 */
[----:B---3--:R-:W-:Y:S01]  /*0f30*/  ISETP.NE.AND P0, PT, R21, 0x1, PT ;  /* 0x000000011500780c */ /* 0x008fe20003f05270 */
[----:B------:R-:W-:-:S03]  /*0f40*/  IMAD.MOV R21, RZ, RZ, -R16 ;  /* 0x000000ffff157224 */ /* 0x000fc600078e0a10 */
[----:B------:R-:W-:Y:S01]  /*0f50*/  SEL R18, R18, RZ, P0 ;  /* 0x000000ff12127207 */ /* 0x000fe20000000000 */
[----:B------:R-:W-:Y:S02]  /*0f60*/  IMAD R21, R17, R21, R28 ;  /* 0x0000001511157224 */ /* 0x000fe400078e021c */
[----:B0-----:R-:W0:Y:S03]  /*0f70*/  MUFU.RCP R26, R26 ;  /* 0x0000001a001a7308 */ /* 0x001e260000001000 */
[----:B------:R-:W-:Y:S01]  /*0f80*/  IABS R24, R21 ;  /* 0x0000001500187213 */ /* 0x000fe20000000000 */
[----:B----4-:R-:W-:Y:S01]  /*0f90*/  IMAD R20, R18, R23, R20 ;  /* 0x0000001712147224 */ /* 0x010fe200078e0214 */
[----:B------:R-:W-:-:S04]  /*0fa0*/  IABS R18, R22 ;  /* 0x0000001600127213 */ /* 0x000fc80000000000 */
[----:B------:R-:W-:Y:S01]  /*0fb0*/  IADD3 R23, PT, PT, RZ, -R18, RZ ;  /* 0x80000012ff177210 */ /* 0x000fe20007ffe0ff */
[----:B------:R-:W-:-:S04]  /*0fc0*/  IMAD.HI.U32 R18, R9, R24, RZ ;  /* 0x0000001809127227 */ /* 0x000fc800078e00ff */
[----:B------:R-:W-:Y:S02]  /*0fd0*/  IMAD R24, R18, R23, R24 ;  /* 0x0000001712187224 */ /* 0x000fe400078e0218 */
[----:B------:R-:W2:Y:S01]  /*0fe0*/  LDG.E R23, desc[UR18][R4.64+0x4] ;  /* 0x0000041204177981 */ /* 0x000ea2000c1e1900 */
[----:B0-----:R-:W-:Y:S02]  /*0ff0*/  VIADD R9, R26, 0xffffffe ;  /* 0x0ffffffe1a097836 */ /* 0x001fe40000000000 */
[----:B------:R-:W-:-:S04]  /*1000*/  ISETP.GT.U32.AND P1, PT, R15, R24, PT ;  /* 0x000000180f00720c */ /* 0x000fc80003f24070 */
[----:B------:R-:W0:Y:S01]  /*1010*/  F2I.FTZ.U32.TRUNC.NTZ R9, R9 ;  /* 0x0000000900097305 */ /* 0x000e22000021f000 */
[----:B-----5:R-:W-:-:S04]  /*1020*/  ISETP.NE.AND P0, PT, R8, 0x1, PT ;  /* 0x000000010800780c */ /* 0x020fc80003f05270 */
[----:B------:R-:W-:-:S04]  /*1030*/  SEL R14, R14, RZ, P0 ;  /* 0x000000ff0e0e7207 */ /* 0x000fc80000000000 */
[----:B------:R-:W-:Y:S01]  /*1040*/  @!P1 IMAD.IADD R24, R24, 0x1, -R15 ;  /* 0x0000000118189824 */ /* 0x000fe200078e0a0f */
[----:B0-----:R-:W-:Y:S01]  /*1050*/  IADD3 R27, PT, PT, RZ, -R9, RZ ;  /* 0x80000009ff1b7210 */ /* 0x001fe20007ffe0ff */
[----:B------:R-:W-:Y:S02]  /*1060*/  IMAD R19, R14, R19, R20 ;  /* 0x000000130e137224 */ /* 0x000fe400078e0214 */
[----:B------:R-:W3:Y:S01]  /*1070*/  LDG.E R20, desc[UR18][R4.64+0xc] ;  /* 0x00000c1204147981 */ /* 0x000ee2000c1e1900 */
[----:B------:R-:W-:-:S03]  /*1080*/  IMAD.MOV.U32 R8, RZ, RZ, RZ ;  /* 0x000000ffff087224 */ /* 0x000fc600078e00ff */
[----:B------:R-:W4:Y:S01]  /*1090*/  LDG.E R14, desc[UR18][R6.64+0x4] ;  /* 0x00000412060e7981 */ /* 0x000f22000c1e1900 */
[----:B------:R-:W-:Y:S01]  /*10a0*/  ISETP.GE.U32.AND P0, PT, R24, R15, PT ;  /* 0x0000000f1800720c */ /* 0x000fe20003f06070 */
[----:B------:R-:W-:Y:S02]  /*10b0*/  IMAD R27, R27, R12, RZ ;  /* 0x0000000c1b1b7224 */ /* 0x000fe400078e02ff */
[----:B------:R-:W5:Y:S02]  /*10c0*/  LDG.E R15, desc[UR18][R6.64+0x8] ;  /* 0x00000812060f7981 */ /* 0x000f64000c1e1900 */
[----:B------:R-:W-:Y:S02]  /*10d0*/  IMAD.HI.U32 R24, R9, R27, R8 ;  /* 0x0000001b09187227 */ /* 0x000fe400078e0008 */
[----:B------:R0:W5:Y:S01]  /*10e0*/  LDG.E R8, desc[UR18][R6.64+0xc] ;  /* 0x00000c1206087981 */ /* 0x000162000c1e1900 */
[----:B------:R-:W-:Y:S01]  /*10f0*/  LOP3.LUT R9, R21, R22, RZ, 0x3c, !PT ;  /* 0x0000001615097212 */ /* 0x000fe200078e3cff */
[----:B------:R-:W-:Y:S01]  /*1100*/  @!P1 VIADD R18, R18, 0x1 ;  /* 0x0000000112129836 */ /* 0x000fe20000000000 */
[----:B------:R-:W-:-:S02]  /*1110*/  ISETP.NE.AND P1, PT, R22, RZ, PT ;  /* 0x000000ff1600720c */ /* 0x000fc40003f25270 */
[----:B------:R-:W-:Y:S02]  /*1120*/  ISETP.GE.AND P2, PT, R9, RZ, PT ;  /* 0x000000ff0900720c */ /* 0x000fe40003f46270 */
[----:B------:R-:W-:-:S05]  /*1130*/  @P0 IADD3 R18, PT, PT, R18, 0x1, RZ ;  /* 0x0000000112120810 */ /* 0x000fca0007ffe0ff */
[----:B------:R-:W-:-:S06]  /*1140*/  IMAD.MOV.U32 R9, RZ, RZ, R18 ;  /* 0x000000ffff097224 */ /* 0x000fcc00078e0012 */
[----:B------:R-:W-:Y:S01]  /*1150*/  @!P2 IMAD.MOV R9, RZ, RZ, -R9 ;  /* 0x000000ffff09a224 */ /* 0x000fe200078e0a09 */
[----:B------:R-:W-:-:S04]  /*1160*/  @!P1 LOP3.LUT R9, RZ, R22, RZ, 0x33, !PT ;  /* 0x00000016ff099212 */ /* 0x000fc800078e33ff */
[----:B------:R-:W-:-:S05]  /*1170*/  IADD3 R18, PT, PT, -R9, RZ, RZ ;  /* 0x000000ff09127210 */ /* 0x000fca0007ffe1ff */
[----:B------:R-:W-:Y:S01]  /*1180*/  IMAD R18, R22, R18, R21 ;  /* 0x0000001216127224 */ /* 0x000fe200078e0215 */
[----:B------:R-:W-:-:S04]  /*1190*/  IABS R21, R13 ;  /* 0x0000000d00157213 */ /* 0x000fc80000000000 */
[----:B------:R-:W-:Y:S01]  /*11a0*/  IABS R27, R18 ;  /* 0x00000012001b7213 */ /* 0x000fe20000000000 */
[----:B------:R-:W-:-:S04]  /*11b0*/  IMAD.MOV R26, RZ, RZ, -R21 ;  /* 0x000000ffff1a7224 */ /* 0x000fc800078e0a15 */
[----:B------:R-:W-:-:S04]  /*11c0*/  IMAD.HI.U32 R21, R24, R27, RZ ;  /* 0x0000001b18157227 */ /* 0x000fc800078e00ff */
[----:B------:R-:W-:-:S05]  /*11d0*/  IMAD R27, R21, R26, R27 ;  /* 0x0000001a151b7224 */ /* 0x000fca00078e021b */
[----:B------:R-:W-:Y:S02]  /*11e0*/  ISETP.GT.U32.AND P0, PT, R12, R27, PT ;  /* 0x0000001b0c00720c */ /* 0x000fe40003f04070 */
[----:B------:R-:W-:-:S11]  /*11f0*/  IADD3 R2, P2, PT, R2, 0x20, RZ ;  /* 0x0000002002027810 */ /* 0x000fd60007f5e0ff */
[----:B------:R-:W-:-:S05]  /*1200*/  @!P0 IMAD.IADD R27, R27, 0x1, -R12 ;  /* 0x000000011b1b8824 */ /* 0x000fca00078e0a0c */
[----:B------:R-:W-:Y:S02]  /*1210*/  ISETP.GE.U32.AND P3, PT, R27, R12, PT ;  /* 0x0000000c1b00720c */ /* 0x000fe40003f66070 */
[----:B------:R-:W-:Y:S02]  /*1220*/  LOP3.LUT R12, R18, R13, RZ, 0x3c, !PT ;  /* 0x0000000d120c7212 */ /* 0x000fe400078e3cff */
[----:B------:R-:W-:Y:S02]  /*1230*/  @!P0 IADD3 R21, PT, PT, R21, 0x1, RZ ;  /* 0x0000000115158810 */ /* 0x000fe40007ffe0ff */
[----:B------:R-:W-:Y:S02]  /*1240*/  ISETP.GE.AND P1, PT, R12, RZ, PT ;  /* 0x000000ff0c00720c */ /* 0x000fe40003f26270 */
[----:B------:R-:W-:Y:S01]  /*1250*/  ISETP.NE.AND P0, PT, R13, RZ, PT ;  /* 0x000000ff0d00720c */ /* 0x000fe20003f05270 */
[----:B------:R-:W-:Y:S01]  /*1260*/  IMAD.X R3, RZ, RZ, R3, P2 ;  /* 0x000000ffff037224 */ /* 0x000fe200010e0603 */
[----:B------:R-:W-:-:S03]  /*1270*/  UIADD3 UR11, UPT, UPT, UR11, 0x8, URZ ;  /* 0x000000080b0b7890 */ /* 0x000fc6000fffe0ff */
[----:B------:R-:W-:Y:S01]  /*1280*/  @P3 VIADD R21, R21, 0x1 ;  /* 0x0000000115153836 */ /* 0x000fe20000000000 */
[----:B------:R-:W-:Y:S01]  /*1290*/  ISETP.NE.AND P3, PT, R11, 0x1, PT ;  /* 0x000000010b00780c */ /* 0x000fe20003f65270 */
[----:B------:R-:W-:Y:S01]  /*12a0*/  UISETP.NE.AND UP1, UPT, UR11, URZ, UPT ;  /* 0x000000ff0b00728c */ /* 0x000fe2000bf25270 */
[----:B------:R-:W-:-:S03]  /*12b0*/  IMAD R25, R17, R16, R25 ;  /* 0x0000001011197224 */ /* 0x000fc600078e0219 */
[----:B------:R-:W-:Y:S02]  /*12c0*/  @!P1 IADD3 R21, PT, PT, -R21, RZ, RZ ;  /* 0x000000ff15159210 */ /* 0x000fe40007ffe1ff */
[----:B------:R-:W-:Y:S02]  /*12d0*/  @!P0 LOP3.LUT R21, RZ, R13, RZ, 0x33, !PT ;  /* 0x0000000dff158212 */ /* 0x000fe400078e33ff */
[----:B------:R-:W-:Y:S01]  /*12e0*/  SEL R12, R9, RZ, P3 ;  /* 0x000000ff090c7207 */ /* 0x000fe20001800000 */
[----:B------:R-:W-:Y:S01]  /*12f0*/  IMAD R22, R22, R9, R25 ;  /* 0x0000000916167224 */ /* 0x000fe200078e0219 */
[----:B0-----:R-:W-:Y:S01]  /*1300*/  IADD3 R6, P1, PT, R6, 0x20, RZ ;  /* 0x0000002006067810 */ /* 0x001fe20007f3e0ff */
[----:B------:R-:W-:Y:S02]  /*1310*/  IMAD.MOV R17, RZ, RZ, -R21 ;  /* 0x000000ffff117224 */ /* 0x000fe400078e0a15 */
[C---:B------:R-:W-:Y:S01]  /*1320*/  IMAD R25, R13.reuse, R21, R22 ;  /* 0x000000150d197224 */ /* 0x040fe200078e0216 */
[----:B------:R-:W-:Y:S01]  /*1330*/  IADD3.X R7, PT, PT, RZ, R7, RZ, P1, !PT ;  /* 0x00000007ff077210 */ /* 0x000fe20000ffe4ff */
[----:B------:R-:W-:Y:S01]  /*1340*/  IMAD R17, R13, R17, R18 ;  /* 0x000000110d117224 */ /* 0x000fe200078e0212 */
[----:B--2---:R-:W-:-:S04]  /*1350*/  ISETP.NE.AND P2, PT, R23, 0x1, PT ;  /* 0x000000011700780c */ /* 0x004fc80003f45270 */
[----:B------:R-:W-:Y:S02]  /*1360*/  SEL R11, R16, RZ, P2 ;  /* 0x000000ff100b7207 */ /* 0x000fe40001000000 */
[----:B------:R-:W-:-:S05]  /*1370*/  IADD3 R4, P2, PT, R4, 0x20, RZ ;  /* 0x0000002004047810 */ /* 0x000fca0007f5e0ff */
[----:B------:R-:W-:Y:S01]  /*1380*/  IMAD.X R5, RZ, RZ, R5, P2 ;  /* 0x000000ffff057224 */ /* 0x000fe200010e0605 */
[----:B---3--:R-:W-:Y:S01]  /*1390*/  ISETP.NE.AND P0, PT, R20, 0x1, PT ;  /* 0x000000011400780c */ /* 0x008fe20003f05270 */
[----:B----4-:R-:W-:-:S03]  /*13a0*/  IMAD R11, R11, R14, R19 ;  /* 0x0000000e0b0b7224 */ /* 0x010fc600078e0213 */
[----:B------:R-:W-:Y:S01]  /*13b0*/  SEL R9, R21, RZ, P0 ;  /* 0x000000ff15097207 */ /* 0x000fe20000000000 */
[----:B-----5:R-:W-:-:S04]  /*13c0*/  IMAD R11, R12, R15, R11 ;  /* 0x0000000f0c0b7224 */ /* 0x020fc800078e020b */
[----:B------:R-:W-:Y:S01]  /*13d0*/  IMAD R18, R9, R8, R11 ;  /* 0x0000000809127224 */ /* 0x000fe200078e020b */
[----:B------:R-:W-:Y:S06]  /*13e0*/  BRA.U UP1, `(.L_x_224) ;  /* 0xffffffed01ac7547 */ /* 0x000fec000b83ffff */
.L_x_223:
[----:B------:R-:W-:Y:S05]  /*13f0*/  BRA.U !UP0, `(.L_x_225) ;  /* 0x0000001108247547 */ /* 0x000fea000b800000 */
[----:B------:R-:W0:Y:S01]  /*1400*/  LDCU UR4, c[0x0][0x3b8] ;  /* 0x00007700ff0477ac */ /* 0x000e220008000800 */
[----:B------:R-:W-:Y:S02]  /*1410*/  UISETP.GE.U32.AND UP0, UPT, UR16, 0x4, UPT ;  /* 0x000000041000788c */ /* 0x000fe4000bf06070 */
[----:B0-----:R-:W-:-:S04]  /*1420*/  ULOP3.LUT UR5, UR4, 0x3, URZ, 0xc0, !UPT ;  /* 0x0000000304057892 */ /* 0x001fc8000f8ec0ff */
[----:B------:R-:W-:-:S03]  /*1430*/  UISETP.NE.AND UP1, UPT, UR5, URZ, UPT ;  /* 0x000000ff0500728c */ /* 0x000fc6000bf25270 */
[----:B------:R-:W-:Y:S08]  /*1440*/  BRA.U !UP0, `(.L_x_226) ;  /* 0x0000000908347547 */ /* 0x000ff0000b800000 */
[----:B------:R-:W0:Y:S02]  /*1450*/  LDC.64 R2, c[0x0][0x3a8] ;  /* 0x0000ea00ff027b82 */ /* 0x000e240000000a00 */
[----:B0-----:R-:W-:-:S06]  /*1460*/  IMAD.WIDE.U32 R8, R10, 0x4, R2 ;  /* 0x000000040a087825 */ /* 0x001fcc00078e0002 */
[----:B------:R-:W0:Y:S01]  /*1470*/  LDC.64 R2, c[0x0][0x3a0] ;  /* 0x0000e800ff027b82 */ /* 0x000e220000000a00 */
[----:B------:R-:W2:Y:S04]  /*1480*/  LDG.E R16, desc[UR18][R8.64] ;  /* 0x0000001208107981 */ /* 0x000ea8000c1e1900 */
[----:B------:R-:W3:Y:S04]  /*1490*/  LDG.E R15, desc[UR18][R8.64+0x4] ;  /* 0x00000412080f7981 */ /* 0x000ee8000c1e1900 */
[----:B------:R-:W4:Y:S04]  /*14a0*/  LDG.E R13, desc[UR18][R8.64+0x8] ;  /* 0x00000812080d7981 */ /* 0x000f28000c1e1900 */
[----:B------:R1:W5:Y:S01]  /*14b0*/  LDG.E R12, desc[UR18][R8.64+0xc] ;  /* 0x00000c12080c7981 */ /* 0x000362000c1e1900 */
[----:B0-----:R-:W-:-:S05]  /*14c0*/  IMAD.WIDE.U32 R2, R10, 0x4, R2 ;  /* 0x000000040a027825 */ /* 0x001fca00078e0002 */
[----:B------:R-:W5:Y:S01]  /*14d0*/  LDG.E R24, desc[UR18][R2.64+0x4] ;  /* 0x0000041202187981 */ /* 0x000f62000c1e1900 */
[----:B--2---:R-:W-:-:S04]  /*14e0*/  IABS R4, R16 ;  /* 0x0000001000047213 */ /* 0x004fc80000000000 */
[----:B------:R-:W0:Y:S08]  /*14f0*/  I2F.RP R5, R4 ;  /* 0x0000000400057306 */ /* 0x000e300000209400 */
[----:B0-----:R-:W0:Y:S02]  /*1500*/  MUFU.RCP R5, R5 ;  /* 0x0000000500057308 */ /* 0x001e240000001000 */
[----:B0-----:R-:W-:-:S06]  /*1510*/  VIADD R6, R5, 0xffffffe ;  /* 0x0ffffffe05067836 */ /* 0x001fcc0000000000 */
[----:B------:R0:W2:Y:S01]  /*1520*/  F2I.FTZ.U32.TRUNC.NTZ R7, R6 ;  /* 0x0000000600077305 */ /* 0x0000a2000021f000 */
[----:B---3--:R-:W-:Y:S01]  /*1530*/  IABS R19, R15 ;  /* 0x0000000f00137213 */ /* 0x008fe20000000000 */
[----:B0-----:R-:W-:Y:S02]  /*1540*/  HFMA2 R6, -RZ, RZ, 0, 0 ;  /* 0x00000000ff067431 */ /* 0x001fe400000001ff */
[----:B--2---:R-:W-:-:S04]  /*1550*/  IMAD.MOV R11, RZ, RZ, -R7 ;  /* 0x000000ffff0b7224 */ /* 0x004fc800078e0a07 */
[----:B-1----:R-:W-:Y:S01]  /*1560*/  IMAD R9, R11, R4, RZ ;  /* 0x000000040b097224 */ /* 0x002fe200078e02ff */
[----:B------:R-:W-:Y:S01]  /*1570*/  IABS R14, R16 ;  /* 0x00000010000e7213 */ /* 0x000fe20000000000 */
[----:B------:R-:W0:Y:S01]  /*1580*/  I2F.RP R8, R19 ;  /* 0x0000001300087306 */ /* 0x000e220000209400 */
[----:B------:R-:W-:Y:S01]  /*1590*/  IABS R5, R17 ;  /* 0x0000001100057213 */ /* 0x000fe20000000000 */
[----:B------:R-:W-:Y:S01]  /*15a0*/  IMAD.HI.U32 R6, R7, R9, R6 ;  /* 0x0000000907067227 */ /* 0x000fe200078e0006 */
[----:B----4-:R-:W-:Y:S01]  /*15b0*/  IABS R20, R13 ;  /* 0x0000000d00147213 */ /* 0x010fe20000000000 */
[----:B------:R-:W2:Y:S02]  /*15c0*/  LDG.E R11, desc[UR18][R2.64] ;  /* 0x00000012020b7981 */ /* 0x000ea4000c1e1900 */
[----:B------:R-:W-:Y:S02]  /*15d0*/  IMAD.MOV R7, RZ, RZ, -R14 ;  /* 0x000000ffff077224 */ /* 0x000fe400078e0a0e */
[----:B------:R-:W-:Y:S01]  /*15e0*/  IMAD.HI.U32 R14, R6, R5, RZ ;  /* 0x00000005060e7227 */ /* 0x000fe200078e00ff */
[----:B------:R-:W1:Y:S03]  /*15f0*/  I2F.RP R9, R20 ;  /* 0x0000001400097306 */ /* 0x000e660000209400 */
[----:B------:R-:W-:-:S05]  /*1600*/  IMAD R5, R14, R7, R5 ;  /* 0x000000070e057224 */ /* 0x000fca00078e0205 */
[----:B------:R-:W-:Y:S01]  /*1610*/  ISETP.GT.U32.AND P1, PT, R4, R5, PT ;  /* 0x000000050400720c */ /* 0x000fe20003f24070 */
[----:B0-----:R-:W0:Y:S08]  /*1620*/  MUFU.RCP R8, R8 ;  /* 0x0000000800087308 */ /* 0x001e300000001000 */
[----:B-1----:R-:W1:Y:S04]  /*1630*/  MUFU.RCP R9, R9 ;  /* 0x0000000900097308 */ /* 0x002e680000001000 */
[----:B------:R-:W-:-:S05]  /*1640*/  @!P1 IMAD.IADD R5, R5, 0x1, -R4 ;  /* 0x0000000105059824 */ /* 0x000fca00078e0a04 */
[----:B------:R-:W-:Y:S02]  /*1650*/  ISETP.GE.U32.AND P0, PT, R5, R4, PT ;  /* 0x000000040500720c */ /* 0x000fe40003f06070 */
[----:B0-----:R-:W-:Y:S02]  /*1660*/  IADD3 R21, PT, PT, R8, 0xffffffe, RZ ;  /* 0x0ffffffe08157810 */ /* 0x001fe40007ffe0ff */
[----:B------:R-:W-:Y:S01]  /*1670*/  LOP3.LUT R4, R17, R16, RZ, 0x3c, !PT ;  /* 0x0000001011047212 */ /* 0x000fe200078e3cff */
[----:B------:R-:W-:Y:S01]  /*1680*/  @!P1 VIADD R14, R14, 0x1 ;  /* 0x000000010e0e9836 */ /* 0x000fe20000000000 */
[----:B------:R-:W0:Y:S01]  /*1690*/  F2I.FTZ.U32.TRUNC.NTZ R5, R21 ;  /* 0x0000001500057305 */ /* 0x000e22000021f000 */
[----:B------:R-:W-:Y:S01]  /*16a0*/  ISETP.NE.AND P1, PT, R16, RZ, PT ;  /* 0x000000ff1000720c */ /* 0x000fe20003f25270 */
[----:B-1----:R-:W-:Y:S01]  /*16b0*/  VIADD R6, R9, 0xffffffe ;  /* 0x0ffffffe09067836 */ /* 0x002fe20000000000 */
[----:B------:R-:W-:Y:S01]  /*16c0*/  ISETP.GE.AND P2, PT, R4, RZ, PT ;  /* 0x000000ff0400720c */ /* 0x000fe20003f46270 */
[----:B------:R-:W1:Y:S04]  /*16d0*/  LDC.64 R8, c[0x0][0x3b0] ;  /* 0x0000ec00ff087b82 */ /* 0x000e680000000a00 */
[----:B------:R-:W3:Y:S01]  /*16e0*/  F2I.FTZ.U32.TRUNC.NTZ R7, R6 ;  /* 0x0000000600077305 */ /* 0x000ee2000021f000 */
[----:B------:R-:W-:-:S07]  /*16f0*/  @P0 IADD3 R14, PT, PT, R14, 0x1, RZ ;  /* 0x000000010e0e0810 */ /* 0x000fce0007ffe0ff */
[----:B------:R-:W-:Y:S01]  /*1700*/  @!P2 IMAD.MOV R14, RZ, RZ, -R14 ;  /* 0x000000ffff0ea224 */ /* 0x000fe200078e0a0e */
[----:B------:R-:W-:Y:S01]  /*1710*/  @!P1 LOP3.LUT R14, RZ, R16, RZ, 0x33, !PT ;  /* 0x00000010ff0e9212 */ /* 0x000fe200078e33ff */
[----:B0-----:R-:W-:-:S04]  /*1720*/  IMAD.MOV R4, RZ, RZ, -R5 ;  /* 0x000000ffff047224 */ /* 0x001fc800078e0a05 */
[----:B------:R-:W-:Y:S01]  /*1730*/  IMAD.MOV R22, RZ, RZ, -R14 ;  /* 0x000000ffff167224 */ /* 0x000fe200078e0a0e */
[----:B---3--:R-:W-:Y:S01]  /*1740*/  IADD3 R23, PT, PT, RZ, -R7, RZ ;  /* 0x80000007ff177210 */ /* 0x008fe20007ffe0ff */
[----:B------:R-:W-:Y:S02]  /*1750*/  IMAD R21, R4, R19, RZ ;  /* 0x0000001304157224 */ /* 0x000fe400078e02ff */
[----:B------:R-:W-:Y:S01]  /*1760*/  IMAD.MOV.U32 R4, RZ, RZ, RZ ;  /* 0x000000ffff047224 */ /* 0x000fe200078e00ff */
[----:B------:R-:W-:Y:S01]  /*1770*/  MOV R6, RZ ;  /* 0x000000ff00067202 */ /* 0x000fe20000000f00 */
[----:B------:R-:W-:Y:S02]  /*1780*/  IMAD R22, R16, R22, R17 ;  /* 0x0000001610167224 */ /* 0x000fe400078e0211 */
[----:B------:R-:W-:Y:S01]  /*1790*/  IMAD.HI.U32 R17, R5, R21, R4 ;  /* 0x0000001505117227 */ /* 0x000fe200078e0004 */
[----:B------:R-:W-:Y:S01]  /*17a0*/  IABS R5, R15 ;  /* 0x0000000f00057213 */ /* 0x000fe20000000000 */
[----:B------:R-:W3:Y:S02]  /*17b0*/  LDG.E R4, desc[UR18][R2.64+0x8] ;  /* 0x0000081202047981 */ /* 0x000ee4000c1e1900 */
[----:B------:R-:W-:-:S02]  /*17c0*/  IMAD R23, R23, R20, RZ ;  /* 0x0000001417177224 */ /* 0x000fc400078e02ff */
[----:B-1----:R-:W-:Y:S01]  /*17d0*/  IMAD.WIDE.U32 R8, R10, 0x4, R8 ;  /* 0x000000040a087825 */ /* 0x002fe200078e0008 */
[----:B------:R-:W-:-:S03]  /*17e0*/  IABS R28, R22 ;  /* 0x00000016001c7213 */ /* 0x000fc60000000000 */
[----:B------:R-:W-:Y:S02]  /*17f0*/  IMAD.HI.U32 R21, R7, R23, R6 ;  /* 0x0000001707157227 */ /* 0x000fe400078e0006 */
[----:B------:R0:W4:Y:S02]  /*1800*/  LDG.E R6, desc[UR18][R2.64+0xc] ;  /* 0x00000c1202067981 */ /* 0x000124000c1e1900 */
[----:B------:R-:W-:Y:S02]  /*1810*/  IMAD.MOV R7, RZ, RZ, -R5 ;  /* 0x000000ffff077224 */ /* 0x000fe400078e0a05 */
[----:B------:R-:W4:Y:S01]  /*1820*/  LDG.E R5, desc[UR18][R8.64] ;  /* 0x0000001208057981 */ /* 0x000f22000c1e1900 */
[----:B------:R-:W-:-:S03]  /*1830*/  IMAD.HI.U32 R26, R17, R28, RZ ;  /* 0x0000001c111a7227 */ /* 0x000fc600078e00ff */
[----:B------:R-:W4:Y:S01]  /*1840*/  LDG.E R17, desc[UR18][R8.64+0x4] ;  /* 0x0000041208117981 */ /* 0x000f22000c1e1900 */
[----:B------:R-:W-:-:S03]  /*1850*/  IMAD R28, R26, R7, R28 ;  /* 0x000000071a1c7224 */ /* 0x000fc600078e021c */
[----:B------:R-:W4:Y:S04]  /*1860*/  LDG.E R7, desc[UR18][R8.64+0x8] ;  /* 0x0000081208077981 */ /* 0x000f28000c1e1900 */
[----:B------:R5:W4:Y:S01]  /*1870*/  LDG.E R23, desc[UR18][R8.64+0xc] ;  /* 0x00000c1208177981 */ /* 0x000b22000c1e1900 */
[----:B------:R-:W-:-:S13]  /*1880*/  ISETP.GT.U32.AND P1, PT, R19, R28, PT ;  /* 0x0000001c1300720c */ /* 0x000fda0003f24070 */
[----:B------:R-:W-:-:S05]  /*1890*/  @!P1 IMAD.IADD R28, R28, 0x1, -R19 ;  /* 0x000000011c1c9824 */ /* 0x000fca00078e0a13 */
[----:B------:R-:W-:Y:S02]  /*18a0*/  ISETP.GE.U32.AND P0, PT, R28, R19, PT ;  /* 0x000000131c00720c */ /* 0x000fe40003f06070 */
[----:B------:R-:W-:Y:S02]  /*18b0*/  LOP3.LUT R19, R22, R15, RZ, 0x3c, !PT ;  /* 0x0000000f16137212 */ /* 0x000fe400078e3cff */
[----:B------:R-:W-:Y:S02]  /*18c0*/  @!P1 IADD3 R26, PT, PT, R26, 0x1, RZ ;  /* 0x000000011a1a9810 */ /* 0x000fe40007ffe0ff */
[----:B------:R-:W-:Y:S02]  /*18d0*/  ISETP.GE.AND P2, PT, R19, RZ, PT ;  /* 0x000000ff1300720c */ /* 0x000fe40003f46270 */
[----:B------:R-:W-:-:S05]  /*18e0*/  ISETP.NE.AND P1, PT, R15, RZ, PT ;  /* 0x000000ff0f00720c */ /* 0x000fca0003f25270 */
[----:B------:R-:W-:-:S06]  /*18f0*/  @P0 VIADD R26, R26, 0x1 ;  /* 0x000000011a1a0836 */ /* 0x000fcc0000000000 */
[----:B------:R-:W-:Y:S02]  /*1900*/  @!P2 IMAD.MOV R26, RZ, RZ, -R26 ;  /* 0x000000ffff1aa224 */ /* 0x000fe400078e0a1a */
[----:B------:R-:W-:-:S04]  /*1910*/  @!P1 LOP3.LUT R26, RZ, R15, RZ, 0x33, !PT ;  /* 0x0000000fff1a9212 */ /* 0x000fc800078e33ff */
[----:B0-----:R-:W-:-:S05]  /*1920*/  IADD3 R2, PT, PT, -R26, RZ, RZ ;  /* 0x000000ff1a027210 */ /* 0x001fca0007ffe1ff */
[----:B------:R-:W-:Y:S01]  /*1930*/  IMAD R22, R15, R2, R22 ;  /* 0x000000020f167224 */ /* 0x000fe200078e0216 */
[----:B------:R-:W-:-:S04]  /*1940*/  IABS R3, R13 ;  /* 0x0000000d00037213 */ /* 0x000fc80000000000 */
[----:B------:R-:W-:Y:S01]  /*1950*/  IABS R2, R22 ;  /* 0x0000001600027213 */ /* 0x000fe20000000000 */
[----:B------:R-:W-:Y:S01]  /*1960*/  IMAD.MOV R3, RZ, RZ, -R3 ;  /* 0x000000ffff037224 */ /* 0x000fe200078e0a03 */
[----:B-----5:R-:W-:-:S03]  /*1970*/  IABS R8, R12 ;  /* 0x0000000c00087213 */ /* 0x020fc60000000000 */
[----:B------:R-:W-:Y:S01]  /*1980*/  IMAD.HI.U32 R21, R21, R2, RZ ;  /* 0x0000000215157227 */ /* 0x000fe200078e00ff */
[----:B------:R-:W0:Y:S03]  /*1990*/  I2F.RP R9, R8 ;  /* 0x0000000800097306 */ /* 0x000e260000209400 */
[----:B------:R-:W-:-:S05]  /*19a0*/  IMAD R3, R21, R3, R2 ;  /* 0x0000000315037224 */ /* 0x000fca00078e0202 */
[----:B------:R-:W-:Y:S01]  /*19b0*/  ISETP.GT.U32.AND P1, PT, R20, R3, PT ;  /* 0x000000031400720c */ /* 0x000fe20003f24070 */
[----:B0-----:R-:W0:-:S12]  /*19c0*/  MUFU.RCP R9, R9 ;  /* 0x0000000900097308 */ /* 0x001e180000001000 */
[----:B------:R-:W-:-:S05]  /*19d0*/  @!P1 IMAD.IADD R3, R3, 0x1, -R20 ;  /* 0x0000000103039824 */ /* 0x000fca00078e0a14 */
[----:B------:R-:W-:Y:S02]  /*19e0*/  ISETP.GE.U32.AND P0, PT, R3, R20, PT ;  /* 0x000000140300720c */ /* 0x000fe40003f06070 */
[----:B------:R-:W-:Y:S01]  /*19f0*/  LOP3.LUT R2, R22, R13, RZ, 0x3c, !PT ;  /* 0x0000000d16027212 */ /* 0x000fe200078e3cff */
[----:B------:R-:W-:Y:S01]  /*1a00*/  @!P1 VIADD R21, R21, 0x1 ;  /* 0x0000000115159836 */ /* 0x000fe20000000000 */
[----:B0-----:R-:W-:Y:S02]  /*1a10*/  IADD3 R3, PT, PT, R9, 0xffffffe, RZ ;  /* 0x0ffffffe09037810 */ /* 0x001fe40007ffe0ff */
[----:B------:R-:W-:Y:S02]  /*1a20*/  ISETP.GE.AND P2, PT, R2, RZ, PT ;  /* 0x000000ff0200720c */ /* 0x000fe40003f46270 */
[----:B------:R-:W-:Y:S02]  /*1a30*/  ISETP.NE.AND P1, PT, R13, RZ, PT ;  /* 0x000000ff0d00720c */ /* 0x000fe40003f25270 */
[----:B------:R-:W0:Y:S03]  /*1a40*/  F2I.FTZ.U32.TRUNC.NTZ R3, R3 ;  /* 0x0000000300037305 */ /* 0x000e26000021f000 */
[----:B------:R-:W-:-:S05]  /*1a50*/  @P0 VIADD R21, R21, 0x1 ;  /* 0x0000000115150836 */ /* 0x000fca0000000000 */
[----:B------:R-:W-:-:S05]  /*1a60*/  MOV R20, R21 ;  /* 0x0000001500147202 */ /* 0x000fca0000000f00 */
[----:B------:R-:W-:Y:S01]  /*1a70*/  @!P2 IMAD.MOV R20, RZ, RZ, -R20 ;  /* 0x000000ffff14a224 */ /* 0x000fe200078e0a14 */
[----:B------:R-:W-:Y:S01]  /*1a80*/  @!P1 LOP3.LUT R20, RZ, R13, RZ, 0x33, !PT ;  /* 0x0000000dff149212 */ /* 0x000fe200078e33ff */
[----:B0-----:R-:W-:-:S03]  /*1a90*/  IMAD.MOV R19, RZ, RZ, -R3 ;  /* 0x000000ffff137224 */ /* 0x001fc600078e0a03 */
[----:B------:R-:W-:Y:S01]  /*1aa0*/  IADD3 R9, PT, PT, -R20, RZ, RZ ;  /* 0x000000ff14097210 */ /* 0x000fe20007ffe1ff */
[----:B------:R-:W-:Y:S02]  /*1ab0*/  IMAD.MOV.U32 R2, RZ, RZ, RZ ;  /* 0x000000ffff027224 */ /* 0x000fe400078e00ff */
[----:B------:R-:W-:Y:S02]  /*1ac0*/  IMAD R19, R19, R8, RZ ;  /* 0x0000000813137224 */ /* 0x000fe400078e02ff */
[----:B------:R-:W-:Y:S02]  /*1ad0*/  IMAD R9, R13, R9, R22 ;  /* 0x000000090d097224 */ /* 0x000fe400078e0216 */
[----:B------:R-:W-:-:S03]  /*1ae0*/  IMAD.HI.U32 R2, R3, R19, R2 ;  /* 0x0000001303027227 */ /* 0x000fc600078e0002 */
[----:B------:R-:W-:-:S05]  /*1af0*/  IABS R3, R9 ;  /* 0x0000000900037213 */ /* 0x000fca0000000000 */
[----:B------:R-:W-:-:S04]  /*1b00*/  IMAD.HI.U32 R2, R2, R3, RZ ;  /* 0x0000000302027227 */ /* 0x000fc800078e00ff */
[----:B------:R-:W-:-:S04]  /*1b10*/  IMAD R16, R16, R14, R25 ;  /* 0x0000000e10107224 */ /* 0x000fc800078e0219 */
[----:B------:R-:W-:-:S04]  /*1b20*/  IMAD R16, R15, R26, R16 ;  /* 0x0000001a0f107224 */ /* 0x000fc800078e0210 */
[----:B------:R-:W-:Y:S01]  /*1b30*/  IMAD R16, R13, R20, R16 ;  /* 0x000000140d107224 */ /* 0x000fe200078e0210 */
[----:B--2---:R-:W-:Y:S02]  /*1b40*/  ISETP.NE.AND P0, PT, R11, 0x1, PT ;  /* 0x000000010b00780c */ /* 0x004fe40003f05270 */
[----:B------:R-:W-:-:S05]  /*1b50*/  IABS R11, R12 ;  /* 0x0000000c000b7213 */ /* 0x000fca0000000000 */
[----:B------:R-:W-:-:S04]  /*1b60*/  IMAD.MOV R11, RZ, RZ, -R11 ;  /* 0x000000ffff0b7224 */ /* 0x000fc800078e0a0b */
[----:B------:R-:W-:-:S05]  /*1b70*/  IMAD R3, R2, R11, R3 ;  /* 0x0000000b02037224 */ /* 0x000fca00078e0203 */
[----:B------:R-:W-:-:S13]  /*1b80*/  ISETP.GT.U32.AND P2, PT, R8, R3, PT ;  /* 0x000000030800720c */ /* 0x000fda0003f44070 */
[----:B------:R-:W-:-:S04]  /*1b90*/  @!P2 IADD3 R3, PT, PT, R3, -R8, RZ ;  /* 0x800000080303a210 */ /* 0x000fc80007ffe0ff */
[----:B------:R-:W-:Y:S02]  /*1ba0*/  ISETP.GE.U32.AND P3, PT, R3, R8, PT ;  /* 0x000000080300720c */ /* 0x000fe40003f66070 */
[----:B------:R-:W-:Y:S01]  /*1bb0*/  LOP3.LUT R3, R9, R12, RZ, 0x3c, !PT ;  /* 0x0000000c09037212 */ /* 0x000fe200078e3cff */
[----:B------:R-:W-:Y:S01]  /*1bc0*/  @!P2 VIADD R2, R2, 0x1 ;  /* 0x000000010202a836 */ /* 0x000fe20000000000 */
[----:B------:R-:W-:Y:S02]  /*1bd0*/  ISETP.NE.AND P2, PT, R12, RZ, PT ;  /* 0x000000ff0c00720c */ /* 0x000fe40003f45270 */
[----:B------:R-:W-:Y:S02]  /*1be0*/  ISETP.GE.AND P1, PT, R3, RZ, PT ;  /* 0x000000ff0300720c */ /* 0x000fe40003f26270 */
[----:B------:R-:W-:-:S05]  /*1bf0*/  SEL R14, R14, RZ, P0 ;  /* 0x000000ff0e0e7207 */ /* 0x000fca0000000000 */
[----:B------:R-:W-:Y:S01]  /*1c00*/  @P3 VIADD R2, R2, 0x1 ;  /* 0x0000000102023836 */ /* 0x000fe20000000000 */
[----:B------:R-:W-:-:S04]  /*1c10*/  ISETP.NE.AND P3, PT, R24, 0x1, PT ;  /* 0x000000011800780c */ /* 0x000fc80003f65270 */
[----:B------:R-:W-:Y:S02]  /*1c20*/  MOV R25, R2 ;  /* 0x0000000200197202 */ /* 0x000fe40000000f00 */
[----:B------:R-:W-:-:S03]  /*1c30*/  SEL R26, R26, RZ, P3 ;  /* 0x000000ff1a1a7207 */ /* 0x000fc60001800000 */
[----:B------:R-:W-:Y:S01]  /*1c40*/  @!P1 IMAD.MOV R25, RZ, RZ, -R25 ;  /* 0x000000ffff199224 */ /* 0x000fe200078e0a19 */
[----:B------:R-:W-:Y:S02]  /*1c50*/  @!P2 LOP3.LUT R25, RZ, R12, RZ, 0x33, !PT ;  /* 0x0000000cff19a212 */ /* 0x000fe400078e33ff */
[----:B---3--:R-:W-:-:S04]  /*1c60*/  ISETP.NE.AND P0, PT, R4, 0x1, PT ;  /* 0x000000010400780c */ /* 0x008fc80003f05270 */
[----:B------:R-:W-:Y:S02]  /*1c70*/  SEL R2, R20, RZ, P0 ;  /* 0x000000ff14027207 */ /* 0x000fe40000000000 */
[----:B----4-:R-:W-:Y:S01]  /*1c80*/  ISETP.NE.AND P1, PT, R6, 0x1, PT ;  /* 0x000000010600780c */ /* 0x010fe20003f25270 */
[----:B------:R-:W-:-:S03]  /*1c90*/  IMAD R5, R14, R5, R18 ;  /* 0x000000050e057224 */ /* 0x000fc600078e0212 */
[----:B------:R-:W-:Y:S01]  /*1ca0*/  SEL R18, R25, RZ, P1 ;  /* 0x000000ff19127207 */ /* 0x000fe20000800000 */
[----:B------:R-:W-:Y:S02]  /*1cb0*/  IMAD R5, R26, R17, R5 ;  /* 0x000000111a057224 */ /* 0x000fe400078e0205 */
[----:B------:R-:W-:Y:S02]  /*1cc0*/  IMAD.MOV R17, RZ, RZ, -R25 ;  /* 0x000000ffff117224 */ /* 0x000fe400078e0a19 */
[----:B------:R-:W-:Y:S01]  /*1cd0*/  IMAD R2, R2, R7, R5 ;  /* 0x0000000702027224 */ /* 0x000fe200078e0205 */
[----:B------:R-:W-:Y:S01]  /*1ce0*/  IADD3 R10, PT, PT, R10, 0x4, RZ ;  /* 0x000000040a0a7810 */ /* 0x000fe20007ffe0ff */
[C---:B------:R-:W-:Y:S02]  /*1cf0*/  IMAD R25, R12.reuse, R25, R16 ;  /* 0x000000190c197224 */ /* 0x040fe400078e0210 */
[----:B------:R-:W-:Y:S02]  /*1d00*/  IMAD R17, R12, R17, R9 ;  /* 0x000000110c117224 */ /* 0x000fe400078e0209 */
[----:B------:R-:W-:-:S07]  /*1d10*/  IMAD R18, R18, R23, R2 ;  /* 0x0000001712127224 */ /* 0x000fce00078e0202 */
.L_x_226:
        /* <DEDUP_REMOVED lines=9> */
[----:B------:R-:W3:Y:S04]  /*1db0*/  LDG.E R4, desc[UR18][R2.64] ;  /* 0x0000001202047981 */ /* 0x000ee8000c1e1900 */
[----:B------:R-:W4:Y:S01]  /*1dc0*/  LDG.E R5, desc[UR18][R2.64+0x4] ;  /* 0x0000041202057981 */ /* 0x000f22000c1e1900 */
[----:B-1----:R-:W-:-:S05]  /*1dd0*/  IMAD.WIDE.U32 R14, R10, 0x4, R14 ;  /* 0x000000040a0e7825 */ /* 0x002fca00078e000e */
[----:B------:R-:W5:Y:S01]  /*1de0*/  LDG.E R6, desc[UR18][R14.64] ;  /* 0x000000120e067981 */ /* 0x000f62000c1e1900 */
[----:B--2---:R-:W-:-:S03]  /*1df0*/  IMAD.WIDE.U32 R20, R10, 0x4, R20 ;  /* 0x000000040a147825 */ /* 0x004fc600078e0014 */
[----:B------:R0:W2:Y:S04]  /*1e00*/  LDG.E R7, desc[UR18][R14.64+0x4] ;  /* 0x000004120e077981 */ /* 0x0000a8000c1e1900 */
[----:B------:R-:W2:Y:S04]  /*1e10*/  LDG.E R9, desc[UR18][R20.64] ;  /* 0x0000001214097981 */ /* 0x000ea8000c1e1900 */
[----:B------:R-:W2:Y:S01]  /*1e20*/  LDG.E R8, desc[UR18][R20.64+0x4] ;  /* 0x0000041214087981 */ /* 0x000ea2000c1e1900 */
[----:B------:R-:W-:Y:S01]  /*1e30*/  IABS R16, R17 ;  /* 0x0000001100107213 */ /* 0x000fe20000000000 */
[----:B------:R-:W-:Y:S01]  /*1e40*/  VIADD R10, R10, 0x2 ;  /* 0x000000020a0a7836 */ /* 0x000fe20000000000 */
[----:B---3--:R-:W-:-:S02]  /*1e50*/  IABS R12, R4 ;  /* 0x00000004000c7213 */ /* 0x008fc40000000000 */
[----:B0-----:R-:W-:Y:S02]  /*1e60*/  IABS R14, R4 ;  /* 0x00000004000e7213 */ /* 0x001fe40000000000 */
[----:B------:R-:W0:Y:S08]  /*1e70*/  I2F.RP R11, R12 ;  /* 0x0000000c000b7306 */ /* 0x000e300000209400 */
[----:B0-----:R-:W0:Y:S02]  /*1e80*/  MUFU.RCP R11, R11 ;  /* 0x0000000b000b7308 */ /* 0x001e240000001000 */
[----:B0-----:R-:W-:Y:S01]  /*1e90*/  VIADD R2, R11, 0xffffffe ;  /* 0x0ffffffe0b027836 */ /* 0x001fe20000000000 */
[----:B----4-:R-:W-:-:S05]  /*1ea0*/  IABS R11, R5 ;  /* 0x00000005000b7213 */ /* 0x010fca0000000000 */
[----:B------:R0:W1:Y:S02]  /*1eb0*/  F2I.FTZ.U32.TRUNC.NTZ R3, R2 ;  /* 0x0000000200037305 */ /* 0x000064000021f000 */
[----:B0-----:R-:W-:Y:S02]  /*1ec0*/  HFMA2 R2, -RZ, RZ, 0, 0 ;  /* 0x00000000ff027431 */ /* 0x001fe400000001ff */
[----:B-1----:R-:W-:-:S04]  /*1ed0*/  IMAD.MOV R13, RZ, RZ, -R3 ;  /* 0x000000ffff0d7224 */ /* 0x002fc800078e0a03 */
[----:B------:R-:W-:-:S04]  /*1ee0*/  IMAD R13, R13, R12, RZ ;  /* 0x0000000c0d0d7224 */ /* 0x000fc800078e02ff */
[----:B------:R-:W-:-:S04]  /*1ef0*/  IMAD.HI.U32 R3, R3, R13, R2 ;  /* 0x0000000d03037227 */ /* 0x000fc800078e0002 */
[----:B------:R-:W-:Y:S02]  /*1f00*/  IMAD.MOV R2, RZ, RZ, -R14 ;  /* 0x000000ffff027224 */ /* 0x000fe400078e0a0e */
[----:B------:R-:W-:Y:S01]  /*1f10*/  IMAD.HI.U32 R13, R3, R16, RZ ;  /* 0x00000010030d7227 */ /* 0x000fe200078e00ff */
[----:B------:R-:W0:Y:S03]  /*1f20*/  I2F.RP R14, R11 ;  /* 0x0000000b000e7306 */ /* 0x000e260000209400 */
[----:B------:R-:W-:Y:S01]  /*1f30*/  IMAD R3, R13, R2, R16 ;  /* 0x000000020d037224 */ /* 0x000fe200078e0210 */
[----:B------:R-:W-:Y:S02]  /*1f40*/  LOP3.LUT R2, R17, R4, RZ, 0x3c, !PT ;  /* 0x0000000411027212 */ /* 0x000fe400078e3cff */
[----:B------:R-:W-:Y:S02]  /*1f50*/  IABS R16, R5 ;  /* 0x0000000500107213 */ /* 0x000fe40000000000 */
[----:B------:R-:W-:-:S02]  /*1f60*/  ISETP.GT.U32.AND P1, PT, R12, R3, PT ;  /* 0x000000030c00720c */ /* 0x000fc40003f24070 */
[----:B------:R-:W-:Y:S01]  /*1f70*/  ISETP.GE.AND P2, PT, R2, RZ, PT ;  /* 0x000000ff0200720c */ /* 0x000fe20003f46270 */
[----:B------:R-:W-:Y:S01]  /*1f80*/  IMAD.MOV R16, RZ, RZ, -R16 ;  /* 0x000000ffff107224 */ /* 0x000fe200078e0a10 */
[----:B0-----:R-:W0:Y:S09]  /*1f90*/  MUFU.RCP R14, R14 ;  /* 0x0000000e000e7308 */ /* 0x001e320000001000 */
[----:B------:R-:W-:-:S02]  /*1fa0*/  @!P1 IMAD.IADD R3, R3, 0x1, -R12 ;  /* 0x0000000103039824 */ /* 0x000fc400078e0a0c */
[----:B------:R-:W-:Y:S01]  /*1fb0*/  @!P1 VIADD R13, R13, 0x1 ;  /* 0x000000010d0d9836 */ /* 0x000fe20000000000 */
[----:B------:R-:W-:Y:S02]  /*1fc0*/  ISETP.NE.AND P1, PT, R4, RZ, PT ;  /* 0x000000ff0400720c */ /* 0x000fe40003f25270 */
[----:B------:R-:W-:Y:S02]  /*1fd0*/  ISETP.GE.U32.AND P0, PT, R3, R12, PT ;  /* 0x0000000c0300720c */ /* 0x000fe40003f06070 */
[----:B0-----:R-:W-:-:S04]  /*1fe0*/  IADD3 R2, PT, PT, R14, 0xffffffe, RZ ;  /* 0x0ffffffe0e027810 */ /* 0x001fc80007ffe0ff */
[----:B------:R0:W1:Y:S07]  /*1ff0*/  F2I.FTZ.U32.TRUNC.NTZ R3, R2 ;  /* 0x0000000200037305 */ /* 0x00006e000021f000 */
[----:B------:R-:W-:-:S05]  /*2000*/  @P0 VIADD R13, R13, 0x1 ;  /* 0x000000010d0d0836 */ /* 0x000fca0000000000 */
[----:B------:R-:W-:Y:S02]  /*2010*/  @!P2 IADD3 R13, PT, PT, -R13, RZ, RZ ;  /* 0x000000ff0d0da210 */ /* 0x000fe40007ffe1ff */
[----:B------:R-:W-:Y:S02]  /*2020*/  @!P1 LOP3.LUT R13, RZ, R4, RZ, 0x33, !PT ;  /* 0x00000004ff0d9212 */ /* 0x000fe400078e33ff */
[----:B0-----:R-:W-:-:S03]  /*2030*/  MOV R2, RZ ;  /* 0x000000ff00027202 */ /* 0x001fc60000000f00 */
[----:B------:R-:W-:Y:S02]  /*2040*/  IMAD.MOV R12, RZ, RZ, -R13 ;  /* 0x000000ffff0c7224 */ /* 0x000fe400078e0a0d */
[----:B-1----:R-:W-:Y:S02]  /*2050*/  IMAD.MOV R14, RZ, RZ, -R3 ;  /* 0x000000ffff0e7224 */ /* 0x002fe400078e0a03 */
[----:B------:R-:W-:Y:S02]  /*2060*/  IMAD R12, R4, R12, R17 ;  /* 0x0000000c040c7224 */ /* 0x000fe400078e0211 */
[----:B------:R-:W-:Y:S02]  /*2070*/  IMAD R15, R14, R11, RZ ;  /* 0x0000000b0e0f7224 */ /* 0x000fe400078e02ff */
[----:B------:R-:W-:Y:S01]  /*2080*/  IMAD R25, R4, R13, R25 ;  /* 0x0000000d04197224 */ /* 0x000fe200078e0219 */
[----:B------:R-:W-:Y:S01]  /*2090*/  IABS R14, R12 ;  /* 0x0000000c000e7213 */ /* 0x000fe20000000000 */
        /* <DEDUP_REMOVED lines=8> */
[----:B------:R-:W-:Y:S02]  /*2120*/  @!P0 IMAD.IADD R14, R14, 0x1, -R11 ;  /* 0x000000010e0e8824 */ /* 0x000fe400078e0a0b */
[----:B------:R-:W-:Y:S01]  /*2130*/  @!P0 VIADD R2, R2, 0x1 ;  /* 0x0000000102028836 */ /* 0x000fe20000000000 */
[----:B------:R-:W-:Y:S02]  /*2140*/  ISETP.NE.AND P0, PT, R5, RZ, PT ;  /* 0x000000ff0500720c */ /* 0x000fe40003f05270 */
[----:B------:R-:W-:-:S13]  /*2150*/  ISETP.GE.U32.AND P1, PT, R14, R11, PT ;  /* 0x0000000b0e00720c */ /* 0x000fda0003f26070 */
[----:B------:R-:W-:Y:S02]  /*2160*/  @P1 IADD3 R2, PT, PT, R2, 0x1, RZ ;  /* 0x0000000102021810 */ /* 0x000fe40007ffe0ff */
[----:B-----5:R-:W-:-:S03]  /*2170*/  ISETP.NE.AND P1, PT, R6, 0x1, PT ;  /* 0x000000010600780c */ /* 0x020fc60003f25270 */
[----:B------:R-:W-:Y:S01]  /*2180*/  IMAD.MOV.U32 R14, RZ, RZ, R2 ;  /* 0x000000ffff0e7224 */ /* 0x000fe200078e0002 */
[----:B------:R-:W-:-:S03]  /*2190*/  SEL R2, R13, RZ, P1 ;  /* 0x000000ff0d027207 */ /* 0x000fc60000800000 */
[----:B------:R-:W-:Y:S01]  /*21a0*/  @!P2 IMAD.MOV R14, RZ, RZ, -R14 ;  /* 0x000000ffff0ea224 */ /* 0x000fe200078e0a0e */
[----:B--2---:R-:W-:Y:S01]  /*21b0*/  ISETP.NE.AND P2, PT, R7, 0x1, PT ;  /* 0x000000010700780c */ /* 0x004fe20003f45270 */
[----:B------:R-:W-:Y:S01]  /*21c0*/  IMAD R2, R2, R9, R18 ;  /* 0x0000000902027224 */ /* 0x000fe200078e0212 */
[----:B------:R-:W-:-:S04]  /*21d0*/  @!P0 LOP3.LUT R14, RZ, R5, RZ, 0x33, !PT ;  /* 0x00000005ff0e8212 */ /* 0x000fc800078e33ff */
[C---:B------:R-:W-:Y:S01]  /*21e0*/  IADD3 R17, PT, PT, -R14.reuse, RZ, RZ ;  /* 0x000000ff0e117210 */ /* 0x040fe20007ffe1ff */
[----:B------:R-:W-:Y:S01]  /*21f0*/  IMAD R25, R5, R14, R25 ;  /* 0x0000000e05197224 */ /* 0x000fe200078e0219 */
[----:B------:R-:W-:-:S03]  /*2200*/  SEL R3, R14, RZ, P2 ;  /* 0x000000ff0e037207 */ /* 0x000fc60001000000 */
[----:B------:R-:W-:Y:S02]  /*2210*/  IMAD R17, R5, R17, R12 ;  /* 0x0000001105117224 */ /* 0x000fe400078e020c */
[----:B------:R-:W-:-:S07]  /*2220*/  IMAD R18, R3, R8, R2 ;  /* 0x0000000803127224 */ /* 0x000fce00078e0202 */
.L_x_227:
[----:B------:R-:W-:Y:S05]  /*2230*/  BRA.U UP1, `(.L_x_225) ;  /* 0x0000000101947547 */ /* 0x000fea000b800000 */
[----:B------:R-:W0:Y:S08]  /*2240*/  LDC.64 R4, c[0x0][0x3a8] ;  /* 0x0000ea00ff047b82 */ /* 0x000e300000000a00 */
[----:B------:R-:W1:Y:S08]  /*2250*/  LDC.64 R6, c[0x0][0x3a0] ;  /* 0x0000e800ff067b82 */ /* 0x000e700000000a00 */
[----:B------:R-:W2:Y:S01]  /*2260*/  LDC.64 R8, c[0x0][0x3b0] ;  /* 0x0000ec00ff087b82 */ /* 0x000ea20000000a00 */
[----:B0-----:R-:W-:-:S05]  /*2270*/  IMAD.WIDE.U32 R4, R10, 0x4, R4 ;  /* 0x000000040a047825 */ /* 0x001fca00078e0004 */
[----:B------:R-:W3:Y:S01]  /*2280*/  LDG.E R2, desc[UR18][R4.64] ;  /* 0x0000001204027981 */ /* 0x000ee2000c1e1900 */
[----:B-1----:R-:W-:-:S05]  /*2290*/  IMAD.WIDE.U32 R6, R10, 0x4, R6 ;  /* 0x000000040a067825 */ /* 0x002fca00078e0006 */
[----:B------:R0:W4:Y:S01]  /*22a0*/  LDG.E R3, desc[UR18][R6.64] ;  /* 0x0000001206037981 */ /* 0x000122000c1e1900 */
[----:B--2---:R-:W-:-:S06]  /*22b0*/  IMAD.WIDE.U32 R10, R10, 0x4, R8 ;  /* 0x000000040a0a7825 */ /* 0x004fcc00078e0008 */
[----:B------:R1:W2:Y:S01]  /*22c0*/  LDG.E R10, desc[UR18][R10.64] ;  /* 0x000000120a0a7981 */ /* 0x0002a2000c1e1900 */
[----:B0-----:R-:W-:Y:S02]  /*22d0*/  IABS R6, R17 ;  /* 0x0000001100067213 */ /* 0x001fe40000000000 */
[-C--:B---3--:R-:W-:Y:S02]  /*22e0*/  IABS R9, R2.reuse ;  /* 0x0000000200097213 */ /* 0x088fe40000000000 */
[----:B-1----:R-:W-:Y:S02]  /*22f0*/  IABS R11, R2 ;  /* 0x00000002000b7213 */ /* 0x002fe40000000000 */
[----:B------:R-:W0:Y:S08]  /*2300*/  I2F.RP R8, R9 ;  /* 0x0000000900087306 */ /* 0x000e300000209400 */
[----:B0-----:R-:W0:Y:S02]  /*2310*/  MUFU.RCP R8, R8 ;  /* 0x0000000800087308 */ /* 0x001e240000001000 */
[----:B0-----:R-:W-:-:S06]  /*2320*/  VIADD R4, R8, 0xffffffe ;  /* 0x0ffffffe08047836 */ /* 0x001fcc0000000000 */
[----:B------:R0:W1:Y:S02]  /*2330*/  F2I.FTZ.U32.TRUNC.NTZ R5, R4 ;  /* 0x0000000400057305 */ /* 0x000064000021f000 */
[----:B0-----:R-:W-:Y:S01]  /*2340*/  IMAD.MOV.U32 R4, RZ, RZ, RZ ;  /* 0x000000ffff047224 */ /* 0x001fe200078e00ff */
[----:B-1----:R-:W-:-:S05]  /*2350*/  IADD3 R12, PT, PT, RZ, -R5, RZ ;  /* 0x80000005ff0c7210 */ /* 0x002fca0007ffe0ff */
[----:B------:R-:W-:-:S04]  /*2360*/  IMAD R7, R12, R9, RZ ;  /* 0x000000090c077224 */ /* 0x000fc800078e02ff */
[----:B------:R-:W-:-:S04]  /*2370*/  IMAD.HI.U32 R5, R5, R7, R4 ;  /* 0x0000000705057227 */ /* 0x000fc800078e0004 */
[----:B------:R-:W-:Y:S02]  /*2380*/  IMAD.MOV R7, RZ, RZ, -R11 ;  /* 0x000000ffff077224 */ /* 0x000fe400078e0a0b */
        /* <DEDUP_REMOVED lines=8> */
[----:B------:R-:W-:-:S07]  /*2410*/  ISETP.GE.AND P2, PT, R4, RZ, PT ;  /* 0x000000ff0400720c */ /* 0x000fce0003f46270 */
[----:B------:R-:W-:Y:S01]  /*2420*/  @P0 VIADD R5, R5, 0x1 ;  /* 0x0000000105050836 */ /* 0x000fe20000000000 */
[----:B----4-:R-:W-:-:S05]  /*2430*/  ISETP.NE.AND P0, PT, R3, 0x1, PT ;  /* 0x000000010300780c */ /* 0x010fca0003f05270 */
[----:B------:R-:W-:Y:S02]  /*2440*/  @!P2 IADD3 R5, PT, PT, -R5, RZ, RZ ;  /* 0x000000ff0505a210 */ /* 0x000fe40007ffe1ff */
[----:B------:R-:W-:-:S04]  /*2450*/  @!P1 LOP3.LUT R5, RZ, R2, RZ, 0x33, !PT ;  /* 0x00000002ff059212 */ /* 0x000fc800078e33ff */
[----:B------:R-:W-:Y:S01]  /*2460*/  SEL R3, R5, RZ, P0 ;  /* 0x000000ff05037207 */ /* 0x000fe20000000000 */
[----:B------:R-:W-:-:S04]  /*2470*/  IMAD R25, R2, R5, R25 ;  /* 0x0000000502197224 */ /* 0x000fc800078e0219 */
[----:B--2---:R-:W-:-:S07]  /*2480*/  IMAD R18, R3, R10, R18 ;  /* 0x0000000a03127224 */ /* 0x004fce00078e0212 */
.L_x_225:
[--C-:B------:R-:W-:Y:S01]  /*2490*/  SHF.R.S32.HI R3, RZ, 0x1f, R25.reuse ;  /* 0x0000001fff037819 */ /* 0x100fe20000011419 */
[----:B------:R-:W-:Y:S01]  /*24a0*/  IMAD.MOV.U32 R2, RZ, RZ, R25 ;  /* 0x000000ffff027224 */ /* 0x000fe200078e0019 */
[----:B------:R-:W-:-:S07]  /*24b0*/  SHF.R.S32.HI R19, RZ, 0x1f, R18 ;  /* 0x0000001fff137819 */ /* 0x000fce0000011412 */
.L_x_222:
[----:B------:R-:W0:Y:S01]  /*24c0*/  LDCU.64 UR6, c[0x0][0x390] ;  /* 0x00007200ff0677ac */ /* 0x000e220008000a00 */
[----:B------:R-:W1:Y:S01]  /*24d0*/  LDCU.64 UR4, c[0x0][0x388] ;  /* 0x00007100ff0477ac */ /* 0x000e620008000a00 */
[----:B0-----:R-:W-:Y:S02]  /*24e0*/  LEA R6, P1, R18, UR6, 0x2 ;  /* 0x0000000612067c11 */ /* 0x001fe4000f8210ff */
[----:B-1----:R-:W-:Y:S02]  /*24f0*/  LEA R4, P0, R2, UR4, 0x2 ;  /* 0x0000000402047c11 */ /* 0x002fe4000f8010ff */
[----:B------:R-:W-:Y:S02]  /*2500*/  LEA.HI.X R7, R18, UR7, R19, 0x2, P1 ;  /* 0x0000000712077c11 */ /* 0x000fe400088f1413 */
[----:B------:R-:W-:Y:S02]  /*2510*/  LEA.HI.X R5, R2, UR5, R3, 0x2, P0 ;  /* 0x0000000502057c11 */ /* 0x000fe400080f1403 */
[----:B------:R-:W0:Y:S02]  /*2520*/  LDC.64 R2, c[0x0][0x380] ;  /* 0x0000e000ff027b82 */ /* 0x000e240000000a00 */
[----:B------:R-:W2:Y:S04]  /*2530*/  LDG.E R7, desc[UR18][R6.64] ;  /* 0x0000001206077981 */ /* 0x000ea8000c1e1900 */
[----:B------:R-:W2:Y:S01]  /*2540*/  LDG.E R4, desc[UR18][R4.64] ;  /* 0x0000001204047981 */ /* 0x000ea2000c1e1900 */
[----:B0-----:R-:W-:-:S04]  /*2550*/  IMAD.WIDE R2, R0, 0x4, R2 ;  /* 0x0000000400027825 */ /* 0x001fc800078e0202 */
[----:B--2---:R-:W-:-:S05]  /*2560*/  FMUL R9, R4, R7 ;  /* 0x0000000704097220 */ /* 0x004fca0000400000 */
[----:B------:R-:W-:Y:S01]  /*2570*/  STG.E desc[UR18][R2.64], R9 ;  /* 0x0000000902007986 */ /* 0x000fe2000c101912 */
[----:B------:R-:W-:Y:S05]  /*2580*/  EXIT ;  /* 0x000000000000794d */ /* 0x000fea0003800000 */
.L_x_228:
        /* <DEDUP_REMOVED lines=15> */
.L_x_276:


//--------------------- .text._Z9subKernelPfPKfS1_PiS2_S2_S2_ii --------------------------
	.section	.text._Z9subKernelPfPKfS1_PiS2_S2_S2_ii,"ax",@progbits
	.align	128
        .global         _Z9subKernelPfPKfS1_PiS2_S2_S2_ii
        .type           _Z9subKernelPfPKfS1_PiS2_S2_S2_ii,@function
        .size           _Z9subKernelPfPKfS1_PiS2_S2_S2_ii,(.L_x_277 - _Z9subKernelPfPKfS1_PiS2_S2_S2_ii)
        .other          _Z9subKernelPfPKfS1_PiS2_S2_S2_ii,@"STO_CUDA_ENTRY STV_DEFAULT"
_Z9subKernelPfPKfS1_PiS2_S2_S2_ii:
.text._Z9subKernelPfPKfS1_PiS2_S2_S2_ii:
        /* <DEDUP_REMOVED lines=42> */
.L_x_231:
        /* <DEDUP_REMOVED lines=277> */
.L_x_230:
        /* <DEDUP_REMOVED lines=147> */
.L_x_233:
        /* <DEDUP_REMOVED lines=81> */
.L_x_234:
        /* <DEDUP_REMOVED lines=38> */
.L_x_232:
[--C-:B------:R-:W-:Y:S01]  /*2490*/  SHF.R.S32.HI R3, RZ, 0x1f, R25.reuse ;  /* 0x0000001fff037819 */ /* 0x100fe20000011419 */
[----:B------:R-:W-:Y:S01]  /*24a0*/  IMAD.MOV.U32 R2, RZ, RZ, R25 ;  /* 0x000000ffff027224 */ /* 0x000fe200078e0019 */
[----:B------:R-:W-:-:S07]  /*24b0*/  SHF.R.S32.HI R19, RZ, 0x1f, R18 ;  /* 0x0000001fff137819 */ /* 0x000fce0000011412 */
.L_x_229:
        /* <DEDUP_REMOVED lines=10> */
[----:B--2---:R-:W-:-:S05]  /*2560*/  FADD R9, R4, -R7 ;  /* 0x8000000704097221 */ /* 0x004fca0000000000 */
[----:B------:R-:W-:Y:S01]  /*2570*/  STG.E desc[UR18][R2.64], R9 ;  /* 0x0000000902007986 */ /* 0x000fe2000c101912 */
[----:B------:R-:W-:Y:S05]  /*2580*/  EXIT ;  /* 0x000000000000794d */ /* 0x000fea0003800000 */
.L_x_235:
        /* <DEDUP_REMOVED lines=15> */
.L_x_277:


//--------------------- .text._Z20elementwiseMulKernelPfPKfS1_i --------------------------
	.section	.text._Z20elementwiseMulKernelPfPKfS1_i,"ax",@progbits
	.align	128
        .global         _Z20elementwiseMulKernelPfPKfS1_i
        .type           _Z20elementwiseMulKernelPfPKfS1_i,@function
        .size           _Z20elementwiseMulKernelPfPKfS1_i,(.L_x_278 - _Z20elementwiseMulKernelPfPKfS1_i)
        .other          _Z20elementwiseMulKernelPfPKfS1_i,@"STO_CUDA_ENTRY STV_DEFAULT"
_Z20elementwiseMulKernelPfPKfS1_i:
.text._Z20elementwiseMulKernelPfPKfS1_i:
        /* <DEDUP_REMOVED lines=10> */
[----:B------:R-:W2:Y:S08]  /*00a0*/  LDC.64 R4, c[0x0][0x390] ;  /* 0x0000e400ff047b82 */ /* 0x000eb00000000a00 */
[----:B------:R-:W3:Y:S01]  /*00b0*/  LDC.64 R6, c[0x0][0x380] ;  /* 0x0000e000ff067b82 */ /* 0x000ee20000000a00 */
[----:B0-----:R-:W-:-:S06]  /*00c0*/  IMAD.WIDE R2, R9, 0x4, R2 ;  /* 0x0000000409027825 */ /* 0x001fcc00078e0202 */
[----:B-1----:R-:W4:Y:S01]  /*00d0*/  LDG.E R2, desc[UR4][R2.64] ;  /* 0x0000000402027981 */ /* 0x002f22000c1e1900 */
[----:B--2---:R-:W-:-:S06]  /*00e0*/  IMAD.WIDE R4, R9, 0x4, R4 ;  /* 0x0000000409047825 */ /* 0x004fcc00078e0204 */
[----:B------:R-:W4:Y:S01]  /*00f0*/  LDG.E R5, desc[UR4][R4.64] ;  /* 0x0000000404057981 */ /* 0x000f22000c1e1900 */
[----:B---3--:R-:W-:-:S04]  /*0100*/  IMAD.WIDE R6, R9, 0x4, R6 ;  /* 0x0000000409067825 */ /* 0x008fc800078e0206 */
[----:B----4-:R-:W-:-:S05]  /*0110*/  FMUL R9, R2, R5 ;  /* 0x0000000502097220 */ /* 0x010fca0000400000 */
[----:B------:R-:W-:Y:S01]  /*0120*/  STG.E desc[UR4][R6.64], R9 ;  /* 0x0000000906007986 */ /* 0x000fe2000c101904 */
[----:B------:R-:W-:Y:S05]  /*0130*/  EXIT ;  /* 0x000000000000794d */ /* 0x000fea0003800000 */
.L_x_236:
        /* <DEDUP_REMOVED lines=12> */
.L_x_278:


//--------------------- .text._Z20elementwiseSubKernelPfPKfS1_i --------------------------
	.section	.text._Z20elementwiseSubKernelPfPKfS1_i,"ax",@progbits
	.align	128
        .global         _Z20elementwiseSubKernelPfPKfS1_i
        .type           _Z20elementwiseSubKernelPfPKfS1_i,@function
        .size           _Z20elementwiseSubKernelPfPKfS1_i,(.L_x_279 - _Z20elementwiseSubKernelPfPKfS1_i)
        .other          _Z20elementwiseSubKernelPfPKfS1_i,@"STO_CUDA_ENTRY STV_DEFAULT"
_Z20elementwiseSubKernelPfPKfS1_i:
.text._Z20elementwiseSubKernelPfPKfS1_i:
        /* <DEDUP_REMOVED lines=17> */
[----:B----4-:R-:W-:-:S05]  /*0110*/  FADD R9, R2, -R5 ;  /* 0x8000000502097221 */ /* 0x010fca0000000000 */
[----:B------:R-:W-:Y:S01]  /*0120*/  STG.E desc[UR4][R6.64], R9 ;  /* 0x0000000906007986 */ /* 0x000fe2000c101904 */
[----:B------:R-:W-:Y:S05]  /*0130*/  EXIT ;  /* 0x000000000000794d */ /* 0x000fea0003800000 */
.L_x_237:
        /* <DEDUP_REMOVED lines=12> */
.L_x_279:


//--------------------- .text._Z9addKernelPfPKfS1_PKiS3_S3_S3_ii --------------------------
	.section	.text._Z9addKernelPfPKfS1_PKiS3_S3_S3_ii,"ax",@progbits
	.align	128
        .global         _Z9addKernelPfPKfS1_PKiS3_S3_S3_ii
        .type           _Z9addKernelPfPKfS1_PKiS3_S3_S3_ii,@function
        .size           _Z9addKernelPfPKfS1_PKiS3_S3_S3_ii,(.L_x_280 - _Z9addKernelPfPKfS1_PKiS3_S3_S3_ii)
        .other          _Z9addKernelPfPKfS1_PKiS3_S3_S3_ii,@"STO_CUDA_ENTRY STV_DEFAULT"
_Z9addKernelPfPKfS1_PKiS3_S3_S3_ii:
.text._Z9addKernelPfPKfS1_PKiS3_S3_S3_ii:
        /* <DEDUP_REMOVED lines=42> */
.L_x_240:
        /* <DEDUP_REMOVED lines=277> */
.L_x_239:
        /* <DEDUP_REMOVED lines=147> */
.L_x_242:
        /* <DEDUP_REMOVED lines=81> */
.L_x_243:
        /* <DEDUP_REMOVED lines=38> */
.L_x_241:
[--C-:B------:R-:W-:Y:S01]  /*2490*/  SHF.R.S32.HI R3, RZ, 0x1f, R25.reuse ;  /* 0x0000001fff037819 */ /* 0x100fe20000011419 */
[----:B------:R-:W-:Y:S01]  /*24a0*/  IMAD.MOV.U32 R2, RZ, RZ, R25 ;  /* 0x000000ffff027224 */ /* 0x000fe200078e0019 */
[----:B------:R-:W-:-:S07]  /*24b0*/  SHF.R.S32.HI R19, RZ, 0x1f, R18 ;  /* 0x0000001fff137819 */ /* 0x000fce0000011412 */
.L_x_238:
        /* <DEDUP_REMOVED lines=10> */
[----:B--2---:R-:W-:-:S05]  /*2560*/  FADD R9, R4, R7 ;  /* 0x0000000704097221 */ /* 0x004fca0000000000 */
[----:B------:R-:W-:Y:S01]  /*2570*/  STG.E desc[UR18][R2.64], R9 ;  /* 0x0000000902007986 */ /* 0x000fe2000c101912 */
[----:B------:R-:W-:Y:S05]  /*2580*/  EXIT ;  /* 0x000000000000794d */ /* 0x000fea0003800000 */
.L_x_244:
        /* <DEDUP_REMOVED lines=15> */
.L_x_280:


//--------------------- .text._Z15scalarMulKernelPfPKffi --------------------------
	.section	.text._Z15scalarMulKernelPfPKffi,"ax",@progbits
	.align	128
        .global         _Z15scalarMulKernelPfPKffi
        .type           _Z15scalarMulKernelPfPKffi,@function
        .size           _Z15scalarMulKernelPfPKffi,(.L_x_281 - _Z15scalarMulKernelPfPKffi)
        .other          _Z15scalarMulKernelPfPKffi,@"STO_CUDA_ENTRY STV_DEFAULT"
_Z15scalarMulKernelPfPKffi:
.text._Z15scalarMulKernelPfPKffi:
        /* <DEDUP_REMOVED lines=10> */
[----:B------:R-:W2:Y:S06]  /*00a0*/  LDCU UR6, c[0x0][0x390] ;  /* 0x00007200ff0677ac */ /* 0x000eac0008000800 */
[----:B------:R-:W3:Y:S01]  /*00b0*/  LDC.64 R4, c[0x0][0x380] ;  /* 0x0000e000ff047b82 */ /* 0x000ee20000000a00 */
[----:B0-----:R-:W-:-:S06]  /*00c0*/  IMAD.WIDE R2, R7, 0x4, R2 ;  /* 0x0000000407027825 */ /* 0x001fcc00078e0202 */
[----:B-1----:R-:W2:Y:S01]  /*00d0*/  LDG.E R2, desc[UR4][R2.64] ;  /* 0x0000000402027981 */ /* 0x002ea2000c1e1900 */
[----:B---3--:R-:W-:-:S04]  /*00e0*/  IMAD.WIDE R4, R7, 0x4, R4 ;  /* 0x0000000407047825 */ /* 0x008fc800078e0204 */
[----:B--2---:R-:W-:-:S05]  /*00f0*/  FMUL R7, R2, UR6 ;  /* 0x0000000602077c20 */ /* 0x004fca0008400000 */
[----:B------:R-:W-:Y:S01]  /*0100*/  STG.E desc[UR4][R4.64], R7 ;  /* 0x0000000704007986 */ /* 0x000fe2000c101904 */
[----:B------:R-:W-:Y:S05]  /*0110*/  EXIT ;  /* 0x000000000000794d */ /* 0x000fea0003800000 */
.L_x_245:
        /* <DEDUP_REMOVED lines=14> */
.L_x_281:


//--------------------- .text._Z15scalarAddKernelPfPKffi --------------------------
	.section	.text._Z15scalarAddKernelPfPKffi,"ax",@progbits
	.align	128
        .global         _Z15scalarAddKernelPfPKffi
        .type           _Z15scalarAddKernelPfPKffi,@function
        .size           _Z15scalarAddKernelPfPKffi,(.L_x_282 - _Z15scalarAddKernelPfPKffi)
        .other          _Z15scalarAddKernelPfPKffi,@"STO_CUDA_ENTRY STV_DEFAULT"
_Z15scalarAddKernelPfPKffi:
.text._Z15scalarAddKernelPfPKffi:
        /* <DEDUP_REMOVED lines=15> */
[----:B--2---:R-:W-:-:S05]  /*00f0*/  FADD R7, R2, UR6 ;  /* 0x0000000602077e21 */ /* 0x004fca0008000000 */
[----:B------:R-:W-:Y:S01]  /*0100*/  STG.E desc[UR4][R4.64], R7 ;  /* 0x0000000704007986 */ /* 0x000fe2000c101904 */
[----:B------:R-:W-:Y:S05]  /*0110*/  EXIT ;  /* 0x000000000000794d */ /* 0x000fea0003800000 */
.L_x_246:
        /* <DEDUP_REMOVED lines=14> */
.L_x_282:


//--------------------- .text._Z10fillKernelPffi  --------------------------
	.section	.text._Z10fillKernelPffi,"ax",@progbits
	.align	128
        .global         _Z10fillKernelPffi
        .type           _Z10fillKernelPffi,@function
        .size           _Z10fillKernelPffi,(.L_x_283 - _Z10fillKernelPffi)
        .other          _Z10fillKernelPffi,@"STO_CUDA_ENTRY STV_DEFAULT"
_Z10fillKernelPffi:
.text._Z10fillKernelPffi:
        /* <DEDUP_REMOVED lines=10> */
[----:B------:R-:W1:Y:S01]  /*00a0*/  LDC R7, c[0x0][0x388] ;  /* 0x0000e200ff077b82 */ /* 0x000e620000000800 */
[----:B0-----:R-:W-:-:S05]  /*00b0*/  IMAD.WIDE R2, R5, 0x4, R2 ;  /* 0x0000000405027825 */ /* 0x001fca00078e0202 */
[----:B-1----:R-:W-:Y:S01]  /*00c0*/  STG.E desc[UR4][R2.64], R7 ;  /* 0x0000000702007986 */ /* 0x002fe2000c101904 */
[----:B------:R-:W-:Y:S05]  /*00d0*/  EXIT ;  /* 0x000000000000794d */ /* 0x000fea0003800000 */
.L_x_247:
        /* <DEDUP_REMOVED lines=10> */
.L_x_283:


//--------------------- .nv.shared.reserved.0     --------------------------
	.section	.nv.shared.reserved.0,"aw",@nobits
	.weak		__nv_reservedSMEM_offset_0_alias
	.size		__nv_reservedSMEM_offset_0_alias, 0, 64
	.other		__nv_reservedSMEM_offset_0_alias,@"STO_CUDA_RESERVED_SHARED STV_DEFAULT"
__nv_reservedSMEM_offset_0_alias:
	.zero		0
	.zero		64


//--------------------- .nv.constant0._Z11sliceKernelPfPKfPiS2_S2_S2_S2_ii --------------------------
	.section	.nv.constant0._Z11sliceKernelPfPKfPiS2_S2_S2_S2_ii,"a",@progbits
	.sectionflags	@""
	.align	4
.nv.constant0._Z11sliceKernelPfPKfPiS2_S2_S2_S2_ii:
	.zero		960


//--------------------- .nv.constant0._Z12concatKernelPfPS_PiiiiiS1_S1_i --------------------------
	.section	.nv.constant0._Z12concatKernelPfPS_PiiiiiS1_S1_i,"a",@progbits
	.sectionflags	@""
	.align	4
.nv.constant0._Z12concatKernelPfPS_PiiiiiS1_S1_i:
	.zero		956


//--------------------- .nv.constant0._Z9padKernelPfPKfiiiiiiiiiiii --------------------------
	.section	.nv.constant0._Z9padKernelPfPKfiiiiiiiiiiii,"a",@progbits
	.sectionflags	@""
	.align	4
.nv.constant0._Z9padKernelPfPKfiiiiiiiiiiii:
	.zero		960


//--------------------- .nv.constant0._Z12oneHotKernelPfPKfii --------------------------
	.section	.nv.constant0._Z12oneHotKernelPfPKfii,"a",@progbits
	.sectionflags	@""
	.align	4
.nv.constant0._Z12oneHotKernelPfPKfii:
	.zero		920


//--------------------- .nv.constant0._Z14sliceDimKernelPfPKfiiiiii --------------------------
	.section	.nv.constant0._Z14sliceDimKernelPfPKfiiiiii,"a",@progbits
	.sectionflags	@""
	.align	4
.nv.constant0._Z14sliceDimKernelPfPKfiiiiii:
	.zero		936


//--------------------- .nv.constant0._Z13uniformKernelPfiffj --------------------------
	.section	.nv.constant0._Z13uniformKernelPfiffj,"a",@progbits
	.sectionflags	@""
	.align	4
.nv.constant0._Z13uniformKernelPfiffj:
	.zero		920


//--------------------- .nv.constant0._Z18sumMultiDimsKernelPfPKfPiS2_Pbiii --------------------------
	.section	.nv.constant0._Z18sumMultiDimsKernelPfPKfPiS2_Pbiii,"a",@progbits
	.sectionflags	@""
	.align	4
.nv.constant0._Z18sumMultiDimsKernelPfPKfPiS2_Pbiii:
	.zero		948


//--------------------- .nv.constant0._Z14sumAxis2KernelPfPKfiii --------------------------
	.section	.nv.constant0._Z14sumAxis2KernelPfPKfiii,"a",@progbits
	.sectionflags	@""
	.align	4
.nv.constant0._Z14sumAxis2KernelPfPKfiii:
	.zero		924


//--------------------- .nv.constant0._Z14sumAxis0KernelPfPKfii --------------------------
	.section	.nv.constant0._Z14sumAxis0KernelPfPKfii,"a",@progbits
	.sectionflags	@""
	.align	4
.nv.constant0._Z14sumAxis0KernelPfPKfii:
	.zero		920


//--------------------- .nv.constant0._Z13meanDimKernelPfPKfiiii --------------------------
	.section	.nv.constant0._Z13meanDimKernelPfPKfiiii,"a",@progbits
	.sectionflags	@""
	.align	4
.nv.constant0._Z13meanDimKernelPfPKfiiii:
	.zero		928


//--------------------- .nv.constant0._Z15scalarDivKernelPfPKffi --------------------------
	.section	.nv.constant0._Z15scalarDivKernelPfPKffi,"a",@progbits
	.sectionflags	@""
	.align	4
.nv.constant0._Z15scalarDivKernelPfPKffi:
	.zero		920


//--------------------- .nv.constant0._Z9powKernelPfPKffi --------------------------
	.section	.nv.constant0._Z9powKernelPfPKffi,"a",@progbits
	.sectionflags	@""
	.align	4
.nv.constant0._Z9powKernelPfPKffi:
	.zero		920


//--------------------- .nv.constant0._Z16reciprocalKernelPfPKfi --------------------------
	.section	.nv.constant0._Z16reciprocalKernelPfPKfi,"a",@progbits
	.sectionflags	@""
	.align	4
.nv.constant0._Z16reciprocalKernelPfPKfi:
	.zero		916


//--------------------- .nv.constant0._Z10sqrtKernelPfPKfi --------------------------
	.section	.nv.constant0._Z10sqrtKernelPfPKfi,"a",@progbits
	.sectionflags	@""
	.align	4
.nv.constant0._Z10sqrtKernelPfPKfi:
	.zero		916


//--------------------- .nv.constant0._Z15transposeKernelPfPKfPiS2_S2_S2_ii --------------------------
	.section	.nv.constant0._Z15transposeKernelPfPKfPiS2_S2_S2_ii,"a",@progbits
	.sectionflags	@""
	.align	4
.nv.constant0._Z15transposeKernelPfPKfPiS2_S2_S2_ii:
	.zero		952


//--------------------- .nv.constant0._Z14matmul2DKernelPfPKfS1_iii --------------------------
	.section	.nv.constant0._Z14matmul2DKernelPfPKfS1_iii,"a",@progbits
	.sectionflags	@""
	.align	4
.nv.constant0._Z14matmul2DKernelPfPKfS1_iii:
	.zero		932


//--------------------- .nv.constant0._Z14matmul3DKernelPfPKfS1_iiii --------------------------
	.section	.nv.constant0._Z14matmul3DKernelPfPKfS1_iiii,"a",@progbits
	.sectionflags	@""
	.align	4
.nv.constant0._Z14matmul3DKernelPfPKfS1_iiii:
	.zero		936


//--------------------- .nv.constant0._Z15bernoulliKernelPffij --------------------------
	.section	.nv.constant0._Z15bernoulliKernelPffij,"a",@progbits
	.sectionflags	@""
	.align	4
.nv.constant0._Z15bernoulliKernelPffij:
	.zero		916


//--------------------- .nv.constant0._Z22softmaxNormalizeKernelPfPKfiii --------------------------
	.section	.nv.constant0._Z22softmaxNormalizeKernelPfPKfiii,"a",@progbits
	.sectionflags	@""
	.align	4
.nv.constant0._Z22softmaxNormalizeKernelPfPKfiii:
	.zero		924


//--------------------- .nv.constant0._Z19softmaxExpSumKernelPfS_PKfS1_iii --------------------------
	.section	.nv.constant0._Z19softmaxExpSumKernelPfS_PKfS1_iii,"a",@progbits
	.sectionflags	@""
	.align	4
.nv.constant0._Z19softmaxExpSumKernelPfS_PKfS1_iii:
	.zero		940


//--------------------- .nv.constant0._Z16softmaxMaxKernelPfPKfiii --------------------------
	.section	.nv.constant0._Z16softmaxMaxKernelPfPKfiii,"a",@progbits
	.sectionflags	@""
	.align	4
.nv.constant0._Z16softmaxMaxKernelPfPKfiii:
	.zero		924


//--------------------- .nv.constant0._Z20reluDerivativeKernelPfPKfi --------------------------
	.section	.nv.constant0._Z20reluDerivativeKernelPfPKfi,"a",@progbits
	.sectionflags	@""
	.align	4
.nv.constant0._Z20reluDerivativeKernelPfPKfi:
	.zero		916


//--------------------- .nv.constant0._Z10reluKernelPfPKfi --------------------------
	.section	.nv.constant0._Z10reluKernelPfPKfi,"a",@progbits
	.sectionflags	@""
	.align	4
.nv.constant0._Z10reluKernelPfPKfi:
	.zero		916


//--------------------- .nv.constant0._Z9mulKernelPfPKfS1_PiS2_S2_S2_ii --------------------------
	.section	.nv.constant0._Z9mulKernelPfPKfS1_PiS2_S2_S2_ii,"a",@progbits
	.sectionflags	@""
	.align	4
.nv.constant0._Z9mulKernelPfPKfS1_PiS2_S2_S2_ii:
	.zero		960


//--------------------- .nv.constant0._Z9subKernelPfPKfS1_PiS2_S2_S2_ii --------------------------
	.section	.nv.constant0._Z9subKernelPfPKfS1_PiS2_S2_S2_ii,"a",@progbits
	.sectionflags	@""
	.align	4
.nv.constant0._Z9subKernelPfPKfS1_PiS2_S2_S2_ii:
	.zero		960


//--------------------- .nv.constant0._Z20elementwiseMulKernelPfPKfS1_i --------------------------
	.section	.nv.constant0._Z20elementwiseMulKernelPfPKfS1_i,"a",@progbits
	.sectionflags	@""
	.align	4
.nv.constant0._Z20elementwiseMulKernelPfPKfS1_i:
	.zero		924


//--------------------- .nv.constant0._Z20elementwiseSubKernelPfPKfS1_i --------------------------
	.section	.nv.constant0._Z20elementwiseSubKernelPfPKfS1_i,"a",@progbits
	.sectionflags	@""
	.align	4
.nv.constant0._Z20elementwiseSubKernelPfPKfS1_i:
	.zero		924


//--------------------- .nv.constant0._Z9addKernelPfPKfS1_PKiS3_S3_S3_ii --------------------------
	.section	.nv.constant0._Z9addKernelPfPKfS1_PKiS3_S3_S3_ii,"a",@progbits
	.sectionflags	@""
	.align	4
.nv.constant0._Z9addKernelPfPKfS1_PKiS3_S3_S3_ii:
	.zero		960


//--------------------- .nv.constant0._Z15scalarMulKernelPfPKffi --------------------------
	.section	.nv.constant0._Z15scalarMulKernelPfPKffi,"a",@progbits
	.sectionflags	@""
	.align	4
.nv.constant0._Z15scalarMulKernelPfPKffi:
	.zero		920


//--------------------- .nv.constant0._Z15scalarAddKernelPfPKffi --------------------------
	.section	.nv.constant0._Z15scalarAddKernelPfPKffi,"a",@progbits
	.sectionflags	@""
	.align	4
.nv.constant0._Z15scalarAddKernelPfPKffi:
	.zero		920


//--------------------- .nv.constant0._Z10fillKernelPffi --------------------------
	.section	.nv.constant0._Z10fillKernelPffi,"a",@progbits
	.sectionflags	@""
	.align	4
.nv.constant0._Z10fillKernelPffi:
	.zero		912


//--------------------- SYMBOLS --------------------------

	.type		.nv.reservedSmem.offset0,@object
	.size		.nv.reservedSmem.offset0,0x4
